// auto-generated by cutlass_sweep.epilogue — config: {"arch": "sm_90", "cluster_m": 1, "cluster_n": 1, "dtype": "fp16", "fusion": "silu", "tile_k": 64, "tile_m": 128, "tile_n": 256}
#include "cutlass/cutlass.h"
#include "cutlass/gemm/collective/collective_builder.hpp"
#include "cutlass/gemm/device/gemm_universal_adapter.h"
#include "cutlass/gemm/kernel/gemm_universal.hpp"
#include "cutlass/epilogue/collective/collective_builder.hpp"
#include "cutlass/epilogue/fusion/operations.hpp"
#include "cutlass/epilogue/thread/activation.h"

using Elem = cutlass::half_t;
using Acc  = float;
using TileShape    = cute::Shape<cute::_128, cute::_256, cute::_64>;
using ClusterShape = cute::Shape<cute::_1, cute::_1, cute::_1>;
using FusionOp     = cutlass::epilogue::fusion::LinCombEltAct<cutlass::epilogue::thread::SiLu, Elem, Acc>;

using CollectiveEpilogue = typename cutlass::epilogue::collective::CollectiveBuilder<
    cutlass::arch::Sm90, cutlass::arch::OpClassTensorOp,
    TileShape, ClusterShape,
    cutlass::epilogue::collective::EpilogueTileAuto,
    Acc, Acc,
    Elem, cutlass::layout::RowMajor, 128 / cutlass::sizeof_bits<Elem>::value,
    Elem, cutlass::layout::RowMajor, 128 / cutlass::sizeof_bits<Elem>::value,
    cutlass::epilogue::TmaWarpSpecializedCooperative,
    FusionOp
  >::CollectiveOp;

using CollectiveMainloop = typename cutlass::gemm::collective::CollectiveBuilder<
    cutlass::arch::Sm90, cutlass::arch::OpClassTensorOp,
    Elem, cutlass::layout::RowMajor, 128 / cutlass::sizeof_bits<Elem>::value,
    Elem, cutlass::layout::ColumnMajor, 128 / cutlass::sizeof_bits<Elem>::value,
    Acc,
    TileShape, ClusterShape,
    cutlass::gemm::collective::StageCountAutoCarveout<
        static_cast<int>(sizeof(typename CollectiveEpilogue::SharedStorage))>,
    cutlass::gemm::KernelTmaWarpSpecializedCooperative
  >::CollectiveOp;

using GemmKernel = cutlass::gemm::kernel::GemmUniversal<
    cute::Shape<int,int,int,int>, CollectiveMainloop, CollectiveEpilogue>;
using Gemm = cutlass::gemm::device::GemmUniversalAdapter<GemmKernel>;

auto* _anchor = &cutlass::device_kernel<GemmKernel>;


// ===== COMPILED SASS (sm_90a) =====

	.target	sm_90a

	.elftype	@"ET_EXEC"


//--------------------- .note.nv.tkinfo           --------------------------
	.section	.note.nv.tkinfo,"",@"SHT_NOTE"
	.sectionflags	@"SHF_NOTE_NV_TKINFO"
	.tkinfo
        /*0018*/ 	.word	0x00000002
        /*0030*/ 	.string	""
        /*0030*/ 	.string	"ptxas"
        /*0030*/ 	.string	"Cuda compilation tools, release 13.0, V13.0.88"
        /*0030*/ 	.string	"Build cuda_13.0.r13.0/compiler.36424714_0"
        /*0030*/ 	.string	"-arch sm_90a -m 64 "



//--------------------- .note.nv.cuinfo           --------------------------
	.section	.note.nv.cuinfo,"",@"SHT_NOTE"
	.sectionflags	@"SHF_NOTE_NV_CUINFO"
        /*0018*/ 	.short	0x0002
        /*001a*/ 	.short	0x005a
        /*001c*/ 	.short	0x0082
	.zero		2


//--------------------- .nv.info                  --------------------------
	.section	.nv.info,"",@"SHT_CUDA_INFO"
	.align	4


	//----- nvinfo : EIATTR_REGCOUNT
	.align		4
        /*0000*/ 	.byte	0x04, 0x2f
        /*0002*/ 	.short	(.L_18 - .L_17)
	.align		4
.L_17:
        /*0004*/ 	.word	index@(_ZN7cutlass13device_kernelINS_4gemm6kernel13GemmUniversalIN4cute5tupleIJiiiiEEENS1_10collective13CollectiveMmaINS1_34MainloopSm90TmaGmmaWarpSpecializedILi4ENS5_IJNS4_1CILi1EEESB_SB_EEENS1_35KernelTmaWarpSpecializedCooperativeEEENS5_IJNSA_ILi128EEENSA_ILi256EEENSA_ILi64EEEEEENS_6half_tENS5_IJlSB_lEEESJ_SK_NS4_8TiledMMAINS4_8MMA_AtomIJNS4_4SM904GMMA26MMA_64x256x16_F32F16F16_SSILNSO_5MajorE0ELSQ_0ELNSO_7ScaleInE1ELSR_1EEEEEENS4_6LayoutINS5_IJNSA_ILi2EEESB_SB_EEENS5_IJSB_NSA_ILi0EEESX_EEEEENS5_IJNS4_10UnderscoreES10_S10_EEEEENS4_13SM90_TMA_LOADENS4_14ComposedLayoutINS4_7SwizzleILi3ELi4ELi3EEENS4_18smem_ptr_flag_bitsILi16EEENSU_INS5_IJNSA_ILi8EEESH_EEENS5_IJSH_SB_EEEEEEEvNS4_8identityES13_S1D_vS1E_EENS_8epilogue10collective18CollectiveEpilogueINS1G_22Sm90TmaWarpSpecializedILi4ELi2ELi16ELb1ELb0EEEJSI_NS5_IJSF_NSA_ILi32EEEEEESJ_SK_SJ_SK_NS1G_6fusion15FusionCallbacksIS1K_NS1N_13LinCombEltActINS1G_6thread4SiLuESJ_fSJ_fLNS_15FloatRoundStyleE2EEESI_S1M_JEEES13_NS14_INS15_ILi2ELi4ELi3EEES18_NSU_INS5_IJS19_S1L_EEENS5_IJS1L_SB_EEEEEEENS4_17SM75_U32x4_LDSM_NENS4_14SM90_TMA_STOREES1Z_NS4_17SM90_U32x4_STSM_NENS4_9Copy_AtomIJS22_SJ_EEEvEEEvvEEEEvNT_6ParamsE)
        /*0008*/ 	.word	0x000000a8


	//----- nvinfo : EIATTR_FRAME_SIZE
	.align		4
.L_18:
        /*000c*/ 	.byte	0x04, 0x11
        /*000e*/ 	.short	(.L_20 - .L_19)
	.align		4
.L_19:
        /*0010*/ 	.word	index@($__internal_0_$__cuda_sm20_rcp_rn_f32_slowpath)
        /*0014*/ 	.word	0x00000000


	//----- nvinfo : EIATTR_FRAME_SIZE
	.align		4
.L_20:
        /*0018*/ 	.byte	0x04, 0x11
        /*001a*/ 	.short	(.L_22 - .L_21)
	.align		4
.L_21:
        /*001c*/ 	.word	index@(_ZN7cutlass13device_kernelINS_4gemm6kernel13GemmUniversalIN4cute5tupleIJiiiiEEENS1_10collective13CollectiveMmaINS1_34MainloopSm90TmaGmmaWarpSpecializedILi4ENS5_IJNS4_1CILi1EEESB_SB_EEENS1_35KernelTmaWarpSpecializedCooperativeEEENS5_IJNSA_ILi128EEENSA_ILi256EEENSA_ILi64EEEEEENS_6half_tENS5_IJlSB_lEEESJ_SK_NS4_8TiledMMAINS4_8MMA_AtomIJNS4_4SM904GMMA26MMA_64x256x16_F32F16F16_SSILNSO_5MajorE0ELSQ_0ELNSO_7ScaleInE1ELSR_1EEEEEENS4_6LayoutINS5_IJNSA_ILi2EEESB_SB_EEENS5_IJSB_NSA_ILi0EEESX_EEEEENS5_IJNS4_10UnderscoreES10_S10_EEEEENS4_13SM90_TMA_LOADENS4_14ComposedLayoutINS4_7SwizzleILi3ELi4ELi3EEENS4_18smem_ptr_flag_bitsILi16EEENSU_INS5_IJNSA_ILi8EEESH_EEENS5_IJSH_SB_EEEEEEEvNS4_8identityES13_S1D_vS1E_EENS_8epilogue10collective18CollectiveEpilogueINS1G_22Sm90TmaWarpSpecializedILi4ELi2ELi16ELb1ELb0EEEJSI_NS5_IJSF_NSA_ILi32EEEEEESJ_SK_SJ_SK_NS1G_6fusion15FusionCallbacksIS1K_NS1N_13LinCombEltActINS1G_6thread4SiLuESJ_fSJ_fLNS_15FloatRoundStyleE2EEESI_S1M_JEEES13_NS14_INS15_ILi2ELi4ELi3EEES18_NSU_INS5_IJS19_S1L_EEENS5_IJS1L_SB_EEEEEEENS4_17SM75_U32x4_LDSM_NENS4_14SM90_TMA_STOREES1Z_NS4_17SM90_U32x4_STSM_NENS4_9Copy_AtomIJS22_SJ_EEEvEEEvvEEEEvNT_6ParamsE)
        /*0020*/ 	.word	0x00000000


	//----- nvinfo : EIATTR_MIN_STACK_SIZE
	.align		4
.L_22:
        /*0024*/ 	.byte	0x04, 0x12
        /*0026*/ 	.short	(.L_24 - .L_23)
	.align		4
.L_23:
        /*0028*/ 	.word	index@(_ZN7cutlass13device_kernelINS_4gemm6kernel13GemmUniversalIN4cute5tupleIJiiiiEEENS1_10collective13CollectiveMmaINS1_34MainloopSm90TmaGmmaWarpSpecializedILi4ENS5_IJNS4_1CILi1EEESB_SB_EEENS1_35KernelTmaWarpSpecializedCooperativeEEENS5_IJNSA_ILi128EEENSA_ILi256EEENSA_ILi64EEEEEENS_6half_tENS5_IJlSB_lEEESJ_SK_NS4_8TiledMMAINS4_8MMA_AtomIJNS4_4SM904GMMA26MMA_64x256x16_F32F16F16_SSILNSO_5MajorE0ELSQ_0ELNSO_7ScaleInE1ELSR_1EEEEEENS4_6LayoutINS5_IJNSA_ILi2EEESB_SB_EEENS5_IJSB_NSA_ILi0EEESX_EEEEENS5_IJNS4_10UnderscoreES10_S10_EEEEENS4_13SM90_TMA_LOADENS4_14ComposedLayoutINS4_7SwizzleILi3ELi4ELi3EEENS4_18smem_ptr_flag_bitsILi16EEENSU_INS5_IJNSA_ILi8EEESH_EEENS5_IJSH_SB_EEEEEEEvNS4_8identityES13_S1D_vS1E_EENS_8epilogue10collective18CollectiveEpilogueINS1G_22Sm90TmaWarpSpecializedILi4ELi2ELi16ELb1ELb0EEEJSI_NS5_IJSF_NSA_ILi32EEEEEESJ_SK_SJ_SK_NS1G_6fusion15FusionCallbacksIS1K_NS1N_13LinCombEltActINS1G_6thread4SiLuESJ_fSJ_fLNS_15FloatRoundStyleE2EEESI_S1M_JEEES13_NS14_INS15_ILi2ELi4ELi3EEES18_NSU_INS5_IJS19_S1L_EEENS5_IJS1L_SB_EEEEEEENS4_17SM75_U32x4_LDSM_NENS4_14SM90_TMA_STOREES1Z_NS4_17SM90_U32x4_STSM_NENS4_9Copy_AtomIJS22_SJ_EEEvEEEvvEEEEvNT_6ParamsE)
        /*002c*/ 	.word	0x00000000
.L_24:


//--------------------- .nv.compat                --------------------------
	.section	.nv.compat,"",@"SHT_CUDA_COMPAT_INFO"
	.align	4
        /*0000*/ 	.byte	0x02, 0x09, 0x01, 0x00, 0x02, 0x02, 0x04, 0x00, 0x02, 0x05, 0x05, 0x00, 0x03, 0x07, 0x01, 0x01
        /*0010*/ 	.byte	0x02, 0x03, 0x01, 0x00, 0x02, 0x06, 0x01, 0x00, 0x04, 0x0b, 0x08, 0x00, 0x00, 0x00, 0x00, 0x00
        /*0020*/ 	.byte	0x00, 0x00, 0x00, 0x00


//--------------------- .nv.info._ZN7cutlass13device_kernelINS_4gemm6kernel13GemmUniversalIN4cute5tupleIJiiiiEEENS1_10collective13CollectiveMmaINS1_34MainloopSm90TmaGmmaWarpSpecializedILi4ENS5_IJNS4_1CILi1EEESB_SB_EEENS1_35KernelTmaWarpSpecializedCooperativeEEENS5_IJNSA_ILi128EEENSA_ILi256EEENSA_ILi64EEEEEENS_6half_tENS5_IJlSB_lEEESJ_SK_NS4_8TiledMMAINS4_8MMA_AtomIJNS4_4SM904GMMA26MMA_64x256x16_F32F16F16_SSILNSO_5MajorE0ELSQ_0ELNSO_7ScaleInE1ELSR_1EEEEEENS4_6LayoutINS5_IJNSA_ILi2EEESB_SB_EEENS5_IJSB_NSA_ILi0EEESX_EEEEENS5_IJNS4_10UnderscoreES10_S10_EEEEENS4_13SM90_TMA_LOADENS4_14ComposedLayoutINS4_7SwizzleILi3ELi4ELi3EEENS4_18smem_ptr_flag_bitsILi16EEENSU_INS5_IJNSA_ILi8EEESH_EEENS5_IJSH_SB_EEEEEEEvNS4_8identityES13_S1D_vS1E_EENS_8epilogue10collective18CollectiveEpilogueINS1G_22Sm90TmaWarpSpecializedILi4ELi2ELi16ELb1ELb0EEEJSI_NS5_IJSF_NSA_ILi32EEEEEESJ_SK_SJ_SK_NS1G_6fusion15FusionCallbacksIS1K_NS1N_13LinCombEltActINS1G_6thread4SiLuESJ_fSJ_fLNS_15FloatRoundStyleE2EEESI_S1M_JEEES13_NS14_INS15_ILi2ELi4ELi3EEES18_NSU_INS5_IJS19_S1L_EEENS5_IJS1L_SB_EEEEEEENS4_17SM75_U32x4_LDSM_NENS4_14SM90_TMA_STOREES1Z_NS4_17SM90_U32x4_STSM_NENS4_9Copy_AtomIJS22_SJ_EEEvEEEvvEEEEvNT_6ParamsE --------------------------
	.section	.nv.info._ZN7cutlass13device_kernelINS_4gemm6kernel13GemmUniversalIN4cute5tupleIJiiiiEEENS1_10collective13CollectiveMmaINS1_34MainloopSm90TmaGmmaWarpSpecializedILi4ENS5_IJNS4_1CILi1EEESB_SB_EEENS1_35KernelTmaWarpSpecializedCooperativeEEENS5_IJNSA_ILi128EEENSA_ILi256EEENSA_ILi64EEEEEENS_6half_tENS5_IJlSB_lEEESJ_SK_NS4_8TiledMMAINS4_8MMA_AtomIJNS4_4SM904GMMA26MMA_64x256x16_F32F16F16_SSILNSO_5MajorE0ELSQ_0ELNSO_7ScaleInE1ELSR_1EEEEEENS4_6LayoutINS5_IJNSA_ILi2EEESB_SB_EEENS5_IJSB_NSA_ILi0EEESX_EEEEENS5_IJNS4_10UnderscoreES10_S10_EEEEENS4_13SM90_TMA_LOADENS4_14ComposedLayoutINS4_7SwizzleILi3ELi4ELi3EEENS4_18smem_ptr_flag_bitsILi16EEENSU_INS5_IJNSA_ILi8EEESH_EEENS5_IJSH_SB_EEEEEEEvNS4_8identityES13_S1D_vS1E_EENS_8epilogue10collective18CollectiveEpilogueINS1G_22Sm90TmaWarpSpecializedILi4ELi2ELi16ELb1ELb0EEEJSI_NS5_IJSF_NSA_ILi32EEEEEESJ_SK_SJ_SK_NS1G_6fusion15FusionCallbacksIS1K_NS1N_13LinCombEltActINS1G_6thread4SiLuESJ_fSJ_fLNS_15FloatRoundStyleE2EEESI_S1M_JEEES13_NS14_INS15_ILi2ELi4ELi3EEES18_NSU_INS5_IJS19_S1L_EEENS5_IJS1L_SB_EEEEEEENS4_17SM75_U32x4_LDSM_NENS4_14SM90_TMA_STOREES1Z_NS4_17SM90_U32x4_STSM_NENS4_9Copy_AtomIJS22_SJ_EEEvEEEvvEEEEvNT_6ParamsE,"",@"SHT_CUDA_INFO"
	.sectionflags	@""
	.align	4


	//----- nvinfo : EIATTR_CUDA_API_VERSION
	.align		4
        /*0000*/ 	.byte	0x04, 0x37
        /*0002*/ 	.short	(.L_26 - .L_25)
.L_25:
        /*0004*/ 	.word	0x00000082


	//----- nvinfo : EIATTR_KPARAM_INFO
	.align		4
.L_26:
        /*0008*/ 	.byte	0x04, 0x17
        /*000a*/ 	.short	(.L_28 - .L_27)
.L_27:
        /*000c*/ 	.word	0x00000000
        /*0010*/ 	.short	0x0000
        /*0012*/ 	.short	0x0070
        /*0014*/ 	.byte	0x00, 0xf0, 0x01, 0x1c


	//----- nvinfo : EIATTR_SPARSE_MMA_MASK
	.align		4
.L_28:
        /*0018*/ 	.byte	0x03, 0x50
        /*001a*/ 	.short	0x0000


	//----- nvinfo : EIATTR_MAXREG_COUNT
	.align		4
        /*001c*/ 	.byte	0x03, 0x1b
        /*001e*/ 	.short	0x00a8


	//----- nvinfo : EIATTR_NUM_BARRIERS
	.align		4
        /*0020*/ 	.byte	0x02, 0x4c
        /*0022*/ 	.byte	0x02
	.zero		1


	//----- nvinfo : EIATTR_EXTERNS
	.align		4
        /*0024*/ 	.byte	0x04, 0x0f
        /*0026*/ 	.short	(.L_30 - .L_29)


	//   ....[0]....
	.align		4
.L_29:
        /*0028*/ 	.word	index@(__assertfail)


	//----- nvinfo : EIATTR_MERCURY_ISA_VERSION
	.align		4
.L_30:
        /*002c*/ 	.byte	0x03, 0x5f
        /*002e*/ 	.short	0x0101


	//----- nvinfo : EIATTR_INT_WARP_WIDE_INSTR_OFFSETS
	.align		4
        /*0030*/ 	.byte	0x04, 0x31
        /*0032*/ 	.short	(.L_32 - .L_31)


	//   ....[0]....
.L_31:
        /*0034*/ 	.word	0x000008c0


	//   ....[1]....
        /*0038*/ 	.word	0x000008d0


	//   ....[2]....
        /*003c*/ 	.word	0x00000960


	//----- nvinfo : EIATTR_COOP_GROUP_MASK_REGIDS
	.align		4
.L_32:
        /*0040*/ 	.byte	0x04, 0x29
        /*0042*/ 	.short	(.L_34 - .L_33)


	//   ....[0]....
.L_33:
        /*0044*/ 	.word	0xffffffff


	//   ....[1]....
        /*0048*/ 	.word	0xffffffff


	//   ....[2]....
        /*004c*/ 	.word	0xffffffff


	//   ....[3]....
        /*0050*/ 	.word	0xffffffff


	//   ....[4]....
        /*0054*/ 	.word	0xffffffff


	//   ....[5]....
        /*0058*/ 	.word	0xffffffff


	//----- nvinfo : EIATTR_COOP_GROUP_INSTR_OFFSETS
	.align		4
.L_34:
        /*005c*/ 	.byte	0x04, 0x28
        /*005e*/ 	.short	(.L_36 - .L_35)


	//   ....[0]....
.L_35:
        /*0060*/ 	.word	0x00000070


	//   ....[1]....
        /*0064*/ 	.word	0x00000080


	//   ....[2]....
        /*0068*/ 	.word	0x00000440


	//   ....[3]....
        /*006c*/ 	.word	0x000005d0


	//   ....[4]....
        /*0070*/ 	.word	0x00000780


	//   ....[5]....
        /*0074*/ 	.word	0x000014a0


	//----- nvinfo : EIATTR_REG_RECONFIG
	.align		4
.L_36:
        /*0078*/ 	.byte	0x01, 0x54
	.zero		2


	//----- nvinfo : EIATTR_SYSCALL_OFFSETS
	.align		4
        /*007c*/ 	.byte	0x04, 0x46
        /*007e*/ 	.short	(.L_38 - .L_37)


	//   ....[0]....
.L_37:
        /*0080*/ 	.word	0x00001660


	//   ....[1]....
        /*0084*/ 	.word	0x000020e0


	//   ....[2]....
        /*0088*/ 	.word	0x000021d0


	//----- nvinfo : EIATTR_MBARRIER_INSTR_OFFSETS
	.align		4
.L_38:
        /*008c*/ 	.byte	0x04, 0x39
        /*008e*/ 	.short	(.L_40 - .L_39)


	//   ....[0]....
.L_39:
        /*0090*/ 	.word	0x00000540
        /*0094*/ 	.word	0x000000ff
        /*0098*/ 	.word	0x00000000
        /*009c*/ 	.short	0x0100
        /*009e*/ 	.byte	0x08
	.zero		1


	//   ....[1]....
        /*00a0*/ 	.word	0x00000550
        /*00a4*/ 	.word	0x000000ff
        /*00a8*/ 	.word	0x00000020
        /*00ac*/ 	.short	0x0100
        /*00ae*/ 	.byte	0x08
	.zero		1


	//   ....[2]....
        /*00b0*/ 	.word	0x00000560
        /*00b4*/ 	.word	0x000000ff
        /*00b8*/ 	.word	0x00000008
        /*00bc*/ 	.short	0x0100
        /*00be*/ 	.byte	0x08
	.zero		1


	//   ....[3]....
        /*00c0*/ 	.word	0x00000570
        /*00c4*/ 	.word	0x000000ff
        /*00c8*/ 	.word	0x00000028
        /*00cc*/ 	.short	0x0100
        /*00ce*/ 	.byte	0x08
	.zero		1


	//   ....[4]....
        /*00d0*/ 	.word	0x00000580
        /*00d4*/ 	.word	0x000000ff
        /*00d8*/ 	.word	0x00000010
        /*00dc*/ 	.short	0x0100
        /*00de*/ 	.byte	0x08
	.zero		1


	//   ....[5]....
        /*00e0*/ 	.word	0x00000590
        /*00e4*/ 	.word	0x000000ff
        /*00e8*/ 	.word	0x00000030
        /*00ec*/ 	.short	0x0100
        /*00ee*/ 	.byte	0x08
	.zero		1


	//   ....[6]....
        /*00f0*/ 	.word	0x000005a0
        /*00f4*/ 	.word	0x000000ff
        /*00f8*/ 	.word	0x00000018
        /*00fc*/ 	.short	0x0100
        /*00fe*/ 	.byte	0x08
	.zero		1


	//   ....[7]....
        /*0100*/ 	.word	0x000005b0
        /*0104*/ 	.word	0x000000ff
        /*0108*/ 	.word	0x00000038
        /*010c*/ 	.short	0x0100
        /*010e*/ 	.byte	0x08
	.zero		1


	//   ....[8]....
        /*0110*/ 	.word	0x000006f0
        /*0114*/ 	.word	0x000000ff
        /*0118*/ 	.word	0x00000040
        /*011c*/ 	.short	0x0100
        /*011e*/ 	.byte	0x08
	.zero		1


	//   ....[9]....
        /*0120*/ 	.word	0x00000700
        /*0124*/ 	.word	0x000000ff
        /*0128*/ 	.word	0x00000060
        /*012c*/ 	.short	0x0100
        /*012e*/ 	.byte	0x08
	.zero		1


	//   ....[10]....
        /*0130*/ 	.word	0x00000710
        /*0134*/ 	.word	0x000000ff
        /*0138*/ 	.word	0x00000048
        /*013c*/ 	.short	0x0100
        /*013e*/ 	.byte	0x08
	.zero		1


	//   ....[11]....
        /*0140*/ 	.word	0x00000720
        /*0144*/ 	.word	0x000000ff
        /*0148*/ 	.word	0x00000068
        /*014c*/ 	.short	0x0100
        /*014e*/ 	.byte	0x08
	.zero		1


	//   ....[12]....
        /*0150*/ 	.word	0x00000730
        /*0154*/ 	.word	0x000000ff
        /*0158*/ 	.word	0x00000050
        /*015c*/ 	.short	0x0100
        /*015e*/ 	.byte	0x08
	.zero		1


	//   ....[13]....
        /*0160*/ 	.word	0x00000740
        /*0164*/ 	.word	0x000000ff
        /*0168*/ 	.word	0x00000070
        /*016c*/ 	.short	0x0100
        /*016e*/ 	.byte	0x08
	.zero		1


	//   ....[14]....
        /*0170*/ 	.word	0x00000750
        /*0174*/ 	.word	0x000000ff
        /*0178*/ 	.word	0x00000058
        /*017c*/ 	.short	0x0100
        /*017e*/ 	.byte	0x08
	.zero		1


	//   ....[15]....
        /*0180*/ 	.word	0x00000760
        /*0184*/ 	.word	0x000000ff
        /*0188*/ 	.word	0x00000078
        /*018c*/ 	.short	0x0100
        /*018e*/ 	.byte	0x08
	.zero		1


	//   ....[16]....
        /*0190*/ 	.word	0x000009f0
        /*0194*/ 	.word	0x000000ff
        /*0198*/ 	.word	0x00000080
        /*019c*/ 	.short	0x0100
        /*019e*/ 	.byte	0x08
	.zero		1


	//   ....[17]....
        /*01a0*/ 	.word	0x00000a60
        /*01a4*/ 	.word	0x000000ff
        /*01a8*/ 	.word	0x00000088
        /*01ac*/ 	.short	0x0100
        /*01ae*/ 	.byte	0x08
	.zero		1


	//   ....[18]....
        /*01b0*/ 	.word	0x000016e0
        /*01b4*/ 	.word	0x00000003
        /*01b8*/ 	.word	0x00000000
        /*01bc*/ 	.short	0x010a
        /*01be*/ 	.byte	0x3f
	.zero		1


	//   ....[19]....
        /*01c0*/ 	.word	0x00001720
        /*01c4*/ 	.word	0x00000003
        /*01c8*/ 	.word	0x00000000
        /*01cc*/ 	.short	0x010a
        /*01ce*/ 	.byte	0x3f
	.zero		1


	//   ....[20]....
        /*01d0*/ 	.word	0x00001ac0
        /*01d4*/ 	.word	0x000000ff
        /*01d8*/ 	.word	0x00000000
        /*01dc*/ 	.short	0x010a
        /*01de*/ 	.byte	0x04
	.zero		1


	//   ....[21]....
        /*01e0*/ 	.word	0x00001b00
        /*01e4*/ 	.word	0x000000ff
        /*01e8*/ 	.word	0x00000000
        /*01ec*/ 	.short	0x010a
        /*01ee*/ 	.byte	0x04
	.zero		1


	//   ....[22]....
        /*01f0*/ 	.word	0x00001d90
        /*01f4*/ 	.word	0x000000ff
        /*01f8*/ 	.word	0x00000000
        /*01fc*/ 	.short	0x0101
        /*01fe*/ 	.byte	0x04
	.zero		1


	//   ....[23]....
        /*0200*/ 	.word	0x00001f40
        /*0204*/ 	.word	0x000000ff
        /*0208*/ 	.word	0x00000000
        /*020c*/ 	.short	0x0101
        /*020e*/ 	.byte	0x04
	.zero		1


	//   ....[24]....
        /*0210*/ 	.word	0x00002660
        /*0214*/ 	.word	0x000000ff
        /*0218*/ 	.word	0x00000040
        /*021c*/ 	.short	0x010a
        /*021e*/ 	.byte	0x2d
	.zero		1


	//   ....[25]....
        /*0220*/ 	.word	0x00004680
        /*0224*/ 	.word	0x000000ff
        /*0228*/ 	.word	0x00000000
        /*022c*/ 	.short	0x0101
        /*022e*/ 	.byte	0x04
	.zero		1


	//   ....[26]....
        /*0230*/ 	.word	0x00004760
        /*0234*/ 	.word	0x00000014
        /*0238*/ 	.word	0x00000040
        /*023c*/ 	.short	0x010a
        /*023e*/ 	.byte	0x3f
	.zero		1


	//   ....[27]....
        /*0240*/ 	.word	0x000065a0
        /*0244*/ 	.word	0x000000ff
        /*0248*/ 	.word	0x00000000
        /*024c*/ 	.short	0x0101
        /*024e*/ 	.byte	0x04
	.zero		1


	//   ....[28]....
        /*0250*/ 	.word	0x00006690
        /*0254*/ 	.word	0x00000000
        /*0258*/ 	.word	0x00000040
        /*025c*/ 	.short	0x010a
        /*025e*/ 	.byte	0x3f
	.zero		1


	//   ....[29]....
        /*0260*/ 	.word	0x00008500
        /*0264*/ 	.word	0x000000ff
        /*0268*/ 	.word	0x00000000
        /*026c*/ 	.short	0x0101
        /*026e*/ 	.byte	0x04
	.zero		1


	//   ....[30]....
        /*0270*/ 	.word	0x000085e0
        /*0274*/ 	.word	0x00000003
        /*0278*/ 	.word	0x00000040
        /*027c*/ 	.short	0x010a
        /*027e*/ 	.byte	0x3f
	.zero		1


	//   ....[31]....
        /*0280*/ 	.word	0x0000a460
        /*0284*/ 	.word	0x000000ff
        /*0288*/ 	.word	0x00000000
        /*028c*/ 	.short	0x0101
        /*028e*/ 	.byte	0x04
	.zero		1


	//   ....[32]....
        /*0290*/ 	.word	0x0000a540
        /*0294*/ 	.word	0x00000000
        /*0298*/ 	.word	0x00000040
        /*029c*/ 	.short	0x010a
        /*029e*/ 	.byte	0x3f
	.zero		1


	//   ....[33]....
        /*02a0*/ 	.word	0x0000c390
        /*02a4*/ 	.word	0x000000ff
        /*02a8*/ 	.word	0x00000000
        /*02ac*/ 	.short	0x0101
        /*02ae*/ 	.byte	0x04
	.zero		1


	//   ....[34]....
        /*02b0*/ 	.word	0x0000c470
        /*02b4*/ 	.word	0x00000000
        /*02b8*/ 	.word	0x00000040
        /*02bc*/ 	.short	0x010a
        /*02be*/ 	.byte	0x3f
	.zero		1


	//   ....[35]....
        /*02c0*/ 	.word	0x0000e2c0
        /*02c4*/ 	.word	0x000000ff
        /*02c8*/ 	.word	0x00000000
        /*02cc*/ 	.short	0x0101
        /*02ce*/ 	.byte	0x04
	.zero		1


	//   ....[36]....
        /*02d0*/ 	.word	0x0000e3a0
        /*02d4*/ 	.word	0x00000000
        /*02d8*/ 	.word	0x00000040
        /*02dc*/ 	.short	0x010a
        /*02de*/ 	.byte	0x3f
	.zero		1


	//   ....[37]....
        /*02e0*/ 	.word	0x000101f0
        /*02e4*/ 	.word	0x000000ff
        /*02e8*/ 	.word	0x00000000
        /*02ec*/ 	.short	0x0101
        /*02ee*/ 	.byte	0x04
	.zero		1


	//   ....[38]....
        /*02f0*/ 	.word	0x000102d0
        /*02f4*/ 	.word	0x00000003
        /*02f8*/ 	.word	0x00000040
        /*02fc*/ 	.short	0x010a
        /*02fe*/ 	.byte	0x3f
	.zero		1


	//   ....[39]....
        /*0300*/ 	.word	0x000120d0
        /*0304*/ 	.word	0x000000ff
        /*0308*/ 	.word	0x00000000
        /*030c*/ 	.short	0x0101
        /*030e*/ 	.byte	0x04
	.zero		1


	//   ....[40]....
        /*0310*/ 	.word	0x00012ac0
        /*0314*/ 	.word	0x000000ff
        /*0318*/ 	.word	0x00000000
        /*031c*/ 	.short	0x0101
        /*031e*/ 	.byte	0x04
	.zero		1


	//   ....[41]....
        /*0320*/ 	.word	0x000131b0
        /*0324*/ 	.word	0x000000ff
        /*0328*/ 	.word	0x00000088
        /*032c*/ 	.short	0x010a
        /*032e*/ 	.byte	0x04
	.zero		1


	//   ....[42]....
        /*0330*/ 	.word	0x000135b0
        /*0334*/ 	.word	0x000000ff
        /*0338*/ 	.word	0x00000060
        /*033c*/ 	.short	0x010a
        /*033e*/ 	.byte	0x0d
	.zero		1


	//   ....[43]....
        /*0340*/ 	.word	0x000136a0
        /*0344*/ 	.word	0x000000ff
        /*0348*/ 	.word	0x00000040
        /*034c*/ 	.short	0x010b
        /*034e*/ 	.byte	0x0d
	.zero		1


	//   ....[44]....
        /*0350*/ 	.word	0x00013700
        /*0354*/ 	.word	0x000000ff
        /*0358*/ 	.word	0x00000000
        /*035c*/ 	.short	0x0101
        /*035e*/ 	.byte	0x10
	.zero		1


	//   ....[45]....
        /*0360*/ 	.word	0x00013730
        /*0364*/ 	.word	0x000000ff
        /*0368*/ 	.word	0x00000068
        /*036c*/ 	.short	0x010a
        /*036e*/ 	.byte	0x0d
	.zero		1


	//   ....[46]....
        /*0370*/ 	.word	0x00013840
        /*0374*/ 	.word	0x000000ff
        /*0378*/ 	.word	0x00000048
        /*037c*/ 	.short	0x010b
        /*037e*/ 	.byte	0x0d
	.zero		1


	//   ....[47]....
        /*0380*/ 	.word	0x000138a0
        /*0384*/ 	.word	0x000000ff
        /*0388*/ 	.word	0x00000000
        /*038c*/ 	.short	0x0101
        /*038e*/ 	.byte	0x12
	.zero		1


	//   ....[48]....
        /*0390*/ 	.word	0x000138d0
        /*0394*/ 	.word	0x000000ff
        /*0398*/ 	.word	0x00000070
        /*039c*/ 	.short	0x010a
        /*039e*/ 	.byte	0x0d
	.zero		1


	//   ....[49]....
        /*03a0*/ 	.word	0x000139e0
        /*03a4*/ 	.word	0x000000ff
        /*03a8*/ 	.word	0x00000050
        /*03ac*/ 	.short	0x010b
        /*03ae*/ 	.byte	0x0d
	.zero		1


	//   ....[50]....
        /*03b0*/ 	.word	0x00013a40
        /*03b4*/ 	.word	0x000000ff
        /*03b8*/ 	.word	0x00000000
        /*03bc*/ 	.short	0x0101
        /*03be*/ 	.byte	0x15
	.zero		1


	//   ....[51]....
        /*03c0*/ 	.word	0x00013a70
        /*03c4*/ 	.word	0x000000ff
        /*03c8*/ 	.word	0x00000078
        /*03cc*/ 	.short	0x010a
        /*03ce*/ 	.byte	0x0d
	.zero		1


	//   ....[52]....
        /*03d0*/ 	.word	0x00013b80
        /*03d4*/ 	.word	0x000000ff
        /*03d8*/ 	.word	0x00000058
        /*03dc*/ 	.short	0x010b
        /*03de*/ 	.byte	0x0d
	.zero		1


	//   ....[53]....
        /*03e0*/ 	.word	0x00013be0
        /*03e4*/ 	.word	0x000000ff
        /*03e8*/ 	.word	0x00000000
        /*03ec*/ 	.short	0x0101
        /*03ee*/ 	.byte	0x1d
	.zero		1


	//   ....[54]....
        /*03f0*/ 	.word	0x00013c20
        /*03f4*/ 	.word	0x000000ff
        /*03f8*/ 	.word	0x00000060
        /*03fc*/ 	.short	0x010a
        /*03fe*/ 	.byte	0x0d
	.zero		1


	//   ....[55]....
        /*0400*/ 	.word	0x00013d20
        /*0404*/ 	.word	0x000000ff
        /*0408*/ 	.word	0x00000040
        /*040c*/ 	.short	0x010b
        /*040e*/ 	.byte	0x0d
	.zero		1


	//   ....[56]....
        /*0410*/ 	.word	0x00013d60
        /*0414*/ 	.word	0x000000ff
        /*0418*/ 	.word	0x00000000
        /*041c*/ 	.short	0x0101
        /*041e*/ 	.byte	0x10
	.zero		1


	//   ....[57]....
        /*0420*/ 	.word	0x00013d90
        /*0424*/ 	.word	0x000000ff
        /*0428*/ 	.word	0x00000068
        /*042c*/ 	.short	0x010a
        /*042e*/ 	.byte	0x0d
	.zero		1


	//   ....[58]....
        /*0430*/ 	.word	0x00013e90
        /*0434*/ 	.word	0x000000ff
        /*0438*/ 	.word	0x00000048
        /*043c*/ 	.short	0x010b
        /*043e*/ 	.byte	0x0d
	.zero		1


	//   ....[59]....
        /*0440*/ 	.word	0x00013ed0
        /*0444*/ 	.word	0x000000ff
        /*0448*/ 	.word	0x00000000
        /*044c*/ 	.short	0x0101
        /*044e*/ 	.byte	0x12
	.zero		1


	//   ....[60]....
        /*0450*/ 	.word	0x00013f00
        /*0454*/ 	.word	0x000000ff
        /*0458*/ 	.word	0x00000070
        /*045c*/ 	.short	0x010a
        /*045e*/ 	.byte	0x0d
	.zero		1


	//   ....[61]....
        /*0460*/ 	.word	0x00014000
        /*0464*/ 	.word	0x000000ff
        /*0468*/ 	.word	0x00000050
        /*046c*/ 	.short	0x010b
        /*046e*/ 	.byte	0x0d
	.zero		1


	//   ....[62]....
        /*0470*/ 	.word	0x00014040
        /*0474*/ 	.word	0x000000ff
        /*0478*/ 	.word	0x00000000
        /*047c*/ 	.short	0x0101
        /*047e*/ 	.byte	0x15
	.zero		1


	//   ....[63]....
        /*0480*/ 	.word	0x00014070
        /*0484*/ 	.word	0x000000ff
        /*0488*/ 	.word	0x00000078
        /*048c*/ 	.short	0x010a
        /*048e*/ 	.byte	0x0d
	.zero		1


	//   ....[64]....
        /*0490*/ 	.word	0x00014170
        /*0494*/ 	.word	0x000000ff
        /*0498*/ 	.word	0x00000058
        /*049c*/ 	.short	0x010b
        /*049e*/ 	.byte	0x0d
	.zero		1


	//   ....[65]....
        /*04a0*/ 	.word	0x000141c0
        /*04a4*/ 	.word	0x000000ff
        /*04a8*/ 	.word	0x00000000
        /*04ac*/ 	.short	0x0101
        /*04ae*/ 	.byte	0x1d
	.zero		1


	//   ....[66]....
        /*04b0*/ 	.word	0x00014890
        /*04b4*/ 	.word	0x00000000
        /*04b8*/ 	.word	0x00000060
        /*04bc*/ 	.short	0x010a
        /*04be*/ 	.byte	0x3f
	.zero		1


	//   ....[67]....
        /*04c0*/ 	.word	0x000148d0
        /*04c4*/ 	.word	0x00000000
        /*04c8*/ 	.word	0x00000068
        /*04cc*/ 	.short	0x010a
        /*04ce*/ 	.byte	0x3f
	.zero		1


	//   ....[68]....
        /*04d0*/ 	.word	0x00014910
        /*04d4*/ 	.word	0x00000000
        /*04d8*/ 	.word	0x00000070
        /*04dc*/ 	.short	0x010a
        /*04de*/ 	.byte	0x3f
	.zero		1


	//   ....[69]....
        /*04e0*/ 	.word	0x00014970
        /*04e4*/ 	.word	0x00000000
        /*04e8*/ 	.word	0x00000078
        /*04ec*/ 	.short	0x010a
        /*04ee*/ 	.byte	0x3f
	.zero		1


	//   ....[70]....
        /*04f0*/ 	.word	0x00014ca0
        /*04f4*/ 	.word	0x00000014
        /*04f8*/ 	.word	0x00000020
        /*04fc*/ 	.short	0x010a
        /*04fe*/ 	.byte	0x3f
	.zero		1


	//   ....[71]....
        /*0500*/ 	.word	0x00015050
        /*0504*/ 	.word	0x00000004
        /*0508*/ 	.word	0x00000088
        /*050c*/ 	.short	0x0101
        /*050e*/ 	.byte	0x3f
	.zero		1


	//   ....[72]....
        /*0510*/ 	.word	0x00015770
        /*0514*/ 	.word	0x00000007
        /*0518*/ 	.word	0x00000000
        /*051c*/ 	.short	0x010a
        /*051e*/ 	.byte	0x3f
	.zero		1


	//   ....[73]....
        /*0520*/ 	.word	0x000157f0
        /*0524*/ 	.word	0x00000009
        /*0528*/ 	.word	0x00000000
        /*052c*/ 	.short	0x010a
        /*052e*/ 	.byte	0x3f
	.zero		1


	//   ....[74]....
        /*0530*/ 	.word	0x00015880
        /*0534*/ 	.word	0x00000006
        /*0538*/ 	.word	0x00000000
        /*053c*/ 	.short	0x010a
        /*053e*/ 	.byte	0x3f
	.zero		1


	//   ....[75]....
        /*0540*/ 	.word	0x00015910
        /*0544*/ 	.word	0x00000003
        /*0548*/ 	.word	0x00000000
        /*054c*/ 	.short	0x010a
        /*054e*/ 	.byte	0x3f
	.zero		1


	//   ....[76]....
        /*0550*/ 	.word	0x00015970
        /*0554*/ 	.word	0x00000003
        /*0558*/ 	.word	0x00000000
        /*055c*/ 	.short	0x010a
        /*055e*/ 	.byte	0x3f
	.zero		1


	//   ....[77]....
        /*0560*/ 	.word	0x000159d0
        /*0564*/ 	.word	0x00000004
        /*0568*/ 	.word	0x00000000
        /*056c*/ 	.short	0x010a
        /*056e*/ 	.byte	0x3f
	.zero		1


	//   ....[78]....
        /*0570*/ 	.word	0x00015a30
        /*0574*/ 	.word	0x00000003
        /*0578*/ 	.word	0x00000040
        /*057c*/ 	.short	0x010a
        /*057e*/ 	.byte	0x3f
	.zero		1


	//   ....[79]....
        /*0580*/ 	.word	0x00015a80
        /*0584*/ 	.word	0x00000014
        /*0588*/ 	.word	0x00000040
        /*058c*/ 	.short	0x010a
        /*058e*/ 	.byte	0x3f
	.zero		1


	//   ....[80]....
        /*0590*/ 	.word	0x00015ad0
        /*0594*/ 	.word	0x00000000
        /*0598*/ 	.word	0x00000040
        /*059c*/ 	.short	0x010a
        /*059e*/ 	.byte	0x3f
	.zero		1


	//   ....[81]....
        /*05a0*/ 	.word	0x00015b20
        /*05a4*/ 	.word	0x00000003
        /*05a8*/ 	.word	0x00000040
        /*05ac*/ 	.short	0x010a
        /*05ae*/ 	.byte	0x3f
	.zero		1


	//   ....[82]....
        /*05b0*/ 	.word	0x00015b70
        /*05b4*/ 	.word	0x00000000
        /*05b8*/ 	.word	0x00000040
        /*05bc*/ 	.short	0x010a
        /*05be*/ 	.byte	0x3f
	.zero		1


	//   ....[83]....
        /*05c0*/ 	.word	0x00015bc0
        /*05c4*/ 	.word	0x00000000
        /*05c8*/ 	.word	0x00000040
        /*05cc*/ 	.short	0x010a
        /*05ce*/ 	.byte	0x3f
	.zero		1


	//   ....[84]....
        /*05d0*/ 	.word	0x00015c10
        /*05d4*/ 	.word	0x00000000
        /*05d8*/ 	.word	0x00000040
        /*05dc*/ 	.short	0x010a
        /*05de*/ 	.byte	0x3f
	.zero		1


	//   ....[85]....
        /*05e0*/ 	.word	0x00015c60
        /*05e4*/ 	.word	0x00000003
        /*05e8*/ 	.word	0x00000040
        /*05ec*/ 	.short	0x010a
        /*05ee*/ 	.byte	0x3f
	.zero		1


	//   ....[86]....
        /*05f0*/ 	.word	0x00015cc0
        /*05f4*/ 	.word	0x00000009
        /*05f8*/ 	.word	0x00000088
        /*05fc*/ 	.short	0x010a
        /*05fe*/ 	.byte	0x3f
	.zero		1


	//   ....[87]....
        /*0600*/ 	.word	0x00015d20
        /*0604*/ 	.word	0x00000005
        /*0608*/ 	.word	0x00000060
        /*060c*/ 	.short	0x010a
        /*060e*/ 	.byte	0x3f
	.zero		1


	//   ....[88]....
        /*0610*/ 	.word	0x00015d80
        /*0614*/ 	.word	0x00000005
        /*0618*/ 	.word	0x00000068
        /*061c*/ 	.short	0x010a
        /*061e*/ 	.byte	0x3f
	.zero		1


	//   ....[89]....
        /*0620*/ 	.word	0x00015de0
        /*0624*/ 	.word	0x00000005
        /*0628*/ 	.word	0x00000070
        /*062c*/ 	.short	0x010a
        /*062e*/ 	.byte	0x3f
	.zero		1


	//   ....[90]....
        /*0630*/ 	.word	0x00015e40
        /*0634*/ 	.word	0x00000005
        /*0638*/ 	.word	0x00000078
        /*063c*/ 	.short	0x010a
        /*063e*/ 	.byte	0x3f
	.zero		1


	//   ....[91]....
        /*0640*/ 	.word	0x00015ea0
        /*0644*/ 	.word	0x00000005
        /*0648*/ 	.word	0x00000060
        /*064c*/ 	.short	0x010a
        /*064e*/ 	.byte	0x3f
	.zero		1


	//   ....[92]....
        /*0650*/ 	.word	0x00015f00
        /*0654*/ 	.word	0x00000005
        /*0658*/ 	.word	0x00000068
        /*065c*/ 	.short	0x010a
        /*065e*/ 	.byte	0x3f
	.zero		1


	//   ....[93]....
        /*0660*/ 	.word	0x00015f60
        /*0664*/ 	.word	0x00000005
        /*0668*/ 	.word	0x00000070
        /*066c*/ 	.short	0x010a
        /*066e*/ 	.byte	0x3f
	.zero		1


	//   ....[94]....
        /*0670*/ 	.word	0x00015fc0
        /*0674*/ 	.word	0x00000005
        /*0678*/ 	.word	0x00000078
        /*067c*/ 	.short	0x010a
        /*067e*/ 	.byte	0x3f
	.zero		1


	//   ....[95]....
        /*0680*/ 	.word	0x00016010
        /*0684*/ 	.word	0x00000000
        /*0688*/ 	.word	0x00000060
        /*068c*/ 	.short	0x010a
        /*068e*/ 	.byte	0x3f
	.zero		1


	//   ....[96]....
        /*0690*/ 	.word	0x00016060
        /*0694*/ 	.word	0x00000000
        /*0698*/ 	.word	0x00000068
        /*069c*/ 	.short	0x010a
        /*069e*/ 	.byte	0x3f
	.zero		1


	//   ....[97]....
        /*06a0*/ 	.word	0x000160b0
        /*06a4*/ 	.word	0x00000000
        /*06a8*/ 	.word	0x00000070
        /*06ac*/ 	.short	0x010a
        /*06ae*/ 	.byte	0x3f
	.zero		1


	//   ....[98]....
        /*06b0*/ 	.word	0x00016180
        /*06b4*/ 	.word	0x00000014
        /*06b8*/ 	.word	0x00000020
        /*06bc*/ 	.short	0x010a
        /*06be*/ 	.byte	0x3f
	.zero		1


	//   ....[99]....
        /*06c0*/ 	.word	0x00016250
        /*06c4*/ 	.word	0x00000007
        /*06c8*/ 	.word	0x00000000
        /*06cc*/ 	.short	0x010a
        /*06ce*/ 	.byte	0x3f
	.zero		1


	//   ....[100]....
        /*06d0*/ 	.word	0x000162a0
        /*06d4*/ 	.word	0x00000009
        /*06d8*/ 	.word	0x00000000
        /*06dc*/ 	.short	0x010a
        /*06de*/ 	.byte	0x3f
	.zero		1


	//   ....[101]....
        /*06e0*/ 	.word	0x000162f0
        /*06e4*/ 	.word	0x00000006
        /*06e8*/ 	.word	0x00000000
        /*06ec*/ 	.short	0x010a
        /*06ee*/ 	.byte	0x3f
	.zero		1


	//----- nvinfo : EIATTR_NUM_MBARRIERS
	.align		4
.L_40:
        /*06f0*/ 	.byte	0x03, 0x38
        /*06f2*/ 	.short	0x0012


	//----- nvinfo : EIATTR_EXIT_INSTR_OFFSETS
	.align		4
        /*06f4*/ 	.byte	0x04, 0x1c
        /*06f6*/ 	.short	(.L_42 - .L_41)


	//   ....[0]....
.L_41:
        /*06f8*/ 	.word	0x00015960


	//----- nvinfo : EIATTR_MAX_THREADS
	.align		4
.L_42:
        /*06fc*/ 	.byte	0x04, 0x05
        /*06fe*/ 	.short	(.L_44 - .L_43)
.L_43:
        /*0700*/ 	.word	0x00000180
        /*0704*/ 	.word	0x00000001
        /*0708*/ 	.word	0x00000001


	//----- nvinfo : EIATTR_CRS_STACK_SIZE
	.align		4
.L_44:
        /*070c*/ 	.byte	0x04, 0x1e
        /*070e*/ 	.short	(.L_46 - .L_45)
.L_45:
        /*0710*/ 	.word	0x00000000


	//----- nvinfo : EIATTR_CBANK_PARAM_SIZE
	.align		4
.L_46:
        /*0714*/ 	.byte	0x03, 0x19
        /*0716*/ 	.short	0x0770


	//----- nvinfo : EIATTR_PARAM_CBANK
	.align		4
        /*0718*/ 	.byte	0x04, 0x0a
        /*071a*/ 	.short	(.L_48 - .L_47)
	.align		4
.L_47:
        /*071c*/ 	.word	index@(.nv.constant0._ZN7cutlass13device_kernelINS_4gemm6kernel13GemmUniversalIN4cute5tupleIJiiiiEEENS1_10collective13CollectiveMmaINS1_34MainloopSm90TmaGmmaWarpSpecializedILi4ENS5_IJNS4_1CILi1EEESB_SB_EEENS1_35KernelTmaWarpSpecializedCooperativeEEENS5_IJNSA_ILi128EEENSA_ILi256EEENSA_ILi64EEEEEENS_6half_tENS5_IJlSB_lEEESJ_SK_NS4_8TiledMMAINS4_8MMA_AtomIJNS4_4SM904GMMA26MMA_64x256x16_F32F16F16_SSILNSO_5MajorE0ELSQ_0ELNSO_7ScaleInE1ELSR_1EEEEEENS4_6LayoutINS5_IJNSA_ILi2EEESB_SB_EEENS5_IJSB_NSA_ILi0EEESX_EEEEENS5_IJNS4_10UnderscoreES10_S10_EEEEENS4_13SM90_TMA_LOADENS4_14ComposedLayoutINS4_7SwizzleILi3ELi4ELi3EEENS4_18smem_ptr_flag_bitsILi16EEENSU_INS5_IJNSA_ILi8EEESH_EEENS5_IJSH_SB_EEEEEEEvNS4_8identityES13_S1D_vS1E_EENS_8epilogue10collective18CollectiveEpilogueINS1G_22Sm90TmaWarpSpecializedILi4ELi2ELi16ELb1ELb0EEEJSI_NS5_IJSF_NSA_ILi32EEEEEESJ_SK_SJ_SK_NS1G_6fusion15FusionCallbacksIS1K_NS1N_13LinCombEltActINS1G_6thread4SiLuESJ_fSJ_fLNS_15FloatRoundStyleE2EEESI_S1M_JEEES13_NS14_INS15_ILi2ELi4ELi3EEES18_NSU_INS5_IJS19_S1L_EEENS5_IJS1L_SB_EEEEEEENS4_17SM75_U32x4_LDSM_NENS4_14SM90_TMA_STOREES1Z_NS4_17SM90_U32x4_STSM_NENS4_9Copy_AtomIJS22_SJ_EEEvEEEvvEEEEvNT_6ParamsE)
        /*0720*/ 	.short	0x0210
        /*0722*/ 	.short	0x0770


	//----- nvinfo : EIATTR_SW_WAR
	.align		4
.L_48:
        /*0724*/ 	.byte	0x04, 0x36
        /*0726*/ 	.short	(.L_50 - .L_49)
.L_49:
        /*0728*/ 	.word	0x00000008
.L_50:


//--------------------- .nv.callgraph             --------------------------
	.section	.nv.callgraph,"",@"SHT_CUDA_CALLGRAPH"
	.align	4
	.sectionentsize	8
	.align		4
        /*0000*/ 	.word	0x00000000
	.align		4
        /*0004*/ 	.word	0xffffffff
	.align		4
        /*0008*/ 	.word	index@(_ZN7cutlass13device_kernelINS_4gemm6kernel13GemmUniversalIN4cute5tupleIJiiiiEEENS1_10collective13CollectiveMmaINS1_34MainloopSm90TmaGmmaWarpSpecializedILi4ENS5_IJNS4_1CILi1EEESB_SB_EEENS1_35KernelTmaWarpSpecializedCooperativeEEENS5_IJNSA_ILi128EEENSA_ILi256EEENSA_ILi64EEEEEENS_6half_tENS5_IJlSB_lEEESJ_SK_NS4_8TiledMMAINS4_8MMA_AtomIJNS4_4SM904GMMA26MMA_64x256x16_F32F16F16_SSILNSO_5MajorE0ELSQ_0ELNSO_7ScaleInE1ELSR_1EEEEEENS4_6LayoutINS5_IJNSA_ILi2EEESB_SB_EEENS5_IJSB_NSA_ILi0EEESX_EEEEENS5_IJNS4_10UnderscoreES10_S10_EEEEENS4_13SM90_TMA_LOADENS4_14ComposedLayoutINS4_7SwizzleILi3ELi4ELi3EEENS4_18smem_ptr_flag_bitsILi16EEENSU_INS5_IJNSA_ILi8EEESH_EEENS5_IJSH_SB_EEEEEEEvNS4_8identityES13_S1D_vS1E_EENS_8epilogue10collective18CollectiveEpilogueINS1G_22Sm90TmaWarpSpecializedILi4ELi2ELi16ELb1ELb0EEEJSI_NS5_IJSF_NSA_ILi32EEEEEESJ_SK_SJ_SK_NS1G_6fusion15FusionCallbacksIS1K_NS1N_13LinCombEltActINS1G_6thread4SiLuESJ_fSJ_fLNS_15FloatRoundStyleE2EEESI_S1M_JEEES13_NS14_INS15_ILi2ELi4ELi3EEES18_NSU_INS5_IJS19_S1L_EEENS5_IJS1L_SB_EEEEEEENS4_17SM75_U32x4_LDSM_NENS4_14SM90_TMA_STOREES1Z_NS4_17SM90_U32x4_STSM_NENS4_9Copy_AtomIJS22_SJ_EEEvEEEvvEEEEvNT_6ParamsE)
	.align		4
        /*000c*/ 	.word	index@(__assertfail)
	.align		4
        /*0010*/ 	.word	0x00000000
	.align		4
        /*0014*/ 	.word	0xfffffffe
	.align		4
        /*0018*/ 	.word	0x00000000
	.align		4
        /*001c*/ 	.word	0xfffffffd
	.align		4
        /*0020*/ 	.word	0x00000000
	.align		4
        /*0024*/ 	.word	0xfffffffc


//--------------------- .nv.constant4             --------------------------
	.section	.nv.constant4,"a",@progbits
	.align	8
	.align		8
.nv.constant4:
        /*0000*/ 	.dword	__assertfail
	.align		8
        /*0008*/ 	.dword	__unnamed_1
	.align		8
        /*0010*/ 	.dword	__unnamed_2
	.align		8
        /*0018*/ 	.dword	_ZN39_INTERNAL_f843bf94_4_k_cu_e82d521d_27424cuda3std3__45__cpo5beginE
	.align		8
        /*0020*/ 	.dword	_ZN39_INTERNAL_f843bf94_4_k_cu_e82d521d_27424cuda3std3__45__cpo3endE
	.align		8
        /*0028*/ 	.dword	_ZN39_INTERNAL_f843bf94_4_k_cu_e82d521d_27424cuda3std3__45__cpo6cbeginE
	.align		8
        /*0030*/ 	.dword	_ZN39_INTERNAL_f843bf94_4_k_cu_e82d521d_27424cuda3std3__45__cpo4cendE
	.align		8
        /*0038*/ 	.dword	_ZN39_INTERNAL_f843bf94_4_k_cu_e82d521d_27424cuda3std3__441_GLOBAL__N__f843bf94_4_k_cu_e82d521d_27426ignoreE
	.align		8
        /*0040*/ 	.dword	_ZN39_INTERNAL_f843bf94_4_k_cu_e82d521d_27424cuda3std3__419piecewise_constructE
	.align		8
        /*0048*/ 	.dword	_ZN39_INTERNAL_f843bf94_4_k_cu_e82d521d_27424cuda3std3__48in_placeE
	.align		8
        /*0050*/ 	.dword	_ZN39_INTERNAL_f843bf94_4_k_cu_e82d521d_27424cuda3std6ranges3__45__cpo4swapE
	.align		8
        /*0058*/ 	.dword	_ZN39_INTERNAL_f843bf94_4_k_cu_e82d521d_27424cuda3std6ranges3__45__cpo9iter_moveE
	.align		8
        /*0060*/ 	.dword	_ZN39_INTERNAL_f843bf94_4_k_cu_e82d521d_27424cute7productE
	.align		8
        /*0068*/ 	.dword	_ZN39_INTERNAL_f843bf94_4_k_cu_e82d521d_27424cute1_E
	.align		8
        /*0070*/ 	.dword	$str$22
	.align		8
        /*0078*/ 	.dword	$str$23
	.align		8
        /*0080*/ 	.dword	$str$26
	.align		8
        /*0088*/ 	.dword	$str$27


//--------------------- .text._ZN7cutlass13device_kernelINS_4gemm6kernel13GemmUniversalIN4cute5tupleIJiiiiEEENS1_10collective13CollectiveMmaINS1_34MainloopSm90TmaGmmaWarpSpecializedILi4ENS5_IJNS4_1CILi1EEESB_SB_EEENS1_35KernelTmaWarpSpecializedCooperativeEEENS5_IJNSA_ILi128EEENSA_ILi256EEENSA_ILi64EEEEEENS_6half_tENS5_IJlSB_lEEESJ_SK_NS4_8TiledMMAINS4_8MMA_AtomIJNS4_4SM904GMMA26MMA_64x256x16_F32F16F16_SSILNSO_5MajorE0ELSQ_0ELNSO_7ScaleInE1ELSR_1EEEEEENS4_6LayoutINS5_IJNSA_ILi2EEESB_SB_EEENS5_IJSB_NSA_ILi0EEESX_EEEEENS5_IJNS4_10UnderscoreES10_S10_EEEEENS4_13SM90_TMA_LOADENS4_14ComposedLayoutINS4_7SwizzleILi3ELi4ELi3EEENS4_18smem_ptr_flag_bitsILi16EEENSU_INS5_IJNSA_ILi8EEESH_EEENS5_IJSH_SB_EEEEEEEvNS4_8identityES13_S1D_vS1E_EENS_8epilogue10collective18CollectiveEpilogueINS1G_22Sm90TmaWarpSpecializedILi4ELi2ELi16ELb1ELb0EEEJSI_NS5_IJSF_NSA_ILi32EEEEEESJ_SK_SJ_SK_NS1G_6fusion15FusionCallbacksIS1K_NS1N_13LinCombEltActINS1G_6thread4SiLuESJ_fSJ_fLNS_15FloatRoundStyleE2EEESI_S1M_JEEES13_NS14_INS15_ILi2ELi4ELi3EEES18_NSU_INS5_IJS19_S1L_EEENS5_IJS1L_SB_EEEEEEENS4_17SM75_U32x4_LDSM_NENS4_14SM90_TMA_STOREES1Z_NS4_17SM90_U32x4_STSM_NENS4_9Copy_AtomIJS22_SJ_EEEvEEEvvEEEEvNT_6ParamsE --------------------------
	.section	.text._ZN7cutlass13device_kernelINS_4gemm6kernel13GemmUniversalIN4cute5tupleIJiiiiEEENS1_10collective13CollectiveMmaINS1_34MainloopSm90TmaGmmaWarpSpecializedILi4ENS5_IJNS4_1CILi1EEESB_SB_EEENS1_35KernelTmaWarpSpecializedCooperativeEEENS5_IJNSA_ILi128EEENSA_ILi256EEENSA_ILi64EEEEEENS_6half_tENS5_IJlSB_lEEESJ_SK_NS4_8TiledMMAINS4_8MMA_AtomIJNS4_4SM904GMMA26MMA_64x256x16_F32F16F16_SSILNSO_5MajorE0ELSQ_0ELNSO_7ScaleInE1ELSR_1EEEEEENS4_6LayoutINS5_IJNSA_ILi2EEESB_SB_EEENS5_IJSB_NSA_ILi0EEESX_EEEEENS5_IJNS4_10UnderscoreES10_S10_EEEEENS4_13SM90_TMA_LOADENS4_14ComposedLayoutINS4_7SwizzleILi3ELi4ELi3EEENS4_18smem_ptr_flag_bitsILi16EEENSU_INS5_IJNSA_ILi8EEESH_EEENS5_IJSH_SB_EEEEEEEvNS4_8identityES13_S1D_vS1E_EENS_8epilogue10collective18CollectiveEpilogueINS1G_22Sm90TmaWarpSpecializedILi4ELi2ELi16ELb1ELb0EEEJSI_NS5_IJSF_NSA_ILi32EEEEEESJ_SK_SJ_SK_NS1G_6fusion15FusionCallbacksIS1K_NS1N_13LinCombEltActINS1G_6thread4SiLuESJ_fSJ_fLNS_15FloatRoundStyleE2EEESI_S1M_JEEES13_NS14_INS15_ILi2ELi4ELi3EEES18_NSU_INS5_IJS19_S1L_EEENS5_IJS1L_SB_EEEEEEENS4_17SM75_U32x4_LDSM_NENS4_14SM90_TMA_STOREES1Z_NS4_17SM90_U32x4_STSM_NENS4_9Copy_AtomIJS22_SJ_EEEvEEEvvEEEEvNT_6ParamsE,"ax",@progbits
	.align	128
.text._ZN7cutlass13device_kernelINS_4gemm6kernel13GemmUniversalIN4cute5tupleIJiiiiEEENS1_10collective13CollectiveMmaINS1_34MainloopSm90TmaGmmaWarpSpecializedILi4ENS5_IJNS4_1CILi1EEESB_SB_EEENS1_35KernelTmaWarpSpecializedCooperativeEEENS5_IJNSA_ILi128EEENSA_ILi256EEENSA_ILi64EEEEEENS_6half_tENS5_IJlSB_lEEESJ_SK_NS4_8TiledMMAINS4_8MMA_AtomIJNS4_4SM904GMMA26MMA_64x256x16_F32F16F16_SSILNSO_5MajorE0ELSQ_0ELNSO_7ScaleInE1ELSR_1EEEEEENS4_6LayoutINS5_IJNSA_ILi2EEESB_SB_EEENS5_IJSB_NSA_ILi0EEESX_EEEEENS5_IJNS4_10UnderscoreES10_S10_EEEEENS4_13SM90_TMA_LOADENS4_14ComposedLayoutINS4_7SwizzleILi3ELi4ELi3EEENS4_18smem_ptr_flag_bitsILi16EEENSU_INS5_IJNSA_ILi8EEESH_EEENS5_IJSH_SB_EEEEEEEvNS4_8identityES13_S1D_vS1E_EENS_8epilogue10collective18CollectiveEpilogueINS1G_22Sm90TmaWarpSpecializedILi4ELi2ELi16ELb1ELb0EEEJSI_NS5_IJSF_NSA_ILi32EEEEEESJ_SK_SJ_SK_NS1G_6fusion15FusionCallbacksIS1K_NS1N_13LinCombEltActINS1G_6thread4SiLuESJ_fSJ_fLNS_15FloatRoundStyleE2EEESI_S1M_JEEES13_NS14_INS15_ILi2ELi4ELi3EEES18_NSU_INS5_IJS19_S1L_EEENS5_IJS1L_SB_EEEEEEENS4_17SM75_U32x4_LDSM_NENS4_14SM90_TMA_STOREES1Z_NS4_17SM90_U32x4_STSM_NENS4_9Copy_AtomIJS22_SJ_EEEvEEEvvEEEEvNT_6ParamsE:
        .type           _ZN7cutlass13device_kernelINS_4gemm6kernel13GemmUniversalIN4cute5tupleIJiiiiEEENS1_10collective13CollectiveMmaINS1_34MainloopSm90TmaGmmaWarpSpecializedILi4ENS5_IJNS4_1CILi1EEESB_SB_EEENS1_35KernelTmaWarpSpecializedCooperativeEEENS5_IJNSA_ILi128EEENSA_ILi256EEENSA_ILi64EEEEEENS_6half_tENS5_IJlSB_lEEESJ_SK_NS4_8TiledMMAINS4_8MMA_AtomIJNS4_4SM904GMMA26MMA_64x256x16_F32F16F16_SSILNSO_5MajorE0ELSQ_0ELNSO_7ScaleInE1ELSR_1EEEEEENS4_6LayoutINS5_IJNSA_ILi2EEESB_SB_EEENS5_IJSB_NSA_ILi0EEESX_EEEEENS5_IJNS4_10UnderscoreES10_S10_EEEEENS4_13SM90_TMA_LOADENS4_14ComposedLayoutINS4_7SwizzleILi3ELi4ELi3EEENS4_18smem_ptr_flag_bitsILi16EEENSU_INS5_IJNSA_ILi8EEESH_EEENS5_IJSH_SB_EEEEEEEvNS4_8identityES13_S1D_vS1E_EENS_8epilogue10collective18CollectiveEpilogueINS1G_22Sm90TmaWarpSpecializedILi4ELi2ELi16ELb1ELb0EEEJSI_NS5_IJSF_NSA_ILi32EEEEEESJ_SK_SJ_SK_NS1G_6fusion15FusionCallbacksIS1K_NS1N_13LinCombEltActINS1G_6thread4SiLuESJ_fSJ_fLNS_15FloatRoundStyleE2EEESI_S1M_JEEES13_NS14_INS15_ILi2ELi4ELi3EEES18_NSU_INS5_IJS19_S1L_EEENS5_IJS1L_SB_EEEEEEENS4_17SM75_U32x4_LDSM_NENS4_14SM90_TMA_STOREES1Z_NS4_17SM90_U32x4_STSM_NENS4_9Copy_AtomIJS22_SJ_EEEvEEEvvEEEEvNT_6ParamsE,@function
        .size           _ZN7cutlass13device_kernelINS_4gemm6kernel13GemmUniversalIN4cute5tupleIJiiiiEEENS1_10collective13CollectiveMmaINS1_34MainloopSm90TmaGmmaWarpSpecializedILi4ENS5_IJNS4_1CILi1EEESB_SB_EEENS1_35KernelTmaWarpSpecializedCooperativeEEENS5_IJNSA_ILi128EEENSA_ILi256EEENSA_ILi64EEEEEENS_6half_tENS5_IJlSB_lEEESJ_SK_NS4_8TiledMMAINS4_8MMA_AtomIJNS4_4SM904GMMA26MMA_64x256x16_F32F16F16_SSILNSO_5MajorE0ELSQ_0ELNSO_7ScaleInE1ELSR_1EEEEEENS4_6LayoutINS5_IJNSA_ILi2EEESB_SB_EEENS5_IJSB_NSA_ILi0EEESX_EEEEENS5_IJNS4_10UnderscoreES10_S10_EEEEENS4_13SM90_TMA_LOADENS4_14ComposedLayoutINS4_7SwizzleILi3ELi4ELi3EEENS4_18smem_ptr_flag_bitsILi16EEENSU_INS5_IJNSA_ILi8EEESH_EEENS5_IJSH_SB_EEEEEEEvNS4_8identityES13_S1D_vS1E_EENS_8epilogue10collective18CollectiveEpilogueINS1G_22Sm90TmaWarpSpecializedILi4ELi2ELi16ELb1ELb0EEEJSI_NS5_IJSF_NSA_ILi32EEEEEESJ_SK_SJ_SK_NS1G_6fusion15FusionCallbacksIS1K_NS1N_13LinCombEltActINS1G_6thread4SiLuESJ_fSJ_fLNS_15FloatRoundStyleE2EEESI_S1M_JEEES13_NS14_INS15_ILi2ELi4ELi3EEES18_NSU_INS5_IJS19_S1L_EEENS5_IJS1L_SB_EEEEEEENS4_17SM75_U32x4_LDSM_NENS4_14SM90_TMA_STOREES1Z_NS4_17SM90_U32x4_STSM_NENS4_9Copy_AtomIJS22_SJ_EEEvEEEvvEEEEvNT_6ParamsE,(.L_x_645 - _ZN7cutlass13device_kernelINS_4gemm6kernel13GemmUniversalIN4cute5tupleIJiiiiEEENS1_10collective13CollectiveMmaINS1_34MainloopSm90TmaGmmaWarpSpecializedILi4ENS5_IJNS4_1CILi1EEESB_SB_EEENS1_35KernelTmaWarpSpecializedCooperativeEEENS5_IJNSA_ILi128EEENSA_ILi256EEENSA_ILi64EEEEEENS_6half_tENS5_IJlSB_lEEESJ_SK_NS4_8TiledMMAINS4_8MMA_AtomIJNS4_4SM904GMMA26MMA_64x256x16_F32F16F16_SSILNSO_5MajorE0ELSQ_0ELNSO_7ScaleInE1ELSR_1EEEEEENS4_6LayoutINS5_IJNSA_ILi2EEESB_SB_EEENS5_IJSB_NSA_ILi0EEESX_EEEEENS5_IJNS4_10UnderscoreES10_S10_EEEEENS4_13SM90_TMA_LOADENS4_14ComposedLayoutINS4_7SwizzleILi3ELi4ELi3EEENS4_18smem_ptr_flag_bitsILi16EEENSU_INS5_IJNSA_ILi8EEESH_EEENS5_IJSH_SB_EEEEEEEvNS4_8identityES13_S1D_vS1E_EENS_8epilogue10collective18CollectiveEpilogueINS1G_22Sm90TmaWarpSpecializedILi4ELi2ELi16ELb1ELb0EEEJSI_NS5_IJSF_NSA_ILi32EEEEEESJ_SK_SJ_SK_NS1G_6fusion15FusionCallbacksIS1K_NS1N_13LinCombEltActINS1G_6thread4SiLuESJ_fSJ_fLNS_15FloatRoundStyleE2EEESI_S1M_JEEES13_NS14_INS15_ILi2ELi4ELi3EEES18_NSU_INS5_IJS19_S1L_EEENS5_IJS1L_SB_EEEEEEENS4_17SM75_U32x4_LDSM_NENS4_14SM90_TMA_STOREES1Z_NS4_17SM90_U32x4_STSM_NENS4_9Copy_AtomIJS22_SJ_EEEvEEEvvEEEEvNT_6ParamsE)
        .other          _ZN7cutlass13device_kernelINS_4gemm6kernel13GemmUniversalIN4cute5tupleIJiiiiEEENS1_10collective13CollectiveMmaINS1_34MainloopSm90TmaGmmaWarpSpecializedILi4ENS5_IJNS4_1CILi1EEESB_SB_EEENS1_35KernelTmaWarpSpecializedCooperativeEEENS5_IJNSA_ILi128EEENSA_ILi256EEENSA_ILi64EEEEEENS_6half_tENS5_IJlSB_lEEESJ_SK_NS4_8TiledMMAINS4_8MMA_AtomIJNS4_4SM904GMMA26MMA_64x256x16_F32F16F16_SSILNSO_5MajorE0ELSQ_0ELNSO_7ScaleInE1ELSR_1EEEEEENS4_6LayoutINS5_IJNSA_ILi2EEESB_SB_EEENS5_IJSB_NSA_ILi0EEESX_EEEEENS5_IJNS4_10UnderscoreES10_S10_EEEEENS4_13SM90_TMA_LOADENS4_14ComposedLayoutINS4_7SwizzleILi3ELi4ELi3EEENS4_18smem_ptr_flag_bitsILi16EEENSU_INS5_IJNSA_ILi8EEESH_EEENS5_IJSH_SB_EEEEEEEvNS4_8identityES13_S1D_vS1E_EENS_8epilogue10collective18CollectiveEpilogueINS1G_22Sm90TmaWarpSpecializedILi4ELi2ELi16ELb1ELb0EEEJSI_NS5_IJSF_NSA_ILi32EEEEEESJ_SK_SJ_SK_NS1G_6fusion15FusionCallbacksIS1K_NS1N_13LinCombEltActINS1G_6thread4SiLuESJ_fSJ_fLNS_15FloatRoundStyleE2EEESI_S1M_JEEES13_NS14_INS15_ILi2ELi4ELi3EEES18_NSU_INS5_IJS19_S1L_EEENS5_IJS1L_SB_EEEEEEENS4_17SM75_U32x4_LDSM_NENS4_14SM90_TMA_STOREES1Z_NS4_17SM90_U32x4_STSM_NENS4_9Copy_AtomIJS22_SJ_EEEvEEEvvEEEEvNT_6ParamsE,@"STO_CUDA_ENTRY STV_DEFAULT"
_ZN7cutlass13device_kernelINS_4gemm6kernel13GemmUniversalIN4cute5tupleIJiiiiEEENS1_10collective13CollectiveMmaINS1_34MainloopSm90TmaGmmaWarpSpecializedILi4ENS5_IJNS4_1CILi1EEESB_SB_EEENS1_35KernelTmaWarpSpecializedCooperativeEEENS5_IJNSA_ILi128EEENSA_ILi256EEENSA_ILi64EEEEEENS_6half_tENS5_IJlSB_lEEESJ_SK_NS4_8TiledMMAINS4_8MMA_AtomIJNS4_4SM904GMMA26MMA_64x256x16_F32F16F16_SSILNSO_5MajorE0ELSQ_0ELNSO_7ScaleInE1ELSR_1EEEEEENS4_6LayoutINS5_IJNSA_ILi2EEESB_SB_EEENS5_IJSB_NSA_ILi0EEESX_EEEEENS5_IJNS4_10UnderscoreES10_S10_EEEEENS4_13SM90_TMA_LOADENS4_14ComposedLayoutINS4_7SwizzleILi3ELi4ELi3EEENS4_18smem_ptr_flag_bitsILi16EEENSU_INS5_IJNSA_ILi8EEESH_EEENS5_IJSH_SB_EEEEEEEvNS4_8identityES13_S1D_vS1E_EENS_8epilogue10collective18CollectiveEpilogueINS1G_22Sm90TmaWarpSpecializedILi4ELi2ELi16ELb1ELb0EEEJSI_NS5_IJSF_NSA_ILi32EEEEEESJ_SK_SJ_SK_NS1G_6fusion15FusionCallbacksIS1K_NS1N_13LinCombEltActINS1G_6thread4SiLuESJ_fSJ_fLNS_15FloatRoundStyleE2EEESI_S1M_JEEES13_NS14_INS15_ILi2ELi4ELi3EEES18_NSU_INS5_IJS19_S1L_EEENS5_IJS1L_SB_EEEEEEENS4_17SM75_U32x4_LDSM_NENS4_14SM90_TMA_STOREES1Z_NS4_17SM90_U32x4_STSM_NENS4_9Copy_AtomIJS22_SJ_EEEvEEEvvEEEEvNT_6ParamsE:
[----:B------:R-:W1:Y:S01]  /*0000*/  LDC R1, c[0x0][0x28] ;  /* 0x00000a00ff017b82 */ /* 0x000e620000000800 */
[----:B------:R-:W2:Y:S07]  /*0010*/  S2R R18, SR_TID.X ;  /* 0x0000000000127919 */ /* 0x000eae0000002100 */
[----:B------:R-:W3:Y:S01]  /*0020*/  LDC.64 R4, c[0x0][0x588] ;  /* 0x00016200ff047b82 */ /* 0x000ee20000000a00 */
[----:B------:R-:W-:Y:S01]  /*0030*/  ELECT P0, URZ, PT ;  /* 0x00000000003f782f */ /* 0x000fe20003800000 */
[----:B------:R-:W-:Y:S01]  /*0040*/  BSSY B0, `(.L_x_0) ;  /* 0x0000016000007945 */ /* 0x000fe20003800000 */
[----:B--2---:R-:W-:-:S02]  /*0050*/  SHF.R.U32.HI R6, RZ, 0x5, R18 ;  /* 0x00000005ff067819 */ /* 0x004fc40000011612 */
[----:B------:R-:W-:-:S03]  /*0060*/  SHF.R.U32.HI R2, RZ, 0x7, R18 ;  /* 0x00000007ff027819 */ /* 0x000fc60000011612 */
[----:B------:R-:W2:Y:S04]  /*0070*/  SHFL.IDX PT, R0, R6, RZ, 0x1f ;  /* 0x00001fff06007589 */ /* 0x000ea800000e0000 */
[----:B------:R4:W1:Y:S01]  /*0080*/  SHFL.IDX PT, R12, R2, RZ, 0x1f ;  /* 0x00001fff020c7589 */ /* 0x00086200000e0000 */
[----:B--2---:R-:W-:Y:S02]  /*0090*/  ISETP.NE.OR P0, PT, R0, RZ, !P0 ;  /* 0x000000ff0000720c */ /* 0x004fe40004705670 */
[----:B------:R-:W-:-:S11]  /*00a0*/  SHF.R.S32.HI R3, RZ, 0x1f, R0 ;  /* 0x0000001fff037819 */ /* 0x000fd60000011400 */
[----:B-1-34-:R-:W-:Y:S05]  /*00b0*/  @P0 BRA `(.L_x_1) ;  /* 0x0000000000380947 */ /* 0x01afea0003800000 */
[----:B------:R-:W-:Y:S02]  /*00c0*/  ULDC.64 UR4, c[0x0][0x198] ;  /* 0x0000660000047ab9 */ /* 0x000fe40000000a00 */
[----:B------:R-:W-:Y:S02]  /*00d0*/  UIADD3 UR6, UP0, UR4, 0xf0, URZ ;  /* 0x000000f004067890 */ /* 0x000fe4000ff1e03f */
[----:B------:R-:W-:Y:S02]  /*00e0*/  UIADD3 UR8, UP1, UR4, 0x1f0, URZ ;  /* 0x000001f004087890 */ /* 0x000fe4000ff3e03f */
[----:B------:R-:W-:Y:S02]  /*00f0*/  UIADD3 UR10, UP2, UR4, 0x3f0, URZ ;  /* 0x000003f0040a7890 */ /* 0x000fe4000ff5e03f */
[----:B------:R-:W-:Y:S02]  /*0100*/  UIADD3 UR4, UP3, UR4, 0x4f0, URZ ;  /* 0x000004f004047890 */ /* 0x000fe4000ff7e03f */
[----:B------:R-:W-:-:S02]  /*0110*/  UIADD3.X UR7, URZ, UR5, URZ, UP0, !UPT ;  /* 0x000000053f077290 */ /* 0x000fc400087fe43f */
[----:B------:R-:W-:Y:S02]  /*0120*/  UIADD3.X UR9, URZ, UR5, URZ, UP1, !UPT ;  /* 0x000000053f097290 */ /* 0x000fe40008ffe43f */
[----:B------:R-:W-:Y:S02]  /*0130*/  UIADD3.X UR11, URZ, UR5, URZ, UP2, !UPT ;  /* 0x000000053f0b7290 */ /* 0x000fe400097fe43f */
[----:B------:R-:W-:-:S03]  /*0140*/  UIADD3.X UR5, URZ, UR5, URZ, UP3, !UPT ;  /* 0x000000053f057290 */ /* 0x000fc60009ffe43f */
[----:B------:R1:W-:Y:S02]  /*0150*/  UTMACCTL.PF [UR6] ;  /* 0x00000000060079b9 */ /* 0x0003e40008040000 */
[----:B------:R1:W-:Y:S02]  /*0160*/  UTMACCTL.PF [UR8] ;  /* 0x00000000080079b9 */ /* 0x0003e40008040000 */
[----:B------:R1:W-:Y:S02]  /*0170*/  UTMACCTL.PF [UR10] ;  /* 0x000000000a0079b9 */ /* 0x0003e40008040000 */
[----:B------:R1:W-:Y:S02]  /*0180*/  UTMACCTL.PF [UR4] ;  /* 0x00000000040079b9 */ /* 0x0003e40008040000 */
[----:B-1----:R-:W-:Y:S01]  /*0190*/  NOP ;  /* 0x0000000000007918 */ /* 0x002fe20000000000 */
.L_x_1:
[----:B------:R-:W-:Y:S05]  /*01a0*/  BSYNC B0 ;  /* 0x0000000000007941 */ /* 0x000fea0003800000 */
.L_x_0:
[----:B------:R-:W-:Y:S01]  /*01b0*/  ULDC.64 UR4, c[0x0][0x590] ;  /* 0x0001640000047ab9 */ /* 0x000fe20000000a00 */
[----:B------:R-:W-:Y:S01]  /*01c0*/  LEA.HI R3, R3, R0, RZ, 0x2 ;  /* 0x0000000003037211 */ /* 0x000fe200078f10ff */
[----:B------:R-:W-:Y:S01]  /*01d0*/  ULDC.64 UR48, c[0x0][0x208] ;  /* 0x0000820000307ab9 */ /* 0x000fe20000000a00 */
[----:B------:R-:W-:Y:S02]  /*01e0*/  ISETP.NE.U32.AND P2, PT, RZ, UR4, PT ;  /* 0x00000004ff007c0c */ /* 0x000fe4000bf45070 */
[----:B------:R-:W-:Y:S02]  /*01f0*/  LOP3.LUT R3, R3, 0xfffffffc, RZ, 0xc0, !PT ;  /* 0xfffffffc03037812 */ /* 0x000fe400078ec0ff */
[----:B------:R-:W-:Y:S02]  /*0200*/  ISETP.NE.AND.EX P3, PT, RZ, UR5, PT, P2 ;  /* 0x00000005ff007c0c */ /* 0x000fe4000bf65320 */
[----:B------:R-:W-:Y:S02]  /*0210*/  IADD3 R0, R0, -R3, RZ ;  /* 0x8000000300007210 */ /* 0x000fe40007ffe0ff */
[----:B------:R-:W-:-:S02]  /*0220*/  PRMT R7, RZ, 0x7610, R7 ;  /* 0x00007610ff077816 */ /* 0x000fc40000000007 */
[----:B------:R-:W-:Y:S02]  /*0230*/  MOV R2, R4 ;  /* 0x0000000400027202 */ /* 0x000fe40000000f00 */
[----:B------:R-:W-:-:S05]  /*0240*/  MOV R3, R5 ;  /* 0x0000000500037202 */ /* 0x000fca0000000f00 */
[----:B------:R-:W-:Y:S05]  /*0250*/  @P3 BRA `(.L_x_2) ;  /* 0x0000000000303947 */ /* 0x000fea0003800000 */
[----:B------:R-:W-:Y:S02]  /*0260*/  ULDC.64 UR6, c[0x0][0x588] ;  /* 0x0001620000067ab9 */ /* 0x000fe40000000a00 */
[----:B------:R-:W-:-:S04]  /*0270*/  ISETP.NE.U32.AND P0, PT, RZ, UR6, PT ;  /* 0x00000006ff007c0c */ /* 0x000fc8000bf05070 */
[----:B------:R-:W-:-:S13]  /*0280*/  ISETP.NE.AND.EX P0, PT, RZ, UR7, PT, P0 ;  /* 0x00000007ff007c0c */ /* 0x000fda000bf05300 */
[----:B------:R-:W-:Y:S05]  /*0290*/  @!P0 BRA `(.L_x_3) ;  /* 0x0000000000108947 */ /* 0x000fea0003800000 */
[----:B------:R-:W2:Y:S02]  /*02a0*/  LDG.E R7, desc[UR48][R2.64] ;  /* 0x0000003002077981 */ /* 0x000ea4000c1e1900 */
[----:B--2---:R-:W-:Y:S02]  /*02b0*/  FSETP.NEU.AND P1, PT, R7, RZ, PT ;  /* 0x000000ff0700720b */ /* 0x004fe40003f2d000 */
[----:B------:R-:W-:Y:S01]  /*02c0*/  MOV R7, 0x1 ;  /* 0x0000000100077802 */ /* 0x000fe20000000f00 */
[----:B------:R-:W-:Y:S10]  /*02d0*/  BRA `(.L_x_2) ;  /* 0x0000000000107947 */ /* 0x000ff40003800000 */
.L_x_3:
[----:B------:R-:W-:Y:S01]  /*02e0*/  ULDC UR6, c[0x0][0x580] ;  /* 0x0001600000067ab9 */ /* 0x000fe20000000800 */
[----:B------:R-:W-:Y:S02]  /*02f0*/  MOV R7, 0x1 ;  /* 0x0000000100077802 */ /* 0x000fe40000000f00 */
[----:B------:R-:W-:Y:S02]  /*0300*/  CS2R R2, SRZ ;  /* 0x0000000000027805 */ /* 0x000fe4000001ff00 */
[----:B------:R-:W-:-:S13]  /*0310*/  FSETP.NEU.AND P1, PT, RZ, UR6, PT ;  /* 0x00000006ff007c0b */ /* 0x000fda000bf2d000 */
.L_x_2:
[----:B------:R-:W-:Y:S02]  /*0320*/  ISETP.NE.U32.AND P4, PT, R2, RZ, PT ;  /* 0x000000ff0200720c */ /* 0x000fe40003f85070 */
[----:B------:R-:W-:Y:S02]  /*0330*/  ISETP.NE.AND.EX P5, PT, RZ, UR5, PT, P2 ;  /* 0x00000005ff007c0c */ /* 0x000fe4000bfa5320 */
[----:B------:R-:W-:Y:S02]  /*0340*/  ISETP.NE.AND.EX P2, PT, R3, RZ, PT, P4 ;  /* 0x000000ff0300720c */ /* 0x000fe40003f45340 */
[----:B------:R-:W-:-:S11]  /*0350*/  PLOP3.LUT P0, PT, PT, PT, PT, 0x8, 0x0 ;  /* 0x000000000000781c */ /* 0x000fd60003f0e170 */
[----:B------:R-:W-:Y:S05]  /*0360*/  @P2 BRA P5, `(.L_x_4) ;  /* 0x0000000000342947 */ /* 0x000fea0002800000 */
[----:B------:R-:W-:-:S04]  /*0370*/  ISETP.NE.U32.AND P0, PT, RZ, UR4, PT ;  /* 0x00000004ff007c0c */ /* 0x000fc8000bf05070 */
[----:B------:R-:W-:-:S13]  /*0380*/  ISETP.NE.AND.EX P0, PT, RZ, UR5, PT, P0 ;  /* 0x00000005ff007c0c */ /* 0x000fda000bf05300 */
[----:B------:R-:W-:Y:S05]  /*0390*/  @!P0 BRA `(.L_x_5) ;  /* 0x0000000000248947 */ /* 0x000fea0003800000 */
[----:B------:R-:W-:Y:S02]  /*03a0*/  PRMT R7, R7, 0x9910, RZ ;  /* 0x0000991007077816 */ /* 0x000fe400000000ff */
[----:B------:R-:W-:Y:S02]  /*03b0*/  ISETP.NE.U32.AND P0, PT, R2, RZ, PT ;  /* 0x000000ff0200720c */ /* 0x000fe40003f05070 */
[----:B------:R-:W-:Y:S02]  /*03c0*/  ISETP.NE.AND P2, PT, R7, RZ, PT ;  /* 0x000000ff0700720c */ /* 0x000fe40003f45270 */
[----:B------:R-:W-:Y:S02]  /*03d0*/  ISETP.NE.AND.EX P0, PT, R3, RZ, PT, P0 ;  /* 0x000000ff0300720c */ /* 0x000fe40003f05300 */
[----:B------:R-:W-:-:S09]  /*03e0*/  SEL R2, RZ, 0xffffffff, P1 ;  /* 0xffffffffff027807 */ /* 0x000fd20000800000 */
[----:B------:R-:W-:-:S04]  /*03f0*/  @!P2 SEL R2, RZ, 0xffffffff, P0 ;  /* 0xffffffffff02a807 */ /* 0x000fc80000000000 */
[----:B------:R-:W-:-:S04]  /*0400*/  LOP3.LUT R2, R2, 0x1, RZ, 0xc0, !PT ;  /* 0x0000000102027812 */ /* 0x000fc800078ec0ff */
[----:B------:R-:W-:Y:S01]  /*0410*/  ISETP.EQ.U32.AND P0, PT, R2, 0x1, PT ;  /* 0x000000010200780c */ /* 0x000fe20003f02070 */
[----:B------:R-:W-:-:S12]  /*0420*/  BRA `(.L_x_4) ;  /* 0x0000000000047947 */ /* 0x000fd80003800000 */
.L_x_5:
[----:B------:R-:W-:-:S13]  /*0430*/  PLOP3.LUT P0, PT, P1, PT, PT, 0x8, 0x0 ;  /* 0x000000000000781c */ /* 0x000fda0000f0e170 */
.L_x_4:
[----:B------:R-:W1:Y:S02]  /*0440*/  SHFL.IDX PT, R2, R6, RZ, 0x1f ;  /* 0x00001fff06027589 */ /* 0x000e6400000e0000 */
[----:B-1----:R-:W-:-:S13]  /*0450*/  ISETP.NE.AND P1, PT, R2, RZ, PT ;  /* 0x000000ff0200720c */ /* 0x002fda0003f25270 */
[----:B------:R-:W-:Y:S05]  /*0460*/  @P1 BRA `(.L_x_6) ;  /* 0x0000000000581947 */ /* 0x000fea0003800000 */
[----:B------:R-:W1:Y:S01]  /*0470*/  S2UR UR8, SR_CgaCtaId ;  /* 0x00000000000879c3 */ /* 0x000e620000008800 */
[----:B------:R-:W-:Y:S01]  /*0480*/  UMOV UR4, 0x400 ;  /* 0x0000040000047882 */ /* 0x000fe20000000000 */
[----:B------:R-:W-:Y:S01]  /*0490*/  UMOV UR5, 0x1 ;  /* 0x0000000100057882 */ /* 0x000fe20000000000 */
[----:B------:R-:W-:Y:S01]  /*04a0*/  UMOV UR6, 0x100 ;  /* 0x0000010000067882 */ /* 0x000fe20000000000 */
[----:B------:R-:W-:Y:S01]  /*04b0*/  ELECT P1, URZ, PT ;  /* 0x00000000003f782f */ /* 0x000fe20003820000 */
[----:B------:R-:W-:-:S04]  /*04c0*/  UIADD3 UR6, -UR6, 0x100000, URZ ;  /* 0x0010000006067890 */ /* 0x000fc8000fffe13f */
[----:B------:R-:W-:Y:S02]  /*04d0*/  USHF.L.U32 UR7, UR6, 0xb, URZ ;  /* 0x0000000b06077899 */ /* 0x000fe4000800063f */
[----:B------:R-:W-:Y:S02]  /*04e0*/  USHF.L.U32 UR6, UR6, 0x1, URZ ;  /* 0x0000000106067899 */ /* 0x000fe4000800063f */
[----:B-1----:R-:W-:Y:S02]  /*04f0*/  ULEA UR8, UR8, UR4, 0x18 ;  /* 0x0000000408087291 */ /* 0x002fe4000f8ec03f */
[----:B------:R-:W-:-:S04]  /*0500*/  UIADD3 UR4, -UR5, 0x100000, URZ ;  /* 0x0010000005047890 */ /* 0x000fc8000fffe13f */
[----:B------:R-:W-:Y:S02]  /*0510*/  USHF.L.U32 UR5, UR4, 0xb, URZ ;  /* 0x0000000b04057899 */ /* 0x000fe4000800063f */
[----:B------:R-:W-:Y:S01]  /*0520*/  USHF.L.U32 UR4, UR4, 0x1, URZ ;  /* 0x0000000104047899 */ /* 0x000fe2000800063f */
[----:B------:R-:W1:Y:S11]  /*0530*/  FENCE.VIEW.ASYNC.S ;  /* 0x00000000000073c6 */ /* 0x000e760000000000 */
[----:B-1----:R1:W2:Y:S01]  /*0540*/  SYNCS.EXCH.64 URZ, [UR8], UR4 ;  /* 0x00000004083f75b2 */ /* 0x0022a20008000100 */
[----:B------:R1:W3:Y:S01]  /*0550*/  SYNCS.EXCH.64 URZ, [UR8+0x20], UR6 ;  /* 0x00002006083f75b2 */ /* 0x0002e20008000100 */
[----:B------:R1:W4:Y:S01]  /*0560*/  SYNCS.EXCH.64 URZ, [UR8+0x8], UR4 ;  /* 0x00000804083f75b2 */ /* 0x0003220008000100 */
[----:B------:R1:W1:Y:S01]  /*0570*/  SYNCS.EXCH.64 URZ, [UR8+0x28], UR6 ;  /* 0x00002806083f75b2 */ /* 0x0002620008000100 */
[----:B------:R1:W1:Y:S01]  /*0580*/  SYNCS.EXCH.64 URZ, [UR8+0x10], UR4 ;  /* 0x00001004083f75b2 */ /* 0x0002620008000100 */
[----:B------:R1:W1:Y:S01]  /*0590*/  SYNCS.EXCH.64 URZ, [UR8+0x30], UR6 ;  /* 0x00003006083f75b2 */ /* 0x0002620008000100 */
[----:B------:R1:W1:Y:S01]  /*05a0*/  SYNCS.EXCH.64 URZ, [UR8+0x18], UR4 ;  /* 0x00001804083f75b2 */ /* 0x0002620008000100 */
[----:B------:R1:W1:Y:S01]  /*05b0*/  SYNCS.EXCH.64 URZ, [UR8+0x38], UR6 ;  /* 0x00003806083f75b2 */ /* 0x0002620008000100 */
[----:B------:R-:W-:Y:S01]  /*05c0*/  NOP ;  /* 0x0000000000007918 */ /* 0x000fe20000000000 */
.L_x_6:
[----:B------:R-:W5:Y:S01]  /*05d0*/  SHFL.IDX PT, R2, R6, RZ, 0x1f ;  /* 0x00001fff06027589 */ /* 0x000f6200000e0000 */
[----:B------:R-:W1:Y:S01]  /*05e0*/  LDC R22, c[0x0][0x904] ;  /* 0x00024100ff167b82 */ /* 0x000e620000000800 */
[----:B------:R-:W-:Y:S01]  /*05f0*/  NOP ;  /* 0x0000000000007918 */ /* 0x000fe20000000000 */
[----:B-----5:R-:W-:-:S13]  /*0600*/  ISETP.NE.AND P1, PT, R2, RZ, PT ;  /* 0x000000ff0200720c */ /* 0x020fda0003f25270 */
[----:B------:R-:W-:Y:S05]  /*0610*/  @P1 BRA `(.L_x_7) ;  /* 0x0000000000581947 */ /* 0x000fea0003800000 */
[----:B-1----:R-:W1:Y:S01]  /*0620*/  S2UR UR5, SR_CgaCtaId ;  /* 0x00000000000579c3 */ /* 0x002e620000008800 */
[----:B------:R-:W-:Y:S01]  /*0630*/  UMOV UR4, 0x400 ;  /* 0x0000040000047882 */ /* 0x000fe20000000000 */
[----:B------:R-:W-:Y:S01]  /*0640*/  UMOV UR6, 0x20 ;  /* 0x0000002000067882 */ /* 0x000fe20000000000 */
[----:B------:R-:W-:Y:S01]  /*0650*/  UMOV UR7, 0x100 ;  /* 0x0000010000077882 */ /* 0x000fe20000000000 */
[----:B------:R-:W-:Y:S01]  /*0660*/  ELECT P1, URZ, PT ;  /* 0x00000000003f782f */ /* 0x000fe20003820000 */
[----:B-1----:R-:W-:Y:S02]  /*0670*/  ULEA UR8, UR5, UR4, 0x18 ;  /* 0x0000000405087291 */ /* 0x002fe4000f8ec03f */
[----:B------:R-:W-:-:S04]  /*0680*/  UIADD3 UR4, -UR6, 0x100000, URZ ;  /* 0x0010000006047890 */ /* 0x000fc8000fffe13f */
[----:B------:R-:W-:Y:S02]  /*0690*/  USHF.L.U32 UR5, UR4, 0xb, URZ ;  /* 0x0000000b04057899 */ /* 0x000fe4000800063f */
[----:B------:R-:W-:Y:S02]  /*06a0*/  USHF.L.U32 UR4, UR4, 0x1, URZ ;  /* 0x0000000104047899 */ /* 0x000fe4000800063f */
[----:B------:R-:W-:-:S04]  /*06b0*/  UIADD3 UR6, -UR7, 0x100000, URZ ;  /* 0x0010000007067890 */ /* 0x000fc8000fffe13f */
[----:B------:R-:W-:Y:S02]  /*06c0*/  USHF.L.U32 UR7, UR6, 0xb, URZ ;  /* 0x0000000b06077899 */ /* 0x000fe4000800063f */
[----:B------:R-:W-:Y:S01]  /*06d0*/  USHF.L.U32 UR6, UR6, 0x1, URZ ;  /* 0x0000000106067899 */ /* 0x000fe2000800063f */
[----:B------:R-:W1:Y:S03]  /*06e0*/  FENCE.VIEW.ASYNC.S ;  /* 0x00000000000073c6 */ /* 0x000e660000000000 */
[----:B-1----:R1:W1:Y:S08]  /*06f0*/  SYNCS.EXCH.64 URZ, [UR8+0x40], UR4 ;  /* 0x00004004083f75b2 */ /* 0x0022700008000100 */
[----:B------:R1:W1:Y:S01]  /*0700*/  SYNCS.EXCH.64 URZ, [UR8+0x60], UR6 ;  /* 0x00006006083f75b2 */ /* 0x0002620008000100 */
[----:B------:R1:W1:Y:S01]  /*0710*/  SYNCS.EXCH.64 URZ, [UR8+0x48], UR4 ;  /* 0x00004804083f75b2 */ /* 0x0002620008000100 */
[----:B------:R1:W1:Y:S01]  /*0720*/  SYNCS.EXCH.64 URZ, [UR8+0x68], UR6 ;  /* 0x00006806083f75b2 */ /* 0x0002620008000100 */
[----:B------:R1:W1:Y:S01]  /*0730*/  SYNCS.EXCH.64 URZ, [UR8+0x50], UR4 ;  /* 0x00005004083f75b2 */ /* 0x0002620008000100 */
[----:B------:R1:W1:Y:S01]  /*0740*/  SYNCS.EXCH.64 URZ, [UR8+0x70], UR6 ;  /* 0x00007006083f75b2 */ /* 0x0002620008000100 */
[----:B------:R1:W1:Y:S01]  /*0750*/  SYNCS.EXCH.64 URZ, [UR8+0x58], UR4 ;  /* 0x00005804083f75b2 */ /* 0x0002620008000100 */
[----:B------:R1:W1:Y:S01]  /*0760*/  SYNCS.EXCH.64 URZ, [UR8+0x78], UR6 ;  /* 0x00007806083f75b2 */ /* 0x0002620008000100 */
[----:B------:R-:W-:Y:S01]  /*0770*/  NOP ;  /* 0x0000000000007918 */ /* 0x000fe20000000000 */
.L_x_7:
[----:B------:R-:W5:Y:S01]  /*0780*/  SHFL.IDX PT, R6, R6, RZ, 0x1f ;  /* 0x00001fff06067589 */ /* 0x000f6200000e0000 */
[----:B-1----:R-:W-:Y:S02]  /*0790*/  ISETP.NE.AND P6, PT, R22, 0x1, PT ;  /* 0x000000011600780c */ /* 0x002fe40003fc5270 */
[----:B------:R-:W-:Y:S01]  /*07a0*/  ELECT P1, URZ, PT ;  /* 0x00000000003f782f */ /* 0x000fe20003820000 */
[----:B------:R-:W1:Y:S01]  /*07b0*/  S2UR UR37, SR_CgaCtaId ;  /* 0x00000000002579c3 */ /* 0x000e620000008800 */
[----:B------:R-:W2:Y:S01]  /*07c0*/  S2R R13, SR_CTAID.Y ;  /* 0x00000000000d7919 */ /* 0x000ea20000002600 */
[----:B------:R-:W-:Y:S01]  /*07d0*/  UMOV UR4, 0x20 ;  /* 0x0000002000047882 */ /* 0x000fe20000000000 */
[----:B------:R-:W-:Y:S01]  /*07e0*/  P2R R2, PR, RZ, 0x40 ;  /* 0x00000040ff027803 */ /* 0x000fe20000000000 */
[----:B------:R-:W-:Y:S01]  /*07f0*/  NOP ;  /* 0x0000000000007918 */ /* 0x000fe20000000000 */
[----:B------:R-:W3:Y:S01]  /*0800*/  S2R R8, SR_CTAID.X ;  /* 0x0000000000087919 */ /* 0x000ee20000002500 */
[----:B------:R-:W-:Y:S01]  /*0810*/  ISETP.NE.AND P4, PT, R0, RZ, PT ;  /* 0x000000ff0000720c */ /* 0x000fe20003f85270 */
[----:B------:R-:W-:Y:S03]  /*0820*/  BSSY B6, `(.L_x_8) ;  /* 0x0001513000067945 */ /* 0x000fe60003800000 */
[----:B------:R-:W3:Y:S01]  /*0830*/  @P6 LDC R3, c[0x0][0x10] ;  /* 0x00000400ff036b82 */ /* 0x000ee20000000800 */
[----:B------:R-:W-:-:S02]  /*0840*/  @P6 MOV R11, RZ ;  /* 0x000000ff000b6202 */ /* 0x000fc40000000f00 */
[----:B------:R-:W-:-:S05]  /*0850*/  @P6 MOV R9, RZ ;  /* 0x000000ff00096202 */ /* 0x000fca0000000f00 */
[----:B------:R-:W4:Y:S01]  /*0860*/  @!P6 LDC R7, c[0x0][0xc] ;  /* 0x00000300ff07eb82 */ /* 0x000f220000000800 */
[----:B-----5:R-:W-:Y:S02]  /*0870*/  ISETP.NE.OR P2, PT, R6, RZ, !P1 ;  /* 0x000000ff0600720c */ /* 0x020fe40004f45670 */
[----:B------:R-:W-:-:S04]  /*0880*/  ISETP.EQ.OR P1, PT, R0, 0x3, !P4 ;  /* 0x000000030000780c */ /* 0x000fc80006722670 */
[----:B------:R-:W-:-:S04]  /*0890*/  ISETP.EQ.AND P1, PT, R12, RZ, P1 ;  /* 0x000000ff0c00720c */ /* 0x000fc80000f22270 */
[----:B------:R-:W-:Y:S02]  /*08a0*/  SEL R17, RZ, 0x1, !P1 ;  /* 0x00000001ff117807 */ /* 0x000fe40004800000 */
[----:B--2---:R-:W-:Y:S01]  /*08b0*/  @P6 MOV R10, R13 ;  /* 0x0000000d000a6202 */ /* 0x004fe20000000f00 */
[----:B------:R-:W-:Y:S01]  /*08c0*/  VOTEU.ALL UP0, P2 ;  /* 0x00000000003f7886 */ /* 0x000fe20001000000 */
[----:B------:R-:W-:-:S03]  /*08d0*/  VOTEU.ALL UP1, P2 ;  /* 0x00000000003f7886 */ /* 0x000fc60001020000 */
[----:B---3--:R-:W-:Y:S01]  /*08e0*/  @P6 IMAD.WIDE.U32 R2, R8, R3, R10 ;  /* 0x0000000308026225 */ /* 0x008fe200078e000a */
[----:B------:R-:W-:Y:S01]  /*08f0*/  @!UP0 UMOV UR6, 0x400 ;  /* 0x0000040000068882 */ /* 0x000fe20000000000 */
[----:B------:R-:W-:-:S04]  /*0900*/  @!UP0 UIADD3 UR4, -UR4, 0x100000, URZ ;  /* 0x0010000004048890 */ /* 0x000fc8000fffe13f */
[----:B------:R-:W-:Y:S02]  /*0910*/  @!UP0 USHF.L.U32 UR5, UR4, 0xb, URZ ;  /* 0x0000000b04058899 */ /* 0x000fe4000800063f */
[----:B------:R-:W-:Y:S01]  /*0920*/  @!UP0 USHF.L.U32 UR4, UR4, 0x1, URZ ;  /* 0x0000000104048899 */ /* 0x000fe2000800063f */
[----:B------:R-:W-:Y:S01]  /*0930*/  @!P6 MOV R10, R13 ;  /* 0x0000000d000ae202 */ /* 0x000fe20000000f00 */
[----:B-1----:R-:W-:Y:S01]  /*0940*/  @!UP0 ULEA UR8, UR37, UR6, 0x18 ;  /* 0x0000000625088291 */ /* 0x002fe2000f8ec03f */
[----:B------:R-:W-:Y:S01]  /*0950*/  @P6 IADD3 R16, R3, R9, RZ ;  /* 0x0000000903106210 */ /* 0x000fe20007ffe0ff */
[----:B------:R-:W-:Y:S01]  /*0960*/  VOTEU.ALL UP0, P2 ;  /* 0x00000000003f7886 */ /* 0x000fe20001000000 */
[----:B------:R-:W-:Y:S01]  /*0970*/  ISETP.NE.AND P2, PT, R12, RZ, PT ;  /* 0x000000ff0c00720c */ /* 0x000fe20003f45270 */
[----:B------:R-:W-:Y:S01]  /*0980*/  ULDC UR6, c[0x0][0xc] ;  /* 0x0000030000067ab9 */ /* 0x000fe20000000800 */
[----:B------:R-:W-:Y:S01]  /*0990*/  ULDC UR7, c[0x0][0x10] ;  /* 0x0000040000077ab9 */ /* 0x000fe20000000800 */
[----:B------:R-:W-:-:S02]  /*09a0*/  MOV R9, RZ ;  /* 0x000000ff00097202 */ /* 0x000fc40000000f00 */
[----:B------:R-:W-:Y:S02]  /*09b0*/  IADD3 R12, R12, -0x1, RZ ;  /* 0xffffffff0c0c7810 */ /* 0x000fe40007ffe0ff */
[----:B------:R-:W-:Y:S01]  /*09c0*/  ISETP.EQ.AND P5, PT, R0, 0x2, !P2 ;  /* 0x000000020000780c */ /* 0x000fe200057a2270 */
[----:B----4-:R-:W-:Y:S01]  /*09d0*/  @!P6 IMAD.WIDE.U32 R6, R7, R10, R8 ;  /* 0x0000000a0706e225 */ /* 0x010fe200078e0008 */
[----:B------:R-:W1:Y:S02]  /*09e0*/  FENCE.VIEW.ASYNC.S ;  /* 0x00000000000073c6 */ /* 0x000e640000000000 */
[----:B-1----:R-:W1:Y:S01]  /*09f0*/  @!UP0 SYNCS.EXCH.64 URZ, [UR8+0x80], UR4 ;  /* 0x00008004083f85b2 */ /* 0x002e620008000100 */
[----:B------:R-:W-:Y:S02]  /*0a00*/  ISETP.GE.U32.AND P1, PT, R12, 0x2, PT ;  /* 0x000000020c00780c */ /* 0x000fe40003f26070 */
[----:B------:R-:W-:Y:S02]  /*0a10*/  SEL R19, RZ, 0x1, !P5 ;  /* 0x00000001ff137807 */ /* 0x000fe40006800000 */
[----:B------:R-:W-:-:S02]  /*0a20*/  @!P6 MOV R2, R6 ;  /* 0x000000060002e202 */ /* 0x000fc40000000f00 */
[----:B------:R-:W-:Y:S02]  /*0a30*/  @!P6 MOV R16, R7 ;  /* 0x000000070010e202 */ /* 0x000fe40000000f00 */
[----:B------:R-:W-:Y:S02]  /*0a40*/  SEL R19, R19, 0x2, P1 ;  /* 0x0000000213137807 */ /* 0x000fe40000800000 */
[----:B------:R-:W-:Y:S01]  /*0a50*/  SEL R17, R17, 0x2, P1 ;  /* 0x0000000211117807 */ /* 0x000fe20000800000 */
[----:B------:R2:W1:Y:S01]  /*0a60*/  @!UP1 SYNCS.EXCH.64 URZ, [UR8+0x88], UR4 ;  /* 0x00008804083f95b2 */ /* 0x0004620008000100 */
[----:B------:R-:W-:Y:S01]  /*0a70*/  NOP ;  /* 0x0000000000007918 */ /* 0x000fe20000000000 */
[----:B--2---:R-:W-:-:S03]  /*0a80*/  UIMAD.WIDE.U32 UR4, UR6, UR7, URZ ;  /* 0x00000007060472a5 */ /* 0x004fc6000f8e003f */
[----:B------:R-:W-:Y:S02]  /*0a90*/  ULDC UR6, c[0x0][0x14] ;  /* 0x0000050000067ab9 */ /* 0x000fe40000000800 */
[----:B------:R-:W-:Y:S02]  /*0aa0*/  UIMAD.WIDE.U32 UR46, UR4, UR6, URZ ;  /* 0x00000006042e72a5 */ /* 0x000fe4000f8e003f */
[----:B------:R-:W-:-:S04]  /*0ab0*/  UIMAD UR38, UR5, UR6, URZ ;  /* 0x00000006052672a4 */ /* 0x000fc8000f8e023f */
[----:B------:R-:W-:Y:S01]  /*0ac0*/  UIADD3 UR38, UR47, UR38, URZ ;  /* 0x000000262f267290 */ /* 0x000fe2000fffe03f */
[----:B-1----:R-:W-:Y:S06]  /*0ad0*/  BAR.SYNC.DEFER_BLOCKING 0x0 ;  /* 0x0000000000007b1d */ /* 0x002fec0000010000 */
[----:B------:R-:W-:Y:S05]  /*0ae0*/  @!P2 BRA `(.L_x_9) ;  /* 0x0000011c00fca947 */ /* 0x000fea0003800000 */
[----:B------:R-:W-:-:S13]  /*0af0*/  ISETP.GT.U32.AND P0, PT, R12, 0x1, PT ;  /* 0x000000010c00780c */ /* 0x000fda0003f04070 */
[----:B------:R-:W-:Y:S05]  /*0b00*/  @P0 BRA `(.L_x_10) ;  /* 0x0000014c00900947 */ /* 0x000fea0003800000 */
[----:B------:R-:W-:Y:S01]  /*0b10*/  ULDC.64 UR4, c[0x0][0x8f8] ;  /* 0x00023e0000047ab9 */ /* 0x000fe20000000a00 */
[----:B------:R-:W-:Y:S01]  /*0b20*/  UMOV UR55, 0xffffffff ;  /* 0xffffffff00377882 */ /* 0x000fe20000000000 */
[----:B------:R-:W-:Y:S02]  /*0b30*/  ISETP.GE.U32.AND P0, PT, R2, UR4, PT ;  /* 0x0000000402007c0c */ /* 0x000fe4000bf06070 */
[----:B------:R-:W-:Y:S02]  /*0b40*/  PRMT R152, RZ, 0x7610, R152 ;  /* 0x00007610ff987816 */ /* 0x000fe40000000098 */
[----:B------:R-:W-:Y:S02]  /*0b50*/  ISETP.GE.U32.AND.EX P0, PT, R16, UR5, PT, P0 ;  /* 0x0000000510007c0c */ /* 0x000fe4000bf06100 */
[----:B------:R-:W-:Y:S02]  /*0b60*/  MOV R23, 0xffffffff ;  /* 0xffffffff00177802 */ /* 0x000fe40000000f00 */
[----:B------:R-:W-:-:S02]  /*0b70*/  MOV R156, 0xffffffff ;  /* 0xffffffff009c7802 */ /* 0x000fc40000000f00 */
[----:B------:R-:W-:-:S07]  /*0b80*/  PRMT R0, RZ, 0x7610, R0 ;  /* 0x00007610ff007816 */ /* 0x000fce0000000000 */
[----:B------:R-:W-:Y:S05]  /*0b90*/  @P0 BRA `(.L_x_11) ;  /* 0x0000000400640947 */ /* 0x000fea0003800000 */
[----:B------:R-:W1:Y:S01]  /*0ba0*/  LDC.64 R14, c[0x0][0x8d0] ;  /* 0x00023400ff0e7b82 */ /* 0x000e620000000a00 */
[----:B------:R-:W-:Y:S02]  /*0bb0*/  MOV R4, R2 ;  /* 0x0000000200047202 */ /* 0x000fe40000000f00 */
[----:B------:R-:W-:-:S05]  /*0bc0*/  MOV R5, R16 ;  /* 0x0000001000057202 */ /* 0x000fca0000000f00 */
[----:B------:R-:W2:Y:S08]  /*0bd0*/  LDC R0, c[0x0][0x8d8] ;  /* 0x00023600ff007b82 */ /* 0x000eb00000000800 */
[----:B------:R-:W3:Y:S01]  /*0be0*/  LDC.64 R20, c[0x0][0x8c8] ;  /* 0x00023200ff147b82 */ /* 0x000ee20000000a00 */
[----:B-1----:R-:W-:-:S04]  /*0bf0*/  ISETP.NE.U32.AND P0, PT, R14, RZ, PT ;  /* 0x000000ff0e00720c */ /* 0x002fc80003f05070 */
[----:B------:R-:W-:-:S13]  /*0c00*/  ISETP.NE.AND.EX P0, PT, R15, RZ, PT, P0 ;  /* 0x000000ff0f00720c */ /* 0x000fda0003f05300 */
[----:B--23--:R-:W-:Y:S05]  /*0c10*/  @!P0 BRA `(.L_x_12) ;  /* 0x0000000000288947 */ /* 0x00cfea0003800000 */
[----:B------:R-:W1:Y:S02]  /*0c20*/  LDC R3, c[0x0][0x8dc] ;  /* 0x00023700ff037b82 */ /* 0x000e640000000800 */
[----:B-1----:R-:W-:-:S04]  /*0c30*/  IADD3 R3, P0, R2, R3, RZ ;  /* 0x0000000302037210 */ /* 0x002fc80007f1e0ff */
[----:B------:R-:W-:-:S05]  /*0c40*/  IADD3.X R11, RZ, R16, RZ, P0, !PT ;  /* 0x00000010ff0b7210 */ /* 0x000fca00007fe4ff */
[----:B------:R-:W-:-:S04]  /*0c50*/  IMAD.WIDE.U32 R4, R11, R14, RZ ;  /* 0x0000000e0b047225 */ /* 0x000fc800078e00ff */
[----:B------:R-:W-:-:S04]  /*0c60*/  IMAD.WIDE.U32 R6, P0, R3, R15, R4 ;  /* 0x0000000f03067225 */ /* 0x000fc80007800004 */
[----:B------:R-:W-:Y:S01]  /*0c70*/  IMAD.WIDE.U32 R4, R3, R14, RZ ;  /* 0x0000000e03047225 */ /* 0x000fe200078e00ff */
[----:B------:R-:W-:Y:S02]  /*0c80*/  IADD3.X R13, RZ, RZ, RZ, P0, !PT ;  /* 0x000000ffff0d7210 */ /* 0x000fe400007fe4ff */
[----:B------:R-:W-:Y:S02]  /*0c90*/  MOV R12, R7 ;  /* 0x00000007000c7202 */ /* 0x000fe40000000f00 */
[----:B------:R-:W-:-:S05]  /*0ca0*/  IADD3 RZ, P0, R5, R6, RZ ;  /* 0x0000000605ff7210 */ /* 0x000fca0007f1e0ff */
[----:B------:R-:W-:-:S08]  /*0cb0*/  IMAD.WIDE.U32.X R4, R11, R15, R12, P0 ;  /* 0x0000000f0b047225 */ /* 0x000fd000000e040c */
.L_x_12:
[-CC-:B------:R-:W-:Y:S01]  /*0cc0*/  SHF.R.U64 R29, R4, R0.reuse, R5.reuse ;  /* 0x00000000041d7219 */ /* 0x180fe20000001205 */
[----:B------:R-:W1:Y:S01]  /*0cd0*/  LDC.64 R24, c[0x0][0x8e8] ;  /* 0x00023a00ff187b82 */ /* 0x000e620000000a00 */
[----:B------:R-:W-:Y:S01]  /*0ce0*/  SHF.R.U32.HI R3, RZ, R0, R5 ;  /* 0x00000000ff037219 */ /* 0x000fe20000011605 */
[----:B------:R-:W-:Y:S01]  /*0cf0*/  ULDC UR4, c[0x0][0x150] ;  /* 0x0000540000047ab9 */ /* 0x000fe20000000800 */
[----:B------:R-:W-:Y:S02]  /*0d00*/  IADD3 R9, P0, RZ, -R29, RZ ;  /* 0x8000001dff097210 */ /* 0x000fe40007f1e0ff */
[----:B------:R-:W-:Y:S02]  /*0d10*/  I2FP.F32.U32 R0, R8 ;  /* 0x0000000800007245 */ /* 0x000fe40000201000 */
[----:B------:R-:W-:Y:S01]  /*0d20*/  IADD3.X R11, RZ, ~R3, RZ, P0, !PT ;  /* 0x80000003ff0b7210 */ /* 0x000fe200007fe4ff */
[----:B------:R-:W2:Y:S01]  /*0d30*/  LDC R12, c[0x0][0x8c0] ;  /* 0x00023000ff0c7b82 */ /* 0x000ea20000000800 */
[----:B------:R-:W-:Y:S01]  /*0d40*/  MOV R3, R16 ;  /* 0x0000001000037202 */ /* 0x000fe20000000f00 */
[----:B------:R-:W-:Y:S01]  /*0d50*/  FMUL R0, R0, UR4 ;  /* 0x0000000400007c20 */ /* 0x000fe20008400000 */
[----:B------:R-:W-:Y:S01]  /*0d60*/  ULDC UR4, c[0x0][0x154] ;  /* 0x0000550000047ab9 */ /* 0x000fe20000000800 */
[----:B------:R-:W-:-:S02]  /*0d70*/  IMAD R6, R11, R20, RZ ;  /* 0x000000140b067224 */ /* 0x000fc400078e02ff */
[C---:B------:R-:W-:Y:S02]  /*0d80*/  IMAD.WIDE.U32 R4, R9.reuse, R20, R2 ;  /* 0x0000001409047225 */ /* 0x040fe400078e0002 */
[----:B------:R-:W3:Y:S01]  /*0d90*/  LDC R7, c[0x0][0x144] ;  /* 0x00005100ff077b82 */ /* 0x000ee20000000800 */
[----:B------:R-:W4:Y:S01]  /*0da0*/  F2I.U32.TRUNC.NTZ R0, R0 ;  /* 0x0000000000007305 */ /* 0x000f22000020f000 */
[----:B------:R-:W-:Y:S01]  /*0db0*/  IMAD R3, R9, R21, R6 ;  /* 0x0000001509037224 */ /* 0x000fe200078e0206 */
[----:B------:R-:W-:-:S04]  /*0dc0*/  MOV R9, 0x1 ;  /* 0x0000000100097802 */ /* 0x000fc80000000f00 */
[----:B------:R-:W-:Y:S01]  /*0dd0*/  IADD3 R5, R5, R3, RZ ;  /* 0x0000000305057210 */ /* 0x000fe20007ffe0ff */
[----:B------:R-:W5:Y:S01]  /*0de0*/  LDC R11, c[0x0][0x8b0] ;  /* 0x00022c00ff0b7b82 */ /* 0x000f620000000800 */
[----:B-1----:R-:W-:Y:S02]  /*0df0*/  ISETP.NE.U32.AND P0, PT, R24, RZ, PT ;  /* 0x000000ff1800720c */ /* 0x002fe40003f05070 */
[----:B------:R-:W-:Y:S02]  /*0e00*/  I2FP.F32.U32 R3, R10 ;  /* 0x0000000a00037245 */ /* 0x000fe40000201000 */
[----:B------:R-:W-:-:S03]  /*0e10*/  ISETP.NE.AND.EX P0, PT, R25, RZ, PT, P0 ;  /* 0x000000ff1900720c */ /* 0x000fc60003f05300 */
[----:B------:R-:W1:Y:S01]  /*0e20*/  LDC R20, c[0x0][0x900] ;  /* 0x00024000ff147b82 */ /* 0x000e620000000800 */
[----:B----4-:R-:W-:Y:S02]  /*0e30*/  IADD3 R6, -R0, RZ, RZ ;  /* 0x000000ff00067210 */ /* 0x010fe40007ffe1ff */
[-CC-:B--2---:R-:W-:Y:S02]  /*0e40*/  SHF.R.U64 R21, R4, R12.reuse, R5.reuse ;  /* 0x0000000c04157219 */ /* 0x184fe40000001205 */
[----:B------:R-:W-:Y:S01]  /*0e50*/  SHF.R.U32.HI R4, RZ, R12, R5 ;  /* 0x0000000cff047219 */ /* 0x000fe20000011605 */
[----:B------:R-:W-:Y:S02]  /*0e60*/  FMUL R5, R3, UR4 ;  /* 0x0000000403057c20 */ /* 0x000fe40008400000 */
[----:B------:R-:W2:Y:S01]  /*0e70*/  LDC R13, c[0x0][0x148] ;  /* 0x00005200ff0d7b82 */ /* 0x000ea20000000800 */
[----:B---3--:R-:W-:Y:S01]  /*0e80*/  IMAD R0, R7, R6, R8 ;  /* 0x0000000607007224 */ /* 0x008fe200078e0208 */
[----:B------:R-:W-:Y:S01]  /*0e90*/  MOV R7, 0xffffffff ;  /* 0xffffffff00077802 */ /* 0x000fe20000000f00 */
[----:B------:R3:W4:Y:S05]  /*0ea0*/  F2I.U32.TRUNC.NTZ R12, R5 ;  /* 0x00000005000c7305 */ /* 0x00072a000020f000 */
[----:B------:R-:W2:Y:S01]  /*0eb0*/  LDC R14, c[0x0][0x8a8] ;  /* 0x00022a00ff0e7b82 */ /* 0x000ea20000000800 */
[----:B-----5:R-:W-:-:S02]  /*0ec0*/  SHF.R.U64 R28, R21, R11, R4 ;  /* 0x0000000b151c7219 */ /* 0x020fc40000001204 */
[----:B------:R-:W-:-:S05]  /*0ed0*/  SHF.R.U32.HI R3, RZ, R11, R4 ;  /* 0x0000000bff037219 */ /* 0x000fca0000011604 */
[----:B------:R-:W2:Y:S01]  /*0ee0*/  LDC R23, c[0x0][0x8f0] ;  /* 0x00023c00ff177b82 */ /* 0x000ea20000000800 */
[-C--:B-1----:R-:W-:Y:S02]  /*0ef0*/  SHF.L.U32 R4, R7, R20.reuse, RZ ;  /* 0x0000001407047219 */ /* 0x082fe400000006ff */
[-CC-:B------:R-:W-:Y:S02]  /*0f00*/  SHF.R.U64 R30, R28, R20.reuse, R3.reuse ;  /* 0x000000141c1e7219 */ /* 0x180fe40000001203 */
[----:B------:R-:W-:Y:S02]  /*0f10*/  SHF.R.U32.HI R15, RZ, R20, R3 ;  /* 0x00000014ff0f7219 */ /* 0x000fe40000011603 */
[----:B------:R-:W-:Y:S01]  /*0f20*/  LOP3.LUT R11, RZ, R4, RZ, 0x33, !PT ;  /* 0x00000004ff0b7212 */ /* 0x000fe200078e33ff */
[----:B------:R-:W1:Y:S01]  /*0f30*/  LDC R26, c[0x0][0x8e0] ;  /* 0x00023800ff1a7b82 */ /* 0x000e620000000800 */
[----:B------:R-:W-:Y:S02]  /*0f40*/  SHF.L.U32 R3, R9, R20, RZ ;  /* 0x0000001409037219 */ /* 0x000fe400000006ff */
[----:B------:R-:W-:-:S02]  /*0f50*/  MOV R4, R30 ;  /* 0x0000001e00047202 */ /* 0x000fc40000000f00 */
[----:B---3--:R-:W-:-:S03]  /*0f60*/  MOV R5, R15 ;  /* 0x0000000f00057202 */ /* 0x008fc60000000f00 */
[----:B------:R-:W3:Y:S01]  /*0f70*/  LDC R27, c[0x0][0x8b8] ;  /* 0x00022e00ff1b7b82 */ /* 0x000ee20000000800 */
[----:B----4-:R-:W-:Y:S05]  /*0f80*/  @!P0 BRA `(.L_x_13) ;  /* 0x0000000000288947 */ /* 0x010fea0003800000 */
[----:B------:R-:W4:Y:S02]  /*0f90*/  LDC R9, c[0x0][0x8f4] ;  /* 0x00023d00ff097b82 */ /* 0x000f240000000800 */
[----:B----4-:R-:W-:-:S04]  /*0fa0*/  IADD3 R9, P0, R30, R9, RZ ;  /* 0x000000091e097210 */ /* 0x010fc80007f1e0ff */
        /* <DEDUP_REMOVED lines=8> */
.L_x_13:
[----:B--2---:R-:W-:Y:S02]  /*1030*/  SHF.R.U64 R5, R4, R23, R5 ;  /* 0x0000001704057219 */ /* 0x004fe40000001205 */
[----:B------:R-:W-:Y:S02]  /*1040*/  LOP3.LUT R4, R28, R11, RZ, 0xc0, !PT ;  /* 0x0000000b1c047212 */ /* 0x000fe400078ec0ff */
[----:B------:R-:W-:Y:S02]  /*1050*/  IADD3 R12, -R12, RZ, RZ ;  /* 0x000000ff0c0c7210 */ /* 0x000fe40007ffe1ff */
[----:B------:R-:W-:Y:S02]  /*1060*/  IADD3 R6, R14, -0x1, RZ ;  /* 0xffffffff0e067810 */ /* 0x000fe40007ffe0ff */
[----:B------:R-:W-:Y:S01]  /*1070*/  IADD3 R7, -R5, RZ, RZ ;  /* 0x000000ff05077210 */ /* 0x000fe20007ffe1ff */
[----:B------:R-:W-:Y:S01]  /*1080*/  IMAD R5, R3, R5, R4 ;  /* 0x0000000503057224 */ /* 0x000fe200078e0204 */
[----:B------:R-:W-:Y:S01]  /*1090*/  LOP3.LUT R6, R21, R6, RZ, 0xc0, !PT ;  /* 0x0000000615067212 */ /* 0x000fe200078ec0ff */
[----:B------:R-:W-:Y:S01]  /*10a0*/  @P6 IMAD R0, R13, R12, R10 ;  /* 0x0000000c0d006224 */ /* 0x000fe200078e020a */
[----:B------:R-:W-:Y:S01]  /*10b0*/  R2UR UR55, R29 ;  /* 0x000000001d3772ca */ /* 0x000fe200000e0000 */
[----:B-1----:R-:W-:Y:S01]  /*10c0*/  IMAD R3, R7, R26, R30 ;  /* 0x0000001a07037224 */ /* 0x002fe200078e021e */
[----:B------:R-:W-:Y:S01]  /*10d0*/  MOV R4, 0x1 ;  /* 0x0000000100047802 */ /* 0x000fe20000000f00 */
[----:B---3--:R-:W-:-:S02]  /*10e0*/  IMAD R0, R5, R27, R0 ;  /* 0x0000001b05007224 */ /* 0x008fc400078e0200 */
[----:B------:R-:W-:-:S05]  /*10f0*/  IMAD R3, R3, R14, R6 ;  /* 0x0000000e03037224 */ /* 0x000fca00078e0206 */
[----:B------:R-:W-:Y:S02]  /*1100*/  SEL R156, R3, R0, !P6 ;  /* 0x00000000039c7207 */ /* 0x000fe40007000000 */
[----:B------:R-:W-:Y:S02]  /*1110*/  SEL R23, R0, R3, !P6 ;  /* 0x0000000300177207 */ /* 0x000fe40007000000 */
[----:B------:R-:W-:-:S07]  /*1120*/  PRMT R0, R4, 0x7610, R0 ;  /* 0x0000761004007816 */ /* 0x000fce0000000000 */
.L_x_11:
[----:B------:R-:W-:-:S08]  /*1130*/  NOP ;  /* 0x0000000000007918 */ /* 0x000fd00000000000 */
[----:B------:R-:W1:Y:S02]  /*1140*/  USETMAXREG.TRY_ALLOC.CTAPOOL UP0, 0xe8 ;  /* 0x000000e8000079c8 */ /* 0x000e640008000600 */
[----:B-1----:R-:W-:-:S13]  /*1150*/  PLOP3.LUT P0, PT, PT, PT, UP0, 0x80, 0x0 ;  /* 0x000000000000781c */ /* 0x002fda0003f0f008 */
[----:B------:R-:W-:Y:S05]  /*1160*/  @!P0 BRA `(.L_x_11) ;  /* 0xfffffffc00f08947 */ /* 0x000fea000383ffff */
[----:B------:R-:W-:Y:S02]  /*1170*/  ULDC.64 UR4, c[0x0][0x590] ;  /* 0x0001640000047ab9 */ /* 0x000fe40000000a00 */
[----:B------:R-:W-:-:S04]  /*1180*/  ISETP.NE.U32.AND P0, PT, RZ, UR4, PT ;  /* 0x00000004ff007c0c */ /* 0x000fc8000bf05070 */
[----:B------:R-:W-:-:S13]  /*1190*/  ISETP.NE.AND.EX P0, PT, RZ, UR5, PT, P0 ;  /* 0x00000005ff007c0c */ /* 0x000fda000bf05300 */
[----:B------:R-:W-:Y:S05]  /*11a0*/  @P0 BRA `(.L_x_14) ;  /* 0x00000000002c0947 */ /* 0x000fea0003800000 */
[----:B------:R-:W-:Y:S02]  /*11b0*/  ULDC.64 UR4, c[0x0][0x588] ;  /* 0x0001620000047ab9 */ /* 0x000fe40000000a00 */
[----:B------:R-:W-:-:S04]  /*11c0*/  ISETP.NE.U32.AND P0, PT, RZ, UR4, PT ;  /* 0x00000004ff007c0c */ /* 0x000fc8000bf05070 */
[----:B------:R-:W-:-:S13]  /*11d0*/  ISETP.NE.AND.EX P0, PT, RZ, UR5, PT, P0 ;  /* 0x00000005ff007c0c */ /* 0x000fda000bf05300 */
[----:B------:R-:W-:Y:S05]  /*11e0*/  @!P0 BRA `(.L_x_15) ;  /* 0x0000000000108947 */ /* 0x000fea0003800000 */
[----:B------:R-:W1:Y:S02]  /*11f0*/  LDC.64 R4, c[0x0][0x588] ;  /* 0x00016200ff047b82 */ /* 0x000e640000000a00 */
[----:B-1----:R1:W5:Y:S01]  /*1200*/  LDG.E R153, desc[UR48][R4.64] ;  /* 0x0000003004997981 */ /* 0x002362000c1e1900 */
[----:B------:R-:W-:Y:S01]  /*1210*/  MOV R152, 0x1 ;  /* 0x0000000100987802 */ /* 0x000fe20000000f00 */
[----:B------:R-:W-:Y:S06]  /*1220*/  BRA `(.L_x_14) ;  /* 0x00000000000c7947 */ /* 0x000fec0003800000 */
.L_x_15:
[----:B------:R-:W-:Y:S01]  /*1230*/  ULDC UR4, c[0x0][0x580] ;  /* 0x0001600000047ab9 */ /* 0x000fe20000000800 */
[----:B------:R-:W-:Y:S02]  /*1240*/  MOV R152, 0x1 ;  /* 0x0000000100987802 */ /* 0x000fe40000000f00 */
[----:B------:R-:W-:-:S07]  /*1250*/  MOV R153, UR4 ;  /* 0x0000000400997c02 */ /* 0x000fce0008000f00 */
.L_x_14:
        /* <DEDUP_REMOVED lines=8> */
[----:B------:R-:W2:Y:S02]  /*12e0*/  LDC.64 R154, c[0x0][0x5a8] ;  /* 0x00016a00ff9a7b82 */ /* 0x000ea40000000a00 */
[----:B--2---:R2:W5:Y:S01]  /*12f0*/  LDG.E R154, desc[UR48][R154.64] ;  /* 0x000000309a9a7981 */ /* 0x004562000c1e1900 */
[----:B------:R-:W-:Y:S05]  /*1300*/  BRA `(.L_x_16) ;  /* 0x0000000000087947 */ /* 0x000fea0003800000 */
.L_x_17:
[----:B------:R-:W-:Y:S02]  /*1310*/  ULDC UR4, c[0x0][0x5a0] ;  /* 0x0001680000047ab9 */ /* 0x000fe40000000800 */
[----:B------:R-:W-:-:S07]  /*1320*/  MOV R154, UR4 ;  /* 0x00000004009a7c02 */ /* 0x000fce0008000f00 */
.L_x_16:
[----:B------:R-:W-:Y:S01]  /*1330*/  LOP3.LUT P1, RZ, R0, 0xff, RZ, 0xc0, !PT ;  /* 0x000000ff00ff7812 */ /* 0x000fe2000782c0ff */
[----:B------:R-:W-:Y:S01]  /*1340*/  UMOV UR36, URZ ;  /* 0x0000003f00247c82 */ /* 0x000fe20008000000 */
[----:B------:R-:W-:-:S11]  /*1350*/  PLOP3.LUT P0, PT, PT, PT, PT, 0x80, 0x0 ;  /* 0x000000000000781c */ /* 0x000fd60003f0f070 */
[----:B------:R-:W-:Y:S05]  /*1360*/  @!P1 BRA `(.L_x_18) ;  /* 0x00000114003c9947 */ /* 0x000fea0003800000 */
[----:B------:R-:W-:Y:S01]  /*1370*/  ULDC UR4, c[0x0][0x28c] ;  /* 0x0000a30000047ab9 */ /* 0x000fe20000000800 */
[----:B------:R-:W-:Y:S01]  /*1380*/  LOP3.LUT P0, RZ, R18, 0x4, RZ, 0xc0, !PT ;  /* 0x0000000412ff7812 */ /* 0x000fe2000780c0ff */
[----:B------:R-:W-:Y:S01]  /*1390*/  UIADD3 UR4, UR4, 0x3f, URZ ;  /* 0x0000003f04047890 */ /* 0x000fe2000fffe03f */
[----:B--2---:R-:W-:Y:S01]  /*13a0*/  MOV R155, 0x10 ;  /* 0x00000010009b7802 */ /* 0x004fe20000000f00 */
[----:B------:R-:W-:Y:S01]  /*13b0*/  ULDC.64 UR40, c[0x0][0x198] ;  /* 0x0000660000287ab9 */ /* 0x000fe20000000a00 */
[----:B------:R-:W-:Y:S01]  /*13c0*/  LOP3.LUT R157, R17, 0x1, RZ, 0xfc, !PT ;  /* 0x00000001119d7812 */ /* 0x000fe200078efcff */
[----:B------:R-:W-:Y:S01]  /*13d0*/  USHF.R.S32.HI UR5, URZ, 0x1f, UR4 ;  /* 0x0000001f3f057899 */ /* 0x000fe20008011404 */
[----:B------:R-:W-:Y:S01]  /*13e0*/  LOP3.LUT R159, R19, 0x1, RZ, 0xfc, !PT ;  /* 0x00000001139f7812 */ /* 0x000fe200078efcff */
[----:B------:R-:W-:Y:S01]  /*13f0*/  UMOV UR39, URZ ;  /* 0x0000003f00277c82 */ /* 0x000fe20008000000 */
[----:B------:R-:W-:Y:S01]  /*1400*/  SEL R155, R155, 0xfffffff0, !P0 ;  /* 0xfffffff09b9b7807 */ /* 0x000fe20004000000 */
[----:B------:R-:W-:Y:S01]  /*1410*/  ULEA.HI UR5, UR5, UR4, URZ, 0x6 ;  /* 0x0000000405057291 */ /* 0x000fe2000f8f303f */
[----:B------:R-:W-:Y:S01]  /*1420*/  UMOV UR42, URZ ;  /* 0x0000003f002a7c82 */ /* 0x000fe20008000000 */
[----:B------:R-:W-:-:S02]  /*1430*/  UMOV UR43, URZ ;  /* 0x0000003f002b7c82 */ /* 0x000fc40008000000 */
[----:B------:R-:W-:Y:S01]  /*1440*/  USHF.R.S32.HI UR44, URZ, 0x6, UR5 ;  /* 0x000000063f2c7899 */ /* 0x000fe20008011405 */
[----:B------:R-:W-:-:S11]  /*1450*/  UMOV UR36, URZ ;  /* 0x0000003f00247c82 */ /* 0x000fd60008000000 */
.L_x_513:
[----:B------:R-:W-:Y:S01]  /*1460*/  LOP3.LUT R0, R18, 0x80, RZ, 0xc0, !PT ;  /* 0x0000008012007812 */ /* 0x000fe200078ec0ff */
[----:B------:R-:W2:Y:S01]  /*1470*/  S2UR UR50, SR_CgaCtaId ;  /* 0x00000000003279c3 */ /* 0x000ea20000008800 */
[----:B------:R-:W-:Y:S02]  /*1480*/  UMOV UR45, 0x400 ;  /* 0x00000400002d7882 */ /* 0x000fe40000000000 */
[----:B------:R-:W-:-:S06]  /*1490*/  SHF.R.U32.HI R0, RZ, 0x7, R0 ;  /* 0x00000007ff007819 */ /* 0x000fcc0000011600 */
[----:B------:R-:W3:Y:S01]  /*14a0*/  SHFL.IDX PT, R0, R0, RZ, 0x1f ;  /* 0x00001fff00007589 */ /* 0x000ee200000e0000 */
[----:B--2---:R-:W-:Y:S01]  /*14b0*/  ULEA UR45, UR50, UR45, 0x18 ;  /* 0x0000002d322d7291 */ /* 0x004fe2000f8ec03f */
[----:B---3--:R-:W-:-:S13]  /*14c0*/  R2UR UR4, R0 ;  /* 0x00000000000472ca */ /* 0x008fda00000e0000 */
[----:B------:R-:W-:-:S04]  /*14d0*/  ULEA.HI UR5, UR4, UR4, URZ, 0x1 ;  /* 0x0000000404057291 */ /* 0x000fc8000f8f083f */
[----:B------:R-:W-:-:S04]  /*14e0*/  ULOP3.LUT UR5, UR5, 0x7fffe, URZ, 0xc0, !UPT ;  /* 0x0007fffe05057892 */ /* 0x000fc8000f8ec03f */
[----:B------:R-:W-:-:S03]  /*14f0*/  UIADD3 UR5, UR4, -UR5, URZ ;  /* 0x8000000504057290 */ /* 0x000fc6000fffe03f */
[----:B------:R-:W-:Y:S01]  /*1500*/  ULDC UR4, c[0x0][0x28c] ;  /* 0x0000a30000047ab9 */ /* 0x000fe20000000800 */
[----:B------:R-:W-:Y:S01]  /*1510*/  ULEA UR5, UR5, UR45, 0xd ;  /* 0x0000002d05057291 */ /* 0x000fe2000f8e683f */
[----:B------:R-:W-:-:S03]  /*1520*/  ISETP.LT.AND P0, PT, RZ, UR4, PT ;  /* 0x00000004ff007c0c */ /* 0x000fc6000bf01270 */
[----:B------:R-:W-:-:S04]  /*1530*/  UIADD3 UR5, UR5, 0x8400, URZ ;  /* 0x0000840005057890 */ /* 0x000fc8000fffe03f */
[----:B------:R-:W-:-:S04]  /*1540*/  USHF.R.U32.HI UR5, URZ, 0x4, UR5 ;  /* 0x000000043f057899 */ /* 0x000fc80008011605 */
[----:B------:R-:W-:Y:S02]  /*1550*/  ULOP3.LUT UR51, UR5, 0x3fff, URZ, 0xc0, !UPT ;  /* 0x00003fff05337892 */ /* 0x000fe4000f8ec03f */
[----:B-1----:R-:W-:Y:S10]  /*1560*/  @P0 BRA `(.L_x_19) ;  /* 0x0000000000400947 */ /* 0x002ff40003800000 */
[----:B------:R-:W-:Y:S01]  /*1570*/  MOV R0, 0x0 ;  /* 0x0000000000007802 */ /* 0x000fe20000000f00 */
[----:B------:R-:W-:Y:S01]  /*1580*/  ULDC.64 UR4, c[0x4][0x70] ;  /* 0x01001c0000047ab9 */ /* 0x000fe20000000a00 */
[----:B------:R-:W-:Y:S01]  /*1590*/  ULDC.64 UR6, c[0x4][0x8] ;  /* 0x0100020000067ab9 */ /* 0x000fe20000000a00 */
[----:B-1----:R-:W-:Y:S01]  /*15a0*/  MOV R4, UR4 ;  /* 0x0000000400047c02 */ /* 0x002fe20008000f00 */
[----:B------:R1:W2:Y:S01]  /*15b0*/  LDC.64 R14, c[0x4][R0] ;  /* 0x01000000000e7b82 */ /* 0x0002a20000000a00 */
[----:B------:R-:W-:Y:S01]  /*15c0*/  MOV R5, UR5 ;  /* 0x0000000500057c02 */ /* 0x000fe20008000f00 */
[----:B------:R-:W-:Y:S01]  /*15d0*/  ULDC.64 UR4, c[0x4][0x78] ;  /* 0x01001e0000047ab9 */ /* 0x000fe20000000a00 */
[----:B------:R-:W-:Y:S02]  /*15e0*/  MOV R10, UR6 ;  /* 0x00000006000a7c02 */ /* 0x000fe40008000f00 */
[----:B------:R-:W-:Y:S02]  /*15f0*/  MOV R6, UR4 ;  /* 0x0000000400067c02 */ /* 0x000fe40008000f00 */
[----:B------:R-:W-:-:S02]  /*1600*/  MOV R7, UR5 ;  /* 0x0000000500077c02 */ /* 0x000fc40008000f00 */
[----:B------:R-:W-:Y:S02]  /*1610*/  MOV R11, UR7 ;  /* 0x00000007000b7c02 */ /* 0x000fe40008000f00 */
[----:B------:R-:W-:Y:S02]  /*1620*/  MOV R8, 0x1e1 ;  /* 0x000001e100087802 */ /* 0x000fe40000000f00 */
[----:B------:R-:W-:Y:S02]  /*1630*/  MOV R12, 0x1 ;  /* 0x00000001000c7802 */ /* 0x000fe40000000f00 */
[----:B-1----:R-:W-:-:S07]  /*1640*/  MOV R13, RZ ;  /* 0x000000ff000d7202 */ /* 0x002fce0000000f00 */
[----:B------:R-:W-:-:S07]  /*1650*/  LEPC R20, `(.L_x_19) ;  /* 0x000000001014794e */ /* 0x000fce0000000000 */
[----:B--2--5:R-:W-:Y:S05]  /*1660*/  CALL.ABS.NOINC R14 ;  /* 0x000000000e007343 */ /* 0x024fea0003c00000 */
.L_x_19:
[----:B------:R-:W-:-:S13]  /*1670*/  ISETP.NE.AND P0, PT, R157, 0x3, PT ;  /* 0x000000039d00780c */ /* 0x000fda0003f05270 */
[----:B------:R-:W-:Y:S05]  /*1680*/  @!P0 BRA `(.L_x_20) ;  /* 0x0000000000048947 */ /* 0x000fea0003800000 */
[----:B------:R-:W-:Y:S01]  /*1690*/  BPT.TRAP 0x1 ;  /* 0x000000040000795c */ /* 0x000fe20000300000 */
.L_x_20:
[----:B------:R-:W-:Y:S02]  /*16a0*/  MOV R3, UR43 ;  /* 0x0000002b00037c02 */ /* 0x000fe40008000f00 */
[----:B------:R-:W-:Y:S02]  /*16b0*/  MOV R0, UR42 ;  /* 0x0000002a00007c02 */ /* 0x000fe40008000f00 */
[----:B------:R-:W-:Y:S02]  /*16c0*/  LEA R3, R3, UR45, 0x3 ;  /* 0x0000002d03037c11 */ /* 0x000fe4000f8e18ff */
[----:B------:R-:W-:-:S04]  /*16d0*/  SHF.L.U32 R0, R0, 0x1f, RZ ;  /* 0x0000001f00007819 */ /* 0x000fc800000006ff */
[----:B------:R2:W3:Y:S01]  /*16e0*/  SYNCS.PHASECHK.TRANS64.TRYWAIT P1, [R3+URZ], R0 ;  /* 0x00000000030075a7 */ /* 0x0004e2000802017f */
[----:B------:R-:W-:Y:S05]  /*16f0*/  @!P0 BRA `(.L_x_21) ;  /* 0x0000000000048947 */ /* 0x000fea0003800000 */
[----:B------:R-:W-:Y:S01]  /*1700*/  BPT.TRAP 0x1 ;  /* 0x000000040000795c */ /* 0x000fe20000300000 */
.L_x_21:
[----:B---3--:R-:W-:Y:S05]  /*1710*/  @P1 BRA `(.L_x_22) ;  /* 0x0000000000081947 */ /* 0x008fea0003800000 */
[----:B------:R-:W3:Y:S02]  /*1720*/  SYNCS.PHASECHK.TRANS64.TRYWAIT P1, [R3+URZ], R0 ;  /* 0x00000000030075a7 */ /* 0x000ee4000802017f */
[----:B---3--:R-:W-:Y:S05]  /*1730*/  @!P1 BRA `(.L_x_23) ;  /* 0x00000140008c9947 */ /* 0x008fea0003800000 */
.L_x_22:
[----:B------:R-:W-:-:S04]  /*1740*/  UISETP.LT.AND UP0, UPT, UR44, 0x1, UPT ;  /* 0x000000012c00788c */ /* 0x000fc8000bf01270 */
[----:B------:R-:W-:-:S06]  /*1750*/  USEL UR4, UR44, 0x1, UP0 ;  /* 0x000000012c047887 */ /* 0x000fcc0008000000 */
[----:B--23--:R-:W-:Y:S01]  /*1760*/  MOV R0, UR4 ;  /* 0x0000000400007c02 */ /* 0x00cfe20008000f00 */
[----:B------:R-:W-:Y:S05]  /*1770*/  WARPSYNC.ALL ;  /* 0x0000000000007948 */ /* 0x000fea0003800000 */
[----:B------:R-:W-:-:S04]  /*1780*/  IADD3 R0, -R0, UR44, RZ ;  /* 0x0000002c00007c10 */ /* 0x000fc8000fffe1ff */
[----:B------:R-:W-:Y:S01]  /*1790*/  ISETP.GE.AND P1, PT, R0, 0x1, PT ;  /* 0x000000010000780c */ /* 0x000fe20003f26270 */
[----:B------:R-:W-:Y:S01]  /*17a0*/  UIADD3 UR4, UR45, 0x18400, URZ ;  /* 0x000184002d047890 */ /* 0x000fe2000fffe03f */
[----:B------:R-:W-:Y:S01]  /*17b0*/  WARPGROUP.ARRIVE ;  /* 0x00000000000079c5 */ /* 0x000fe20000000000 */
[----:B------:R-:W-:Y:S02]  /*17c0*/  ULOP3.LUT UR8, UR51, 0x10000, URZ, 0xfc, !UPT ;  /* 0x0001000033087892 */ /* 0x000fe4000f8efc3f */
[----:B------:R-:W-:Y:S02]  /*17d0*/  USHF.R.U32.HI UR4, URZ, 0x4, UR4 ;  /* 0x000000043f047899 */ /* 0x000fe40008011604 */
[----:B------:R-:W-:Y:S02]  /*17e0*/  ULEA UR10, UR43, UR8, 0xa ;  /* 0x000000082b0a7291 */ /* 0x000fe4000f8e503f */
[----:B------:R-:W-:Y:S01]  /*17f0*/  ULOP3.LUT UR4, UR4, 0x3fff, URZ, 0xc0, !UPT ;  /* 0x00003fff04047892 */ /* 0x000fe2000f8ec03f */
[----:B------:R-:W-:Y:S01]  /*1800*/  UMOV UR5, 0x40000040 ;  /* 0x4000004000057882 */ /* 0x000fe20000000000 */
[----:B------:R-:W-:-:S02]  /*1810*/  UMOV UR7, 0x40000040 ;  /* 0x4000004000077882 */ /* 0x000fc40000000000 */
[----:B------:R-:W-:-:S03]  /*1820*/  ULOP3.LUT UR9, UR4, 0x10000, URZ, 0xfc, !UPT ;  /* 0x0001000004097892 */ /* 0x000fc6000f8efc3f */
[----:B------:R-:W-:Y:S01]  /*1830*/  UMOV UR4, UR10 ;  /* 0x0000000a00047c82 */ /* 0x000fe20008000000 */
[----:B------:R-:W-:-:S07]  /*1840*/  ULEA UR11, UR43, UR9, 0xb ;  /* 0x000000092b0b7291 */ /* 0x000fce000f8e583f */
[----:B------:R-:W-:Y:S02]  /*1850*/  UMOV UR6, UR11 ;  /* 0x0000000b00067c82 */ /* 0x000fe40008000000 */
[----:B------:R-:W-:Y:S01]  /*1860*/  HGMMA.64x256x16.F32 R24, gdesc[UR4], RZ, !UPT, gsb0 ;  /* 0x03e00000041879f0 */ /* 0x000fe2000c0008ff */
[----:B------:R-:W-:Y:S02]  /*1870*/  UIADD3 UR4, UR10, 0x2, URZ ;  /* 0x000000020a047890 */ /* 0x000fe4000fffe03f */
[----:B------:R-:W-:Y:S01]  /*1880*/  UIADD3 UR6, UR11, 0x2, URZ ;  /* 0x000000020b067890 */ /* 0x000fe2000fffe03f */
[----:B------:R-:W-:Y:S01]  /*1890*/  UMOV UR5, 0x40000040 ;  /* 0x4000004000057882 */ /* 0x000fe20000000000 */
[----:B------:R-:W-:Y:S01]  /*18a0*/  UMOV UR7, 0x40000040 ;  /* 0x4000004000077882 */ /* 0x000fe20000000000 */
[----:B------:R-:W-:Y:S02]  /*18b0*/  WARPGROUP.DEPBAR.LE gsb0, 0x0 ;  /* 0x00008000000079c5 */ /* 0x000fe40000010000 */
[----:B------:R-:W-:-:S15]  /*18c0*/  WARPGROUP.ARRIVE ;  /* 0x00000000000079c5 */ /* 0x000fde0000000000 */
[----:B------:R-:W-:-:S05]  /*18d0*/  NOP ;  /* 0x0000000000007918 */ /* 0x000fca0000000000 */
[----:B------:R-:W-:Y:S01]  /*18e0*/  HGMMA.64x256x16.F32 R24, gdesc[UR4], R24, gsb0 ;  /* 0x03e00000041879f0 */ /* 0x000fe20008000818 */
        /* <DEDUP_REMOVED lines=15> */
[----:B------:R-:W-:Y:S03]  /*19e0*/  HGMMA.64x256x16.F32 R24, gdesc[UR4], R24, gsb0 ;  /* 0x03e00000041879f0 */ /* 0x000fe60008000818 */
[----:B------:R-:W-:Y:S02]  /*19f0*/  WARPGROUP.DEPBAR.LE gsb0, 0x0 ;  /* 0x00008000000079c5 */ /* 0x000fe40000010000 */
[----:B------:R-:W-:Y:S05]  /*1a00*/  @!P1 BRA `(.L_x_24) ;  /* 0x0000000400189947 */ /* 0x000fea0003800000 */
[----:B------:R-:W-:Y:S02]  /*1a10*/  UIADD3 UR4, UR43, 0x1, URZ ;  /* 0x000000012b047890 */ /* 0x000fe4000fffe03f */
[----:B------:R-:W-:Y:S02]  /*1a20*/  UMOV UR11, UR43 ;  /* 0x0000002b000b7c82 */ /* 0x000fe40008000000 */
[----:B------:R-:W-:-:S04]  /*1a30*/  UISETP.NE.AND UP0, UPT, UR4, 0x4, UPT ;  /* 0x000000040400788c */ /* 0x000fc8000bf05270 */
[----:B------:R-:W-:Y:S02]  /*1a40*/  USEL UR5, URZ, 0x1, UP0 ;  /* 0x000000013f057887 */ /* 0x000fe40008000000 */
[----:B------:R-:W-:Y:S02]  /*1a50*/  USEL UR10, UR4, URZ, UP0 ;  /* 0x0000003f040a7287 */ /* 0x000fe40008000000 */
[----:B------:R-:W-:-:S06]  /*1a60*/  ULOP3.LUT UR5, UR42, UR5, URZ, 0x3c, !UPT ;  /* 0x000000052a057292 */ /* 0x000fcc000f8e3c3f */
[----:B-1----:R-:W-:-:S07]  /*1a70*/  MOV R5, UR5 ;  /* 0x0000000500057c02 */ /* 0x002fce0008000f00 */
.L_x_31:
[----:B-12---:R-:W-:Y:S05]  /*1a80*/  @!P0 BRA `(.L_x_25) ;  /* 0x0000000000048947 */ /* 0x006fea0003800000 */
[----:B------:R-:W-:Y:S01]  /*1a90*/  BPT.TRAP 0x1 ;  /* 0x000000040000795c */ /* 0x000fe20000300000 */
.L_x_25:
[----:B------:R-:W-:Y:S01]  /*1aa0*/  ULEA UR4, UR10, UR45, 0x3 ;  /* 0x0000002d0a047291 */ /* 0x000fe2000f8e183f */
[----:B------:R-:W-:-:S08]  /*1ab0*/  SHF.L.U32 R3, R5, 0x1f, RZ ;  /* 0x0000001f05037819 */ /* 0x000fd000000006ff */
[----:B------:R1:W2:Y:S01]  /*1ac0*/  SYNCS.PHASECHK.TRANS64.TRYWAIT P1, [UR4], R3 ;  /* 0x00000003ff0075a7 */ /* 0x0002a20008020144 */
[----:B------:R-:W-:Y:S05]  /*1ad0*/  @!P0 BRA `(.L_x_26) ;  /* 0x0000000000048947 */ /* 0x000fea0003800000 */
[----:B------:R-:W-:Y:S01]  /*1ae0*/  BPT.TRAP 0x1 ;  /* 0x000000040000795c */ /* 0x000fe20000300000 */
.L_x_26:
[----:B--2---:R-:W-:Y:S05]  /*1af0*/  @P1 BRA `(.L_x_27) ;  /* 0x0000000000081947 */ /* 0x004fea0003800000 */
[----:B------:R-:W2:Y:S02]  /*1b00*/  SYNCS.PHASECHK.TRANS64.TRYWAIT P1, [UR4], R3 ;  /* 0x00000003ff0075a7 */ /* 0x000ea40008020144 */
[----:B--2---:R-:W-:Y:S05]  /*1b10*/  @!P1 BRA `(.L_x_28) ;  /* 0x0000013c00a89947 */ /* 0x004fea0003800000 */
.L_x_27:
[----:B------:R-:W-:Y:S01]  /*1b20*/  ULEA UR12, UR10, UR8, 0xa ;  /* 0x000000080a0c7291 */ /* 0x000fe2000f8e503f */
[----:B------:R-:W-:Y:S01]  /*1b30*/  WARPGROUP.ARRIVE ;  /* 0x00000000000079c5 */ /* 0x000fe20000000000 */
[----:B------:R-:W-:Y:S01]  /*1b40*/  ULEA UR13, UR10, UR9, 0xb ;  /* 0x000000090a0d7291 */ /* 0x000fe2000f8e583f */
[----:B------:R-:W-:Y:S01]  /*1b50*/  UMOV UR5, 0x40000040 ;  /* 0x4000004000057882 */ /* 0x000fe20000000000 */
[----:B------:R-:W-:-:S03]  /*1b60*/  UMOV UR7, 0x40000040 ;  /* 0x4000004000077882 */ /* 0x000fc60000000000 */
[----:B------:R-:W-:Y:S02]  /*1b70*/  UMOV UR4, UR12 ;  /* 0x0000000c00047c82 */ /* 0x000fe40008000000 */
[----:B------:R-:W-:Y:S02]  /*1b80*/  UMOV UR6, UR13 ;  /* 0x0000000d00067c82 */ /* 0x000fe40008000000 */
[----:B------:R-:W-:Y:S01]  /*1b90*/  HGMMA.64x256x16.F32 R24, gdesc[UR4], R24, gsb0 ;  /* 0x03e00000041879f0 */ /* 0x000fe20008000818 */
[----:B------:R-:W-:Y:S02]  /*1ba0*/  UIADD3 UR4, UR12, 0x2, URZ ;  /* 0x000000020c047890 */ /* 0x000fe4000fffe03f */
[----:B------:R-:W-:Y:S01]  /*1bb0*/  UIADD3 UR6, UR13, 0x2, URZ ;  /* 0x000000020d067890 */ /* 0x000fe2000fffe03f */
[----:B------:R-:W-:Y:S01]  /*1bc0*/  UMOV UR5, 0x40000040 ;  /* 0x4000004000057882 */ /* 0x000fe20000000000 */
[----:B------:R-:W-:Y:S01]  /*1bd0*/  UMOV UR7, 0x40000040 ;  /* 0x4000004000077882 */ /* 0x000fe20000000000 */
[----:B------:R-:W-:-:S02]  /*1be0*/  WARPGROUP.DEPBAR.LE gsb0, 0x0 ;  /* 0x00008000000079c5 */ /* 0x000fc40000010000 */
        /* <DEDUP_REMOVED lines=21> */
[----:B------:R-:W-:Y:S01]  /*1d40*/  BPT.TRAP 0x1 ;  /* 0x000000040000795c */ /* 0x000fe20000300000 */
.L_x_29:
[----:B------:R-:W-:Y:S01]  /*1d50*/  ULEA UR4, UR11, UR45, 0x3 ;  /* 0x0000002d0b047291 */ /* 0x000fe2000f8e183f */
[----:B------:R-:W-:-:S03]  /*1d60*/  ISETP.GT.U32.AND P1, PT, R17, 0x1, PT ;  /* 0x000000011100780c */ /* 0x000fc60003f24070 */
[----:B------:R-:W-:-:S04]  /*1d70*/  UIADD3 UR4, UR4, 0x20, URZ ;  /* 0x0000002004047890 */ /* 0x000fc8000fffe03f */
[----:B------:R-:W-:-:S09]  /*1d80*/  UPRMT UR4, URZ, 0x654, UR4 ;  /* 0x000006543f047896 */ /* 0x000fd20008000004 */
[----:B------:R-:W-:Y:S01]  /*1d90*/  SYNCS.ARRIVE.TRANS64.RED.A1T0 RZ, [UR4], RZ ;  /* 0x000000ffffff79a7 */ /* 0x000fe20008100404 */
[----:B------:R-:W-:Y:S05]  /*1da0*/  @P1 BRA `(.L_x_30) ;  /* 0x0000000000041947 */ /* 0x000fea0003800000 */
[----:B------:R-:W-:Y:S01]  /*1db0*/  BPT.TRAP 0x1 ;  /* 0x000000040000795c */ /* 0x000fe20000300000 */
.L_x_30:
[----:B------:R-:W-:Y:S01]  /*1dc0*/  UIADD3 UR10, UR10, 0x1, URZ ;  /* 0x000000010a0a7890 */ /* 0x000fe2000fffe03f */
[C---:B------:R-:W-:Y:S01]  /*1dd0*/  ISETP.GT.AND P1, PT, R0.reuse, 0x1, PT ;  /* 0x000000010000780c */ /* 0x040fe20003f24270 */
[----:B------:R-:W-:Y:S01]  /*1de0*/  UIADD3 UR11, UR11, 0x1, URZ ;  /* 0x000000010b0b7890 */ /* 0x000fe2000fffe03f */
[----:B------:R-:W-:Y:S01]  /*1df0*/  IADD3 R0, R0, -0x1, RZ ;  /* 0xffffffff00007810 */ /* 0x000fe20007ffe0ff */
[----:B------:R-:W-:Y:S02]  /*1e00*/  UISETP.NE.AND UP0, UPT, UR10, 0x4, UPT ;  /* 0x000000040a00788c */ /* 0x000fe4000bf05270 */
[----:B------:R-:W-:Y:S02]  /*1e10*/  UISETP.NE.AND UP1, UPT, UR11, 0x4, UPT ;  /* 0x000000040b00788c */ /* 0x000fe4000bf25270 */
[----:B------:R-:W-:Y:S02]  /*1e20*/  USEL UR4, URZ, 0x1, UP0 ;  /* 0x000000013f047887 */ /* 0x000fe40008000000 */
[----:B------:R-:W-:-:S02]  /*1e30*/  USEL UR10, UR10, URZ, UP0 ;  /* 0x0000003f0a0a7287 */ /* 0x000fc40008000000 */
[----:B------:R-:W-:Y:S02]  /*1e40*/  USEL UR11, UR11, URZ, UP1 ;  /* 0x0000003f0b0b7287 */ /* 0x000fe40008800000 */
[----:B------:R-:W-:Y:S01]  /*1e50*/  LOP3.LUT R5, R5, UR4, RZ, 0x3c, !PT ;  /* 0x0000000405057c12 */ /* 0x000fe2000f8e3cff */
[----:B------:R-:W-:Y:S09]  /*1e60*/  @P1 BRA `(.L_x_31) ;  /* 0xfffffffc00041947 */ /* 0x000ff2000383ffff */
.L_x_24:
[----:B------:R-:W3:Y:S02]  /*1e70*/  LDC R0, c[0x0][0x28c] ;  /* 0x0000a300ff007b82 */ /* 0x000ee40000000800 */
[----:B---3--:R-:W-:-:S13]  /*1e80*/  ISETP.GE.AND P1, PT, R0, 0x1, PT ;  /* 0x000000010000780c */ /* 0x008fda0003f26270 */
[----:B------:R-:W-:Y:S05]  /*1e90*/  @!P1 BRA `(.L_x_32) ;  /* 0x0000000000349947 */ /* 0x000fea0003800000 */
[----:B------:R-:W-:Y:S05]  /*1ea0*/  @!P0 BRA `(.L_x_33) ;  /* 0x0000000000048947 */ /* 0x000fea0003800000 */
[----:B------:R-:W-:Y:S01]  /*1eb0*/  BPT.TRAP 0x1 ;  /* 0x000000040000795c */ /* 0x000fe20000300000 */
.L_x_33:
[----:B------:R-:W-:Y:S01]  /*1ec0*/  UISETP.LT.AND UP0, UPT, UR44, 0x1, UPT ;  /* 0x000000012c00788c */ /* 0x000fe2000bf01270 */
[----:B------:R-:W-:-:S03]  /*1ed0*/  ISETP.GT.U32.AND P0, PT, R17, 0x1, PT ;  /* 0x000000011100780c */ /* 0x000fc60003f04070 */
[----:B------:R-:W-:-:S04]  /*1ee0*/  USEL UR4, UR44, 0x1, UP0 ;  /* 0x000000012c047887 */ /* 0x000fc80008000000 */
[----:B------:R-:W-:-:S04]  /*1ef0*/  UIADD3 UR4, UR43, UR44, -UR4 ;  /* 0x0000002c2b047290 */ /* 0x000fc8000fffe804 */
[----:B------:R-:W-:-:S04]  /*1f00*/  USHF.L.U32 UR4, UR4, 0x3, URZ ;  /* 0x0000000304047899 */ /* 0x000fc8000800063f */
[----:B------:R-:W-:-:S04]  /*1f10*/  ULOP3.LUT UR4, UR4, 0x18, URZ, 0xc0, !UPT ;  /* 0x0000001804047892 */ /* 0x000fc8000f8ec03f */
[----:B------:R-:W-:-:S04]  /*1f20*/  UIADD3 UR4, UR45, 0x20, UR4 ;  /* 0x000000202d047890 */ /* 0x000fc8000fffe004 */
[----:B------:R-:W-:-:S09]  /*1f30*/  UPRMT UR4, URZ, 0x654, UR4 ;  /* 0x000006543f047896 */ /* 0x000fd20008000004 */
[----:B------:R-:W-:Y:S01]  /*1f40*/  SYNCS.ARRIVE.TRANS64.RED.A1T0 RZ, [UR4], RZ ;  /* 0x000000ffffff79a7 */ /* 0x000fe20008100404 */
[----:B------:R-:W-:Y:S05]  /*1f50*/  @P0 BRA `(.L_x_32) ;  /* 0x0000000000040947 */ /* 0x000fea0003800000 */
[----:B------:R-:W-:Y:S01]  /*1f60*/  BPT.TRAP 0x1 ;  /* 0x000000040000795c */ /* 0x000fe20000300000 */
.L_x_32:
[----:B------:R-:W-:Y:S01]  /*1f70*/  UIADD3 UR4, UR45, 0x200, URZ ;  /* 0x000002002d047890 */ /* 0x000fe2000fffe03f */
[----:B------:R-:W-:Y:S02]  /*1f80*/  R2UR UR54, R23 ;  /* 0x00000000173672ca */ /* 0x000fe400000e0000 */
[----:B------:R-:W-:Y:S01]  /*1f90*/  R2UR UR53, R156 ;  /* 0x000000009c3572ca */ /* 0x000fe200000e0000 */
[----:B------:R-:W-:-:S06]  /*1fa0*/  ULOP3.LUT UP0, URZ, UR4, 0x1bf, URZ, 0xc0, !UPT ;  /* 0x000001bf043f7892 */ /* 0x000fcc000f80c03f */
[----:B------:R-:W-:-:S04]  /*1fb0*/  PLOP3.LUT P0, PT, PT, PT, UP0, 0x80, 0x0 ;  /* 0x000000000000781c */ /* 0x000fc80003f0f008 */
[----:B------:R-:W-:Y:S02]  /*1fc0*/  USHF.L.U32 UR54, UR54, 0x7, URZ ;  /* 0x0000000736367899 */ /* 0x000fe4000800063f */
[----:B------:R-:W-:-:S07]  /*1fd0*/  USHF.L.U32 UR53, UR53, 0x8, URZ ;  /* 0x0000000835357899 */ /* 0x000fce000800063f */
[----:B------:R-:W-:Y:S05]  /*1fe0*/  @!P0 BRA `(.L_x_34) ;  /* 0x00000000007c8947 */ /* 0x000fea0003800000 */
[----:B------:R-:W-:Y:S01]  /*1ff0*/  MOV R23, 0x0 ;  /* 0x0000000000177802 */ /* 0x000fe20000000f00 */
[----:B------:R-:W-:Y:S01]  /*2000*/  ULDC.64 UR4, c[0x4][0x80] ;  /* 0x0100200000047ab9 */ /* 0x000fe20000000a00 */
[----:B------:R-:W-:Y:S01]  /*2010*/  ULDC.64 UR6, c[0x4][0x10] ;  /* 0x0100040000067ab9 */ /* 0x000fe20000000a00 */
[----:B-12---:R-:W-:Y:S01]  /*2020*/  MOV R4, UR4 ;  /* 0x0000000400047c02 */ /* 0x006fe20008000f00 */
        /* <DEDUP_REMOVED lines=12> */
.L_x_35:
[----:B------:R1:W2:Y:S01]  /*20f0*/  LDC.64 R14, c[0x4][R23] ;  /* 0x01000000170e7b82 */ /* 0x0002a20000000a00 */
[----:B------:R-:W-:Y:S01]  /*2100*/  ULDC.64 UR4, c[0x4][0x80] ;  /* 0x0100200000047ab9 */ /* 0x000fe20000000a00 */
[----:B------:R-:W-:Y:S01]  /*2110*/  ULDC.64 UR6, c[0x4][0x10] ;  /* 0x0100040000067ab9 */ /* 0x000fe20000000a00 */
[----:B------:R-:W-:Y:S02]  /*2120*/  MOV R4, UR4 ;  /* 0x0000000400047c02 */ /* 0x000fe40008000f00 */
        /* <DEDUP_REMOVED lines=10> */
[----:B--2---:R-:W-:Y:S05]  /*21d0*/  CALL.ABS.NOINC R14 ;  /* 0x000000000e007343 */ /* 0x004fea0003c00000 */
.L_x_34:
[----:B------:R-:W3:Y:S02]  /*21e0*/  LDC.64 R8, c[0x0][0x590] ;  /* 0x00016400ff087b82 */ /* 0x000ee40000000a00 */
[----:B---3--:R-:W-:-:S04]  /*21f0*/  ISETP.NE.U32.AND P2, PT, R8, RZ, PT ;  /* 0x000000ff0800720c */ /* 0x008fc80003f45070 */
[----:B------:R-:W-:-:S13]  /*2200*/  ISETP.NE.AND.EX P2, PT, R9, RZ, PT, P2 ;  /* 0x000000ff0900720c */ /* 0x000fda0003f45320 */
[----:B------:R-:W-:Y:S05]  /*2210*/  @!P2 BRA `(.L_x_36) ;  /* 0x000000000034a947 */ /* 0x000fea0003800000 */
[----:B------:R-:W-:Y:S02]  /*2220*/  ULDC.64 UR4, c[0x0][0x588] ;  /* 0x0001620000047ab9 */ /* 0x000fe40000000a00 */
[----:B------:R-:W-:-:S04]  /*2230*/  ISETP.NE.U32.AND P0, PT, RZ, UR4, PT ;  /* 0x00000004ff007c0c */ /* 0x000fc8000bf05070 */
[----:B------:R-:W-:-:S13]  /*2240*/  ISETP.NE.AND.EX P0, PT, RZ, UR5, PT, P0 ;  /* 0x00000005ff007c0c */ /* 0x000fda000bf05300 */
[----:B------:R-:W-:Y:S05]  /*2250*/  @!P0 BRA `(.L_x_37) ;  /* 0x0000000000188947 */ /* 0x000fea0003800000 */
[----:B-12---:R-:W1:Y:S01]  /*2260*/  LDC.64 R4, c[0x0][0x588] ;  /* 0x00016200ff047b82 */ /* 0x006e620000000a00 */
[----:B------:R-:W-:-:S04]  /*2270*/  IMAD R3, R8, UR55, RZ ;  /* 0x0000003708037c24 */ /* 0x000fc8000f8e02ff */
[----:B-1----:R-:W-:-:S05]  /*2280*/  IMAD.WIDE R4, R3, 0x4, R4 ;  /* 0x0000000403047825 */ /* 0x002fca00078e0204 */
[----:B-----5:R3:W5:Y:S01]  /*2290*/  LDG.E R153, desc[UR48][R4.64] ;  /* 0x0000003004997981 */ /* 0x020762000c1e1900 */
[----:B------:R-:W-:Y:S01]  /*22a0*/  MOV R152, 0x1 ;  /* 0x0000000100987802 */ /* 0x000fe20000000f00 */
[----:B------:R-:W-:Y:S06]  /*22b0*/  BRA `(.L_x_36) ;  /* 0x00000000000c7947 */ /* 0x000fec0003800000 */
.L_x_37:
[----:B------:R-:W-:Y:S01]  /*22c0*/  ULDC UR4, c[0x0][0x580] ;  /* 0x0001600000047ab9 */ /* 0x000fe20000000800 */
[----:B------:R-:W-:Y:S02]  /*22d0*/  MOV R152, 0x1 ;  /* 0x0000000100987802 */ /* 0x000fe40000000f00 */
[----:B-----5:R-:W-:-:S07]  /*22e0*/  MOV R153, UR4 ;  /* 0x0000000400997c02 */ /* 0x020fce0008000f00 */
.L_x_36:
[----:B------:R-:W4:Y:S02]  /*22f0*/  LDC.64 R6, c[0x0][0x5b0] ;  /* 0x00016c00ff067b82 */ /* 0x000f240000000a00 */
[----:B----4-:R-:W-:-:S04]  /*2300*/  ISETP.NE.U32.AND P0, PT, R6, RZ, PT ;  /* 0x000000ff0600720c */ /* 0x010fc80003f05070 */
[----:B------:R-:W-:-:S13]  /*2310*/  ISETP.NE.AND.EX P0, PT, R7, RZ, PT, P0 ;  /* 0x000000ff0700720c */ /* 0x000fda0003f05300 */
[----:B------:R-:W-:Y:S05]  /*2320*/  @!P0 BRA `(.L_x_38) ;  /* 0x00000000002c8947 */ /* 0x000fea0003800000 */
[----:B------:R-:W-:Y:S02]  /*2330*/  ULDC.64 UR4, c[0x0][0x5a8] ;  /* 0x00016a0000047ab9 */ /* 0x000fe40000000a00 */
[----:B------:R-:W-:-:S04]  /*2340*/  ISETP.NE.U32.AND P0, PT, RZ, UR4, PT ;  /* 0x00000004ff007c0c */ /* 0x000fc8000bf05070 */
[----:B------:R-:W-:-:S13]  /*2350*/  ISETP.NE.AND.EX P0, PT, RZ, UR5, PT, P0 ;  /* 0x00000005ff007c0c */ /* 0x000fda000bf05300 */
[----:B------:R-:W-:Y:S05]  /*2360*/  @!P0 BRA `(.L_x_39) ;  /* 0x0000000000148947 */ /* 0x000fea0003800000 */
[----:B-123--:R-:W1:Y:S01]  /*2370*/  LDC.64 R4, c[0x0][0x5a8] ;  /* 0x00016a00ff047b82 */ /* 0x00ee620000000a00 */
[----:B------:R-:W-:-:S04]  /*2380*/  IMAD R3, R6, UR55, RZ ;  /* 0x0000003706037c24 */ /* 0x000fc8000f8e02ff */
[----:B-1----:R-:W-:-:S05]  /*2390*/  IMAD.WIDE R4, R3, 0x4, R4 ;  /* 0x0000000403047825 */ /* 0x002fca00078e0204 */
[----:B-----5:R4:W5:Y:S01]  /*23a0*/  LDG.E R154, desc[UR48][R4.64] ;  /* 0x00000030049a7981 */ /* 0x020962000c1e1900 */
[----:B------:R-:W-:Y:S05]  /*23b0*/  BRA `(.L_x_38) ;  /* 0x0000000000087947 */ /* 0x000fea0003800000 */
.L_x_39:
[----:B------:R-:W-:Y:S02]  /*23c0*/  ULDC UR4, c[0x0][0x5a0] ;  /* 0x0001680000047ab9 */ /* 0x000fe40000000800 */
[----:B-----5:R-:W-:-:S07]  /*23d0*/  MOV R154, UR4 ;  /* 0x00000004009a7c02 */ /* 0x020fce0008000f00 */
.L_x_38:
[----:B------:R-:W-:Y:S01]  /*23e0*/  ULDC.64 UR4, c[0x0][0x588] ;  /* 0x0001620000047ab9 */ /* 0x000fe20000000a00 */
[----:B------:R-:W-:Y:S01]  /*23f0*/  ISETP.NE.U32.AND P3, PT, R8, RZ, PT ;  /* 0x000000ff0800720c */ /* 0x000fe20003f65070 */
[----:B------:R-:W-:Y:S02]  /*2400*/  UISETP.NE.U32.AND UP0, UPT, UR4, URZ, UPT ;  /* 0x0000003f0400728c */ /* 0x000fe4000bf05070 */
[----:B------:R-:W-:Y:S02]  /*2410*/  ISETP.NE.U32.AND P4, PT, RZ, UR4, PT ;  /* 0x00000004ff007c0c */ /* 0x000fe4000bf85070 */
[----:B------:R-:W-:Y:S01]  /*2420*/  ISETP.NE.AND.EX P3, PT, R9, RZ, PT, P3 ;  /* 0x000000ff0900720c */ /* 0x000fe20003f65330 */
[----:B------:R-:W-:Y:S02]  /*2430*/  UISETP.NE.AND.EX UP0, UPT, UR5, URZ, UPT, UP0 ;  /* 0x0000003f0500728c */ /* 0x000fe4000bf05300 */
[----:B------:R-:W-:Y:S02]  /*2440*/  ISETP.NE.AND.EX P4, PT, RZ, UR5, PT, P4 ;  /* 0x00000005ff007c0c */ /* 0x000fe4000bf85340 */
[----:B------:R-:W-:-:S02]  /*2450*/  PLOP3.LUT P0, PT, PT, PT, PT, 0x8, 0x0 ;  /* 0x000000000000781c */ /* 0x000fc40003f0e170 */
[----:B------:R-:W-:-:S04]  /*2460*/  PLOP3.LUT P1, PT, PT, PT, UP0, 0x80, 0x0 ;  /* 0x000000000000781c */ /* 0x000fc80003f2f008 */
[----:B------:R-:W-:-:S05]  /*2470*/  PLOP3.LUT P1, PT, P1, PT, PT, 0x8, 0x0 ;  /* 0x000000000000781c */ /* 0x000fca0000f2e170 */
[----:B------:R-:W-:Y:S08]  /*2480*/  @P4 BRA P3, `(.L_x_40) ;  /* 0x0000000000244947 */ /* 0x000ff00001800000 */
[----:B------:R-:W-:Y:S04]  /*2490*/  BSSY B0, `(.L_x_40) ;  /* 0x0000008000007945 */ /* 0x000fe80003800000 */
[----:B------:R-:W-:Y:S05]  /*24a0*/  @!P2 BRA `(.L_x_41) ;  /* 0x000000000014a947 */ /* 0x000fea0003800000 */
[----:B------:R-:W-:Y:S02]  /*24b0*/  LOP3.LUT P3, RZ, R152, 0xff, RZ, 0xc0, !PT ;  /* 0x000000ff98ff7812 */ /* 0x000fe4000786c0ff */
[----:B------:R-:W-:-:S11]  /*24c0*/  PLOP3.LUT P0, PT, P1, PT, PT, 0x80, 0x0 ;  /* 0x000000000000781c */ /* 0x000fd60000f0f070 */
[----:B------:R-:W-:Y:S05]  /*24d0*/  @!P3 BRA `(.L_x_42) ;  /* 0x00000000000cb947 */ /* 0x000fea0003800000 */
[----:B-----5:R-:W-:Y:S01]  /*24e0*/  FSETP.EQ.AND P0, PT, R153, RZ, PT ;  /* 0x000000ff9900720b */ /* 0x020fe20003f02000 */
[----:B------:R-:W-:-:S12]  /*24f0*/  BRA `(.L_x_42) ;  /* 0x0000000000047947 */ /* 0x000fd80003800000 */
.L_x_41:
[----:B-----5:R-:W-:-:S13]  /*2500*/  FSETP.EQ.AND P0, PT, R153, RZ, PT ;  /* 0x000000ff9900720b */ /* 0x020fda0003f02000 */
.L_x_42:
[----:B------:R-:W-:Y:S05]  /*2510*/  BSYNC B0 ;  /* 0x0000000000007941 */ /* 0x000fea0003800000 */
.L_x_40:
[----:B------:R-:W-:Y:S04]  /*2520*/  BSSY B0, `(.L_x_43) ;  /* 0x0000007000007945 */ /* 0x000fe80003800000 */
[----:B------:R-:W-:Y:S05]  /*2530*/  @!P2 BRA `(.L_x_44) ;  /* 0x000000000010a947 */ /* 0x000fea0003800000 */
[----:B------:R-:W-:-:S13]  /*2540*/  LOP3.LUT P2, RZ, R152, 0xff, RZ, 0xc0, !PT ;  /* 0x000000ff98ff7812 */ /* 0x000fda000784c0ff */
[----:B------:R-:W-:Y:S05]  /*2550*/  @!P2 BRA `(.L_x_45) ;  /* 0x00000000000ca947 */ /* 0x000fea0003800000 */
[----:B-----5:R-:W-:Y:S01]  /*2560*/  FSETP.EQ.AND P1, PT, R153, RZ, PT ;  /* 0x000000ff9900720b */ /* 0x020fe20003f22000 */
[----:B------:R-:W-:-:S12]  /*2570*/  BRA `(.L_x_45) ;  /* 0x0000000000047947 */ /* 0x000fd80003800000 */
.L_x_44:
[----:B-----5:R-:W-:-:S13]  /*2580*/  FSETP.EQ.AND P1, PT, R153, RZ, PT ;  /* 0x000000ff9900720b */ /* 0x020fda0003f22000 */
.L_x_45:
[----:B------:R-:W-:Y:S05]  /*2590*/  BSYNC B0 ;  /* 0x0000000000007941 */ /* 0x000fea0003800000 */
.L_x_43:
[----:B------:R-:W-:Y:S01]  /*25a0*/  BSSY B0, `(.L_x_46) ;  /* 0x0000024000007945 */ /* 0x000fe20003800000 */
[----:B------:R-:W-:Y:S02]  /*25b0*/  MOV R12, RZ ;  /* 0x000000ff000c7202 */ /* 0x000fe40000000f00 */
[----:B------:R-:W-:Y:S02]  /*25c0*/  CS2R R10, SRZ ;  /* 0x00000000000a7805 */ /* 0x000fe4000001ff00 */
[----:B------:R-:W-:Y:S02]  /*25d0*/  CS2R R8, SRZ ;  /* 0x0000000000087805 */ /* 0x000fe4000001ff00 */
[----:B------:R-:W-:Y:S02]  /*25e0*/  CS2R R6, SRZ ;  /* 0x0000000000067805 */ /* 0x000fe4000001ff00 */
[----:B-1234-:R-:W-:Y:S01]  /*25f0*/  CS2R R4, SRZ ;  /* 0x0000000000047805 */ /* 0x01efe2000001ff00 */
[----:B------:R-:W-:Y:S06]  /*2600*/  @P0 BRA `(.L_x_47) ;  /* 0x0000000000740947 */ /* 0x000fec0003800000 */
[----:B------:R-:W-:-:S13]  /*2610*/  ISETP.NE.AND P2, PT, R159, 0x3, PT ;  /* 0x000000039f00780c */ /* 0x000fda0003f45270 */
[----:B------:R-:W-:Y:S05]  /*2620*/  @!P2 BRA `(.L_x_48) ;  /* 0x000000000004a947 */ /* 0x000fea0003800000 */
[----:B------:R-:W-:Y:S01]  /*2630*/  BPT.TRAP 0x1 ;  /* 0x000000040000795c */ /* 0x000fe20000300000 */
.L_x_48:
[----:B------:R-:W-:Y:S02]  /*2640*/  SHF.L.U32 R0, RZ, 0x1f, RZ ;  /* 0x0000001fff007819 */ /* 0x000fe400000006ff */
[----:B------:R-:W-:Y:S02]  /*2650*/  MOV R12, 0x1 ;  /* 0x00000001000c7802 */ /* 0x000fe40000000f00 */
[----:B------:R-:W1:Y:S01]  /*2660*/  SYNCS.PHASECHK.TRANS64.TRYWAIT P2, [UR45+0x40], R0 ;  /* 0x00004000ff0075a7 */ /* 0x000e62000804016d */
[----:B------:R-:W-:Y:S01]  /*2670*/  MOV R11, RZ ;  /* 0x000000ff000b7202 */ /* 0x000fe20000000f00 */
[----:B-1----:R-:W-:Y:S06]  /*2680*/  @!P2 BRA `(.L_x_49) ;  /* 0x0000013000e4a947 */ /* 0x002fec0003800000 */
.L_x_611:
[----:B------:R-:W-:Y:S02]  /*2690*/  MOV R10, RZ ;  /* 0x000000ff000a7202 */ /* 0x000fe40000000f00 */
[----:B------:R-:W-:Y:S02]  /*26a0*/  CS2R R8, SRZ ;  /* 0x0000000000087805 */ /* 0x000fe4000001ff00 */
[----:B------:R-:W-:Y:S02]  /*26b0*/  CS2R R6, SRZ ;  /* 0x0000000000067805 */ /* 0x000fe4000001ff00 */
[----:B------:R-:W-:Y:S01]  /*26c0*/  CS2R R4, SRZ ;  /* 0x0000000000047805 */ /* 0x000fe2000001ff00 */
[----:B------:R-:W-:Y:S06]  /*26d0*/  @P1 BRA `(.L_x_47) ;  /* 0x0000000000401947 */ /* 0x000fec0003800000 */
[C---:B-1----:R-:W-:Y:S01]  /*26e0*/  SHF.L.U32 R0, R18.reuse, 0x4, RZ ;  /* 0x0000000412007819 */ /* 0x042fe200000006ff */
[----:B------:R-:W-:Y:S05]  /*26f0*/  WARPSYNC.ALL ;  /* 0x0000000000007948 */ /* 0x000fea0003800000 */
[----:B------:R-:W-:Y:S02]  /*2700*/  SHF.L.U32 R3, R18, 0x5, RZ ;  /* 0x0000000512037819 */ /* 0x000fe400000006ff */
[----:B------:R-:W-:Y:S02]  /*2710*/  SHF.R.U32.HI R5, RZ, 0x1, R18 ;  /* 0x00000001ff057819 */ /* 0x000fe40000011612 */
[----:B------:R-:W-:-:S02]  /*2720*/  LOP3.LUT R0, R0, 0xe00, RZ, 0xc0, !PT ;  /* 0x00000e0000007812 */ /* 0x000fc400078ec0ff */
[----:B------:R-:W-:Y:S02]  /*2730*/  LOP3.LUT R4, R3, 0xc0, RZ, 0xc0, !PT ;  /* 0x000000c003047812 */ /* 0x000fe400078ec0ff */
[----:B------:R-:W-:Y:S02]  /*2740*/  SHF.L.U32 R7, R18, 0x2, RZ ;  /* 0x0000000212077819 */ /* 0x000fe400000006ff */
[----:B------:R-:W-:Y:S02]  /*2750*/  LOP3.LUT R0, R0, 0x20, R3, 0xf8, !PT ;  /* 0x0000002000007812 */ /* 0x000fe400078ef803 */
[----:B------:R-:W-:Y:S02]  /*2760*/  LOP3.LUT R4, R4, 0x8, R5, 0xf8, !PT ;  /* 0x0000000804047812 */ /* 0x000fe400078ef805 */
[----:B------:R-:W-:Y:S02]  /*2770*/  LOP3.LUT R0, R0, 0x100, R3, 0xf8, !PT ;  /* 0x0000010000007812 */ /* 0x000fe400078ef803 */
[----:B------:R-:W-:-:S04]  /*2780*/  LOP3.LUT R7, R4, 0x18, R7, 0x78, !PT ;  /* 0x0000001804077812 */ /* 0x000fc800078e7807 */
[----:B------:R-:W-:-:S04]  /*2790*/  LOP3.LUT R0, R0, R7, RZ, 0xfc, !PT ;  /* 0x0000000700007212 */ /* 0x000fc800078efcff */
[----:B------:R-:W-:-:S04]  /*27a0*/  LEA R0, R0, UR45, 0x1 ;  /* 0x0000002d00007c11 */ /* 0x000fc8000f8e08ff */
[----:B------:R-:W-:Y:S01]  /*27b0*/  LEA R8, R155, R0, 0x1 ;  /* 0x000000009b087211 */ /* 0x000fe200078e08ff */
[----:B------:R2:W3:Y:S05]  /*27c0*/  LDSM.16.M88.4 R4, [R0+0x200] ;  /* 0x000200000004783b */ /* 0x0004ea0000000200 */
[----:B------:R-:W4:Y:S02]  /*27d0*/  LDSM.16.M88.4 R8, [R8+0x200] ;  /* 0x000200000808783b */ /* 0x000f240000000200 */
.L_x_47:
[----:B------:R-:W-:Y:S05]  /*27e0*/  BSYNC B0 ;  /* 0x0000000000007941 */ /* 0x000fea0003800000 */
.L_x_46:
[----:B-123--:R-:W-:Y:S02]  /*27f0*/  HADD2.F32 R0, -RZ, R4.H0_H0 ;  /* 0x20000004ff007230 */ /* 0x00efe40000004100 */
[C---:B-----5:R-:W-:Y:S01]  /*2800*/  FMUL R24, R154.reuse, R24 ;  /* 0x000000189a187220 */ /* 0x060fe20000400000 */
[----:B------:R-:W-:Y:S02]  /*2810*/  HADD2.F32 R14, -RZ, R5.H1_H1 ;  /* 0x30000005ff0e7230 */ /* 0x000fe40000004100 */
[C---:B------:R-:W-:Y:S01]  /*2820*/  FMUL R15, R154.reuse, R27 ;  /* 0x0000001b9a0f7220 */ /* 0x040fe20000400000 */
[C---:B------:R-:W-:Y:S01]  /*2830*/  FMUL R23, R154.reuse, R28 ;  /* 0x0000001c9a177220 */ /* 0x040fe20000400000 */
[----:B------:R-:W-:Y:S01]  /*2840*/  FFMA R13, R153, R0, R24 ;  /* 0x00000000990d7223 */ /* 0x000fe20000000018 */
[----:B------:R-:W-:Y:S02]  /*2850*/  HADD2.F32 R24, -RZ, R6.H0_H0 ;  /* 0x20000006ff187230 */ /* 0x000fe40000004100 */
[----:B------:R-:W-:Y:S01]  /*2860*/  FMUL R156, R154, R25 ;  /* 0x000000199a9c7220 */ /* 0x000fe20000400000 */
[----:B------:R-:W-:-:S02]  /*2870*/  HADD2.F32 R0, -RZ, R4.H1_H1 ;  /* 0x30000004ff007230 */ /* 0x000fc40000004100 */
[C---:B------:R-:W-:Y:S01]  /*2880*/  FMUL R3, R154.reuse, R26 ;  /* 0x0000001a9a037220 */ /* 0x040fe20000400000 */
[----:B------:R-:W-:Y:S02]  /*2890*/  HADD2.F32 R20, -RZ, R5.H0_H0 ;  /* 0x20000005ff147230 */ /* 0x000fe40000004100 */
[C---:B------:R-:W-:Y:S01]  /*28a0*/  FFMA R15, R153.reuse, R14, R15 ;  /* 0x0000000e990f7223 */ /* 0x040fe2000000000f */
[C---:B------:R-:W-:Y:S01]  /*28b0*/  FFMA R14, R153.reuse, R24, R23 ;  /* 0x00000018990e7223 */ /* 0x040fe20000000017 */
[C---:B------:R-:W-:Y:S01]  /*28c0*/  FFMA R21, R153.reuse, R0, R156 ;  /* 0x0000000099157223 */ /* 0x040fe2000000009c */
[----:B------:R-:W-:Y:S02]  /*28d0*/  HADD2.F32 R24, -RZ, R6.H1_H1 ;  /* 0x30000006ff187230 */ /* 0x000fe40000004100 */
[----:B------:R-:W-:Y:S01]  /*28e0*/  FFMA R20, R153, R20, R3 ;  /* 0x0000001499147223 */ /* 0x000fe20000000003 */
[----:B------:R-:W-:Y:S01]  /*28f0*/  FMUL R156, R154, R29 ;  /* 0x0000001d9a9c7220 */ /* 0x000fe20000400000 */
[----:B------:R-:W-:-:S02]  /*2900*/  HADD2.F32 R26, -RZ, R7.H0_H0 ;  /* 0x20000007ff1a7230 */ /* 0x000fc40000004100 */
[C---:B------:R-:W-:Y:S01]  /*2910*/  FMUL R3, R154.reuse, R30 ;  /* 0x0000001e9a037220 */ /* 0x040fe20000400000 */
[----:B------:R-:W-:Y:S02]  /*2920*/  HADD2.F32 R28, -RZ, R7.H1_H1 ;  /* 0x30000007ff1c7230 */ /* 0x000fe40000004100 */
[----:B------:R-:W-:Y:S01]  /*2930*/  FMUL R25, R154, R31 ;  /* 0x0000001f9a197220 */ /* 0x000fe20000400000 */
[----:B------:R-:W-:Y:S01]  /*2940*/  MOV R0, 0x3bbb989d ;  /* 0x3bbb989d00007802 */ /* 0x000fe20000000f00 */
[C---:B------:R-:W-:Y:S01]  /*2950*/  FFMA R23, R153.reuse, R24, R156 ;  /* 0x0000001899177223 */ /* 0x040fe2000000009c */
[C---:B------:R-:W-:Y:S01]  /*2960*/  FFMA R24, R153.reuse, R26, R3 ;  /* 0x0000001a99187223 */ /* 0x040fe20000000003 */
[----:B------:R-:W-:Y:S01]  /*2970*/  FFMA R25, R153, R28, R25 ;  /* 0x0000001c99197223 */ /* 0x000fe20000000019 */
[----:B------:R-:W-:Y:S01]  /*2980*/  MOV R3, 0x437c0000 ;  /* 0x437c000000037802 */ /* 0x000fe20000000f00 */
[----:B------:R-:W-:Y:S01]  /*2990*/  FFMA.SAT R28, -R13, R0, 0.5 ;  /* 0x3f0000000d1c7423 */ /* 0x000fe20000002100 */
[----:B----4-:R-:W-:-:S02]  /*29a0*/  HADD2.F32 R26, -RZ, R8.H0_H0 ;  /* 0x20000008ff1a7230 */ /* 0x010fc40000004100 */
[----:B------:R-:W-:Y:S01]  /*29b0*/  FFMA.SAT R156, -R21, R0, 0.5 ;  /* 0x3f000000159c7423 */ /* 0x000fe20000002100 */
[----:B------:R-:W-:Y:S01]  /*29c0*/  FMUL R32, R154, R32 ;  /* 0x000000209a207220 */ /* 0x000fe20000400000 */
[-C--:B------:R-:W-:Y:S01]  /*29d0*/  FFMA.RM R28, R28, R3.reuse, 12582913 ;  /* 0x4b4000011c1c7423 */ /* 0x080fe20000004003 */
[----:B------:R-:W-:Y:S02]  /*29e0*/  HADD2.F32 R30, -RZ, R8.H1_H1 ;  /* 0x30000008ff1e7230 */ /* 0x000fe40000004100 */
[----:B------:R-:W-:Y:S01]  /*29f0*/  FFMA.RM R29, R156, R3, 12582913 ;  /* 0x4b4000019c1d7423 */ /* 0x000fe20000004003 */
[----:B------:R-:W-:Y:S01]  /*2a00*/  FMUL R33, R154, R33 ;  /* 0x000000219a217220 */ /* 0x000fe20000400000 */
[----:B------:R-:W-:Y:S01]  /*2a10*/  FFMA R27, R153, R26, R32 ;  /* 0x0000001a991b7223 */ /* 0x000fe20000000020 */
[----:B------:R-:W-:Y:S01]  /*2a20*/  FADD R32, R28, -12583039 ;  /* 0xcb40007f1c207421 */ /* 0x000fe20000000000 */
[----:B------:R-:W-:Y:S01]  /*2a30*/  FFMA.SAT R156, -R20, R0, 0.5 ;  /* 0x3f000000149c7423 */ /* 0x000fe20000002100 */
[----:B------:R-:W-:Y:S01]  /*2a40*/  FADD R160, R29, -12583039 ;  /* 0xcb40007f1da07421 */ /* 0x000fe20000000000 */
[----:B------:R-:W-:Y:S01]  /*2a50*/  FFMA R26, R153, R30, R33 ;  /* 0x0000001e991a7223 */ /* 0x000fe20000000021 */
[----:B------:R-:W-:-:S02]  /*2a60*/  HADD2.F32 R30, -RZ, R9.H0_H0 ;  /* 0x20000009ff1e7230 */ /* 0x000fc40000004100 */
[----:B------:R-:W-:Y:S01]  /*2a70*/  FFMA R32, -R13, 1.4426950216293334961, -R32 ;  /* 0x3fb8aa3b0d207823 */ /* 0x000fe20000000920 */
[----:B------:R-:W-:Y:S01]  /*2a80*/  FMUL R34, R154, R34 ;  /* 0x000000229a227220 */ /* 0x000fe20000400000 */
[----:B------:R-:W-:Y:S01]  /*2a90*/  FFMA.RM R156, R156, R3, 12582913 ;  /* 0x4b4000019c9c7423 */ /* 0x000fe20000004003 */
[----:B------:R-:W-:Y:S01]  /*2aa0*/  FFMA R160, -R21, 1.4426950216293334961, -R160 ;  /* 0x3fb8aa3b15a07823 */ /* 0x000fe200000009a0 */
[----:B------:R-:W-:Y:S01]  /*2ab0*/  FFMA.SAT R162, -R15, R0, 0.5 ;  /* 0x3f0000000fa27423 */ /* 0x000fe20000002100 */
[----:B------:R-:W-:Y:S01]  /*2ac0*/  FFMA R158, -R13, 1.925963033500011079e-08, R32 ;  /* 0x32a570600d9e7823 */ /* 0x000fe20000000120 */
[----:B------:R-:W-:Y:S01]  /*2ad0*/  FFMA R30, R153, R30, R34 ;  /* 0x0000001e991e7223 */ /* 0x000fe20000000022 */
[----:B------:R-:W-:Y:S02]  /*2ae0*/  HADD2.F32 R32, -RZ, R9.H1_H1 ;  /* 0x30000009ff207230 */ /* 0x000fe40000004100 */
[----:B------:R-:W-:Y:S01]  /*2af0*/  FADD R31, R156, -12583039 ;  /* 0xcb40007f9c1f7421 */ /* 0x000fe20000000000 */
[----:B------:R-:W-:Y:S01]  /*2b00*/  FFMA R161, -R21, 1.925963033500011079e-08, R160 ;  /* 0x32a5706015a17823 */ /* 0x000fe200000001a0 */
[----:B------:R-:W-:Y:S01]  /*2b10*/  FMUL R34, R154, R35 ;  /* 0x000000239a227220 */ /* 0x000fe20000400000 */
[----:B------:R-:W-:Y:S01]  /*2b20*/  FFMA.RM R160, R162, R3, 12582913 ;  /* 0x4b400001a2a07423 */ /* 0x000fe20000004003 */
[----:B------:R-:W-:Y:S01]  /*2b30*/  FFMA R33, -R20, 1.4426950216293334961, -R31 ;  /* 0x3fb8aa3b14217823 */ /* 0x000fe2000000091f */
[----:B------:R-:W-:Y:S01]  /*2b40*/  FMUL R36, R154, R36 ;  /* 0x000000249a247220 */ /* 0x000fe20000400000 */
[----:B------:R-:W-:Y:S01]  /*2b50*/  FFMA R31, R153, R32, R34 ;  /* 0x00000020991f7223 */ /* 0x000fe20000000022 */
[----:B------:R-:W-:Y:S01]  /*2b60*/  FADD R34, R160, -12583039 ;  /* 0xcb40007fa0227421 */ /* 0x000fe20000000000 */
[----:B------:R-:W-:-:S02]  /*2b70*/  HADD2.F32 R32, -RZ, R10.H0_H0 ;  /* 0x2000000aff207230 */ /* 0x000fc40000004100 */
[-C--:B------:R-:W-:Y:S01]  /*2b80*/  FFMA.SAT R166, -R23, R0.reuse, 0.5 ;  /* 0x3f00000017a67423 */ /* 0x080fe20000002100 */
[----:B------:R-:W-:Y:S01]  /*2b90*/  FFMA R33, -R20, 1.925963033500011079e-08, R33 ;  /* 0x32a5706014217823 */ /* 0x000fe20000000121 */
[----:B------:R-:W-:Y:S01]  /*2ba0*/  FFMA R34, -R15, 1.4426950216293334961, -R34 ;  /* 0x3fb8aa3b0f227823 */ /* 0x000fe20000000922 */
[----:B------:R-:W-:Y:S01]  /*2bb0*/  FFMA.SAT R170, -R24, R0, 0.5 ;  /* 0x3f00000018aa7423 */ /* 0x000fe20000002100 */
[----:B------:R-:W-:Y:S01]  /*2bc0*/  FFMA R32, R153, R32, R36 ;  /* 0x0000002099207223 */ /* 0x000fe20000000024 */
[----:B------:R-:W-:Y:S01]  /*2bd0*/  FFMA.RM R36, R166, R3, 12582913 ;  /* 0x4b400001a6247423 */ /* 0x000fe20000004003 */
[----:B------:R-:W-:Y:S01]  /*2be0*/  FFMA R164, -R15, 1.925963033500011079e-08, R34 ;  /* 0x32a570600fa47823 */ /* 0x000fe20000000122 */
[----:B------:R-:W-:Y:S02]  /*2bf0*/  HADD2.F32 R34, -RZ, R10.H1_H1 ;  /* 0x3000000aff227230 */ /* 0x000fe40000004100 */
[----:B------:R-:W-:Y:S01]  /*2c00*/  FMUL R166, R154, R37 ;  /* 0x000000259aa67220 */ /* 0x000fe20000400000 */
[----:B------:R1:W2:Y:S01]  /*2c10*/  MUFU.EX2 R163, R33 ;  /* 0x0000002100a37308 */ /* 0x0002a20000000800 */
[----:B------:R-:W-:Y:S01]  /*2c20*/  FFMA.SAT R162, -R14, R0, 0.5 ;  /* 0x3f0000000ea27423 */ /* 0x000fe20000002100 */
[-C--:B------:R-:W-:Y:S01]  /*2c30*/  FFMA.RM R37, R170, R3.reuse, 12582913 ;  /* 0x4b400001aa257423 */ /* 0x080fe20000004003 */
[----:B------:R-:W-:Y:S01]  /*2c40*/  FADD R168, R36, -12583039 ;  /* 0xcb40007f24a87421 */ /* 0x000fe20000000000 */
[----:B------:R-:W-:Y:S01]  /*2c50*/  FMUL R38, R154, R38 ;  /* 0x000000269a267220 */ /* 0x000fe20000400000 */
[----:B------:R-:W-:Y:S01]  /*2c60*/  FFMA.RM R162, R162, R3, 12582913 ;  /* 0x4b400001a2a27423 */ /* 0x000fe20000004003 */
[----:B------:R-:W-:Y:S01]  /*2c70*/  FADD R169, R37, -12583039 ;  /* 0xcb40007f25a97421 */ /* 0x000fe20000000000 */
[----:B------:R-:W-:Y:S01]  /*2c80*/  FFMA.SAT R172, -R27, R0, 0.5 ;  /* 0x3f0000001bac7423 */ /* 0x000fe20000002100 */
[----:B------:R-:W-:Y:S01]  /*2c90*/  FFMA R168, -R23, 1.4426950216293334961, -R168 ;  /* 0x3fb8aa3b17a87823 */ /* 0x000fe200000009a8 */
[----:B-1----:R-:W-:Y:S01]  /*2ca0*/  FFMA R33, R153, R34, R166 ;  /* 0x0000002299217223 */ /* 0x002fe200000000a6 */
[----:B------:R-:W-:Y:S01]  /*2cb0*/  FFMA.SAT R166, -R25, R0, 0.5 ;  /* 0x3f00000019a67423 */ /* 0x000fe20000002100 */
[----:B------:R-:W-:-:S02]  /*2cc0*/  HADD2.F32 R34, -RZ, R11.H0_H0 ;  /* 0x2000000bff227230 */ /* 0x000fc40000004100 */
[----:B------:R-:W-:Y:S01]  /*2cd0*/  FADD R35, R162, -12583039 ;  /* 0xcb40007fa2237421 */ /* 0x000fe20000000000 */
[----:B------:R-:W-:Y:S01]  /*2ce0*/  FFMA R169, -R24, 1.4426950216293334961, -R169 ;  /* 0x3fb8aa3b18a97823 */ /* 0x000fe200000009a9 */
[-C--:B------:R-:W-:Y:S01]  /*2cf0*/  FFMA.RM R166, R166, R3.reuse, 12582913 ;  /* 0x4b400001a6a67423 */ /* 0x080fe20000004003 */
[----:B------:R-:W-:Y:S01]  /*2d00*/  FFMA.SAT R176, -R26, R0, 0.5 ;  /* 0x3f0000001ab07423 */ /* 0x000fe20000002100 */
[----:B------:R-:W-:Y:S01]  /*2d10*/  FFMA R34, R153, R34, R38 ;  /* 0x0000002299227223 */ /* 0x000fe20000000026 */
[-C--:B------:R-:W-:Y:S01]  /*2d20*/  FFMA.RM R38, R172, R3.reuse, 12582913 ;  /* 0x4b400001ac267423 */ /* 0x080fe20000004003 */
[----:B------:R-:W-:Y:S01]  /*2d30*/  FADD R170, R166, -12583039 ;  /* 0xcb40007fa6aa7421 */ /* 0x000fe20000000000 */
[----:B------:R-:W-:Y:S01]  /*2d40*/  FFMA R35, -R14, 1.4426950216293334961, -R35 ;  /* 0x3fb8aa3b0e237823 */ /* 0x000fe20000000923 */
[----:B------:R-:W-:Y:S01]  /*2d50*/  FFMA R167, -R23, 1.925963033500011079e-08, R168 ;  /* 0x32a5706017a77823 */ /* 0x000fe200000001a8 */
[----:B------:R-:W-:Y:S01]  /*2d60*/  FFMA R168, -R24, 1.925963033500011079e-08, R169 ;  /* 0x32a5706018a87823 */ /* 0x000fe200000001a9 */
[----:B------:R-:W-:Y:S01]  /*2d70*/  FFMA R172, -R25, 1.4426950216293334961, -R170 ;  /* 0x3fb8aa3b19ac7823 */ /* 0x000fe200000009aa */
[----:B------:R-:W-:Y:S01]  /*2d80*/  FFMA.RM R169, R176, R3, 12582913 ;  /* 0x4b400001b0a97423 */ /* 0x000fe20000004003 */
[----:B------:R-:W-:Y:S01]  /*2d90*/  FFMA R35, -R14, 1.925963033500011079e-08, R35 ;  /* 0x32a570600e237823 */ /* 0x000fe20000000123 */
[----:B------:R-:W-:-:S02]  /*2da0*/  HADD2.F32 R170, -RZ, R11.H1_H1 ;  /* 0x3000000bffaa7230 */ /* 0x000fc40000004100 */
[----:B------:R-:W-:Y:S01]  /*2db0*/  FFMA R173, -R25, 1.925963033500011079e-08, R172 ;  /* 0x32a5706019ad7823 */ /* 0x000fe200000001ac */
[-C--:B------:R-:W-:Y:S01]  /*2dc0*/  FFMA.SAT R176, -R30, R0.reuse, 0.5 ;  /* 0x3f0000001eb07423 */ /* 0x080fe20000002100 */
[----:B------:R-:W-:Y:S01]  /*2dd0*/  FMUL R172, R154, R39 ;  /* 0x000000279aac7220 */ /* 0x000fe20000400000 */
[----:B------:R-:W-:Y:S01]  /*2de0*/  FADD R174, R38, -12583039 ;  /* 0xcb40007f26ae7421 */ /* 0x000fe20000000000 */
[----:B------:R1:W-:Y:S01]  /*2df0*/  MUFU.EX2 R165, R35 ;  /* 0x0000002300a57308 */ /* 0x0003e20000000800 */
[-C--:B------:R-:W-:Y:S01]  /*2e00*/  FFMA.RM R171, R176, R3.reuse, 12582913 ;  /* 0x4b400001b0ab7423 */ /* 0x080fe20000004003 */
[-C--:B------:R-:W-:Y:S01]  /*2e10*/  FFMA.SAT R178, -R32, R0.reuse, 0.5 ;  /* 0x3f00000020b27423 */ /* 0x080fe20000002100 */
[----:B------:R-:W-:Y:S01]  /*2e20*/  FFMA R174, -R27, 1.4426950216293334961, -R174 ;  /* 0x3fb8aa3b1bae7823 */ /* 0x000fe200000009ae */
[-C--:B------:R-:W-:Y:S01]  /*2e30*/  FFMA.SAT R180, -R33, R0.reuse, 0.5 ;  /* 0x3f00000021b47423 */ /* 0x080fe20000002100 */
[----:B------:R-:W-:Y:S01]  /*2e40*/  FFMA.SAT R182, -R34, R0, 0.5 ;  /* 0x3f00000022b67423 */ /* 0x000fe20000002100 */
[----:B------:R-:W-:Y:S01]  /*2e50*/  SHF.L.U32 R156, R156, 0x17, RZ ;  /* 0x000000179c9c7819 */ /* 0x000fe200000006ff */
[-C--:B------:R-:W-:Y:S01]  /*2e60*/  FFMA.RM R178, R178, R3.reuse, 12582913 ;  /* 0x4b400001b2b27423 */ /* 0x080fe20000004003 */
[----:B------:R-:W-:Y:S01]  /*2e70*/  MUFU.EX2 R158, R158 ;  /* 0x0000009e009e7308 */ /* 0x000fe20000000800 */
[----:B-1----:R-:W-:Y:S01]  /*2e80*/  FFMA R35, R153, R170, R172 ;  /* 0x000000aa99237223 */ /* 0x002fe200000000ac */
[----:B------:R-:W-:Y:S01]  /*2e90*/  LOP3.LUT R172, R18, 0xff, RZ, 0xc0, !PT ;  /* 0x000000ff12ac7812 */ /* 0x000fe200078ec0ff */
[----:B------:R-:W-:Y:S01]  /*2ea0*/  FFMA R170, -R27, 1.925963033500011079e-08, R174 ;  /* 0x32a570601baa7823 */ /* 0x000fe200000001ae */
[-C--:B------:R-:W-:Y:S01]  /*2eb0*/  FFMA.SAT R174, -R31, R0.reuse, 0.5 ;  /* 0x3f0000001fae7423 */ /* 0x080fe20000002100 */
[----:B------:R-:W-:Y:S01]  /*2ec0*/  FFMA.SAT R0, -R35, R0, 0.5 ;  /* 0x3f00000023007423 */ /* 0x000fe20000002100 */
[----:B------:R-:W-:Y:S01]  /*2ed0*/  IADD3 R172, R172, 0x1f, RZ ;  /* 0x0000001facac7810 */ /* 0x000fe20007ffe0ff */
[-C--:B------:R-:W-:Y:S01]  /*2ee0*/  FFMA.RM R182, R182, R3.reuse, 12582913 ;  /* 0x4b400001b6b67423 */ /* 0x080fe20000004003 */
[----:B------:R-:W1:Y:S01]  /*2ef0*/  MUFU.EX2 R164, R164 ;  /* 0x000000a400a47308 */ /* 0x000e620000000800 */
[-C--:B------:R-:W-:Y:S01]  /*2f00*/  FFMA.RM R180, R180, R3.reuse, 12582913 ;  /* 0x4b400001b4b47423 */ /* 0x080fe20000004003 */
[----:B------:R-:W-:Y:S01]  /*2f10*/  ISETP.GT.U32.AND P5, PT, R172, 0x3e, PT ;  /* 0x0000003eac00780c */ /* 0x000fe20003fa4070 */
[-C--:B------:R-:W-:Y:S01]  /*2f20*/  FFMA.RM R172, R174, R3.reuse, 12582913 ;  /* 0x4b400001aeac7423 */ /* 0x080fe20000004003 */
[----:B------:R-:W-:Y:S01]  /*2f30*/  FFMA.RM R181, R0, R3, 12582913 ;  /* 0x4b40000100b57423 */ /* 0x000fe20000004003 */
[----:B------:R-:W-:Y:S01]  /*2f40*/  SHF.L.U32 R3, R160, 0x17, RZ ;  /* 0x00000017a0037819 */ /* 0x000fe200000006ff */
[----:B------:R-:W-:Y:S01]  /*2f50*/  FADD R175, R169, -12583039 ;  /* 0xcb40007fa9af7421 */ /* 0x000fe20000000000 */
[----:B------:R-:W-:Y:S01]  /*2f60*/  SHF.L.U32 R0, R29, 0x17, RZ ;  /* 0x000000171d007819 */ /* 0x000fe200000006ff */
[----:B------:R3:W-:Y:S01]  /*2f70*/  MUFU.EX2 R39, R173 ;  /* 0x000000ad00277308 */ /* 0x0007e20000000800 */
[----:B------:R-:W-:Y:S01]  /*2f80*/  FADD R176, R172, -12583039 ;  /* 0xcb40007facb07421 */ /* 0x000fe20000000000 */
[----:B------:R-:W-:Y:S01]  /*2f90*/  FADD R29, R182, -12583039 ;  /* 0xcb40007fb61d7421 */ /* 0x000fe20000000000 */
[----:B--2---:R-:W-:Y:S01]  /*2fa0*/  FFMA R163, R156, R163, 1 ;  /* 0x3f8000009ca37423 */ /* 0x004fe200000000a3 */
[----:B------:R-:W-:Y:S01]  /*2fb0*/  FADD R179, R178, -12583039 ;  /* 0xcb40007fb2b37421 */ /* 0x000fe20000000000 */
[----:B------:R-:W-:Y:S01]  /*2fc0*/  SHF.L.U32 R36, R36, 0x17, RZ ;  /* 0x0000001724247819 */ /* 0x000fe200000006ff */
[----:B------:R-:W-:Y:S01]  /*2fd0*/  FADD R156, R181, -12583039 ;  /* 0xcb40007fb59c7421 */ /* 0x000fe20000000000 */
[----:B------:R-:W-:Y:S01]  /*2fe0*/  FFMA R175, -R26, 1.4426950216293334961, -R175 ;  /* 0x3fb8aa3b1aaf7823 */ /* 0x000fe200000009af */
[----:B------:R-:W2:Y:S01]  /*2ff0*/  MUFU.EX2 R161, R161 ;  /* 0x000000a100a17308 */ /* 0x000ea20000000800 */
[----:B---3--:R-:W-:Y:S01]  /*3000*/  FADD R173, R171, -12583039 ;  /* 0xcb40007fabad7421 */ /* 0x008fe20000000000 */
[----:B-1----:R-:W-:Y:S01]  /*3010*/  FFMA R160, R3, R164, 1 ;  /* 0x3f80000003a07423 */ /* 0x002fe200000000a4 */
[----:B------:R-:W-:Y:S01]  /*3020*/  FFMA R176, -R31, 1.4426950216293334961, -R176 ;  /* 0x3fb8aa3b1fb07823 */ /* 0x000fe200000009b0 */
[----:B------:R-:W-:Y:S01]  /*3030*/  FFMA R3, -R34, 1.4426950216293334961, -R29 ;  /* 0x3fb8aa3b22037823 */ /* 0x000fe2000000091d */
[----:B------:R-:W-:Y:S01]  /*3040*/  FFMA R173, -R30, 1.4426950216293334961, -R173 ;  /* 0x3fb8aa3b1ead7823 */ /* 0x000fe200000009ad */
[----:B------:R-:W-:Y:S01]  /*3050*/  FFMA R179, -R32, 1.4426950216293334961, -R179 ;  /* 0x3fb8aa3b20b37823 */ /* 0x000fe200000009b3 */
[----:B------:R-:W-:Y:S01]  /*3060*/  FFMA R156, -R35, 1.4426950216293334961, -R156 ;  /* 0x3fb8aa3b239c7823 */ /* 0x000fe2000000099c */
[----:B------:R-:W1:Y:S01]  /*3070*/  MUFU.EX2 R167, R167 ;  /* 0x000000a700a77308 */ /* 0x000e620000000800 */
[----:B------:R-:W-:Y:S01]  /*3080*/  FFMA R174, -R30, 1.925963033500011079e-08, R173 ;  /* 0x32a570601eae7823 */ /* 0x000fe200000001ad */
[----:B------:R-:W-:Y:S01]  /*3090*/  SHF.L.U32 R173, R28, 0x17, RZ ;  /* 0x000000171cad7819 */ /* 0x000fe200000006ff */
[----:B------:R-:W-:Y:S01]  /*30a0*/  FADD R28, R180, -12583039 ;  /* 0xcb40007fb41c7421 */ /* 0x000fe20000000000 */
[----:B------:R-:W-:Y:S01]  /*30b0*/  SHF.L.U32 R162, R162, 0x17, RZ ;  /* 0x00000017a2a27819 */ /* 0x000fe200000006ff */
[----:B------:R-:W-:Y:S01]  /*30c0*/  FFMA R175, -R26, 1.925963033500011079e-08, R175 ;  /* 0x32a570601aaf7823 */ /* 0x000fe200000001af */
[----:B------:R-:W-:Y:S01]  /*30d0*/  FFMA R176, -R31, 1.925963033500011079e-08, R176 ;  /* 0x32a570601fb07823 */ /* 0x000fe200000001b0 */
[----:B------:R-:W-:Y:S01]  /*30e0*/  FFMA R183, R173, R158, 1 ;  /* 0x3f800000adb77423 */ /* 0x000fe2000000009e */
[----:B------:R-:W3:Y:S01]  /*30f0*/  MUFU.EX2 R168, R168 ;  /* 0x000000a800a87308 */ /* 0x000ee20000000800 */
[----:B------:R-:W-:Y:S01]  /*3100*/  FFMA R158, -R33, 1.4426950216293334961, -R28 ;  /* 0x3fb8aa3b219e7823 */ /* 0x000fe2000000091c */
[----:B--2---:R-:W-:Y:S01]  /*3110*/  FFMA R161, R0, R161, 1 ;  /* 0x3f80000000a17423 */ /* 0x004fe200000000a1 */
[----:B------:R-:W-:Y:S01]  /*3120*/  FFMA R0, -R34, 1.925963033500011079e-08, R3 ;  /* 0x32a5706022007823 */ /* 0x000fe20000000103 */
[----:B------:R-:W-:Y:S01]  /*3130*/  SHF.L.U32 R37, R37, 0x17, RZ ;  /* 0x0000001725257819 */ /* 0x000fe200000006ff */
[----:B------:R-:W-:Y:S01]  /*3140*/  FFMA R179, -R32, 1.925963033500011079e-08, R179 ;  /* 0x32a5706020b37823 */ /* 0x000fe200000001b3 */
[----:B------:R-:W-:Y:S01]  /*3150*/  FFMA R158, -R33, 1.925963033500011079e-08, R158 ;  /* 0x32a57060219e7823 */ /* 0x000fe2000000019e */
[----:B------:R-:W-:Y:S01]  /*3160*/  FFMA R156, -R35, 1.925963033500011079e-08, R156 ;  /* 0x32a57060239c7823 */ /* 0x000fe2000000019c */
[----:B------:R-:W-:Y:S01]  /*3170*/  FFMA R165, R162, R165, 1 ;  /* 0x3f800000a2a57423 */ /* 0x000fe200000000a5 */
[----:B-1----:R-:W-:Y:S01]  /*3180*/  FFMA R167, R36, R167, 1 ;  /* 0x3f80000024a77423 */ /* 0x002fe200000000a7 */
[----:B------:R-:W-:Y:S01]  /*3190*/  IADD3 R36, R183, 0x1800000, RZ ;  /* 0x01800000b7247810 */ /* 0x000fe20007ffe0ff */
[----:B------:R-:W1:Y:S01]  /*31a0*/  MUFU.EX2 R170, R170 ;  /* 0x000000aa00aa7308 */ /* 0x000e620000000800 */
[----:B------:R-:W-:Y:S01]  /*31b0*/  SHF.L.U32 R164, R166, 0x17, RZ ;  /* 0x00000017a6a47819 */ /* 0x000fe200000006ff */
[----:B------:R-:W-:Y:S01]  /*31c0*/  BSSY B1, `(.L_x_50) ;  /* 0x0000026000017945 */ /* 0x000fe20003800000 */
[----:B------:R-:W-:-:S02]  /*31d0*/  LOP3.LUT R36, R36, 0x7f800000, RZ, 0xc0, !PT ;  /* 0x7f80000024247812 */ /* 0x000fc400078ec0ff */
[----:B------:R-:W-:Y:S01]  /*31e0*/  SHF.L.U32 R166, R169, 0x17, RZ ;  /* 0x00000017a9a67819 */ /* 0x000fe200000006ff */
[----:B---3--:R-:W-:Y:S01]  /*31f0*/  FFMA R162, R37, R168, 1 ;  /* 0x3f80000025a27423 */ /* 0x008fe200000000a8 */
[----:B------:R-:W-:Y:S01]  /*3200*/  ISETP.GT.U32.AND P2, PT, R36, 0x1ffffff, PT ;  /* 0x01ffffff2400780c */ /* 0x000fe20003f44070 */
[----:B------:R-:W2:Y:S01]  /*3210*/  MUFU.EX2 R175, R175 ;  /* 0x000000af00af7308 */ /* 0x000ea20000000800 */
[----:B------:R-:W-:Y:S01]  /*3220*/  SHF.L.U32 R168, R171, 0x17, RZ ;  /* 0x00000017aba87819 */ /* 0x000fe200000006ff */
[----:B------:R-:W-:Y:S01]  /*3230*/  FFMA R164, R164, R39, 1 ;  /* 0x3f800000a4a47423 */ /* 0x000fe20000000027 */
[----:B------:R-:W-:Y:S02]  /*3240*/  SHF.L.U32 R169, R172, 0x17, RZ ;  /* 0x00000017aca97819 */ /* 0x000fe400000006ff */
[----:B------:R-:W-:Y:S02]  /*3250*/  SHF.L.U32 R3, R38, 0x17, RZ ;  /* 0x0000001726037819 */ /* 0x000fe400000006ff */
[----:B------:R-:W-:Y:S01]  /*3260*/  SHF.L.U32 R171, R178, 0x17, RZ ;  /* 0x00000017b2ab7819 */ /* 0x000fe200000006ff */
[----:B------:R3:W4:Y:S01]  /*3270*/  MUFU.EX2 R177, R174 ;  /* 0x000000ae00b17308 */ /* 0x0007220000000800 */
[----:B------:R-:W-:Y:S01]  /*3280*/  SHF.L.U32 R172, R180, 0x17, RZ ;  /* 0x00000017b4ac7819 */ /* 0x000fe200000006ff */
[----:B-1----:R-:W-:Y:S01]  /*3290*/  FFMA R170, R3, R170, 1 ;  /* 0x3f80000003aa7423 */ /* 0x002fe200000000aa */
[----:B------:R-:W-:-:S05]  /*32a0*/  SHF.L.U32 R173, R182, 0x17, RZ ;  /* 0x00000017b6ad7819 */ /* 0x000fca00000006ff */
[----:B------:R-:W1:Y:S01]  /*32b0*/  MUFU.EX2 R176, R176 ;  /* 0x000000b000b07308 */ /* 0x000e620000000800 */
[----:B---3--:R-:W-:Y:S01]  /*32c0*/  SHF.L.U32 R174, R181, 0x17, RZ ;  /* 0x00000017b5ae7819 */ /* 0x008fe200000006ff */
[----:B--2---:R-:W-:-:S06]  /*32d0*/  FFMA R166, R166, R175, 1 ;  /* 0x3f800000a6a67423 */ /* 0x004fcc00000000af */
[----:B------:R-:W2:Y:S01]  /*32e0*/  MUFU.EX2 R28, R179 ;  /* 0x000000b3001c7308 */ /* 0x000ea20000000800 */
[----:B----4-:R-:W-:-:S07]  /*32f0*/  FFMA R168, R168, R177, 1 ;  /* 0x3f800000a8a87423 */ /* 0x010fce00000000b1 */
[----:B------:R-:W3:Y:S01]  /*3300*/  MUFU.EX2 R29, R158 ;  /* 0x0000009e001d7308 */ /* 0x000ee20000000800 */
[----:B-1----:R-:W-:-:S07]  /*3310*/  FFMA R169, R169, R176, 1 ;  /* 0x3f800000a9a97423 */ /* 0x002fce00000000b0 */
[----:B------:R-:W1:Y:S01]  /*3320*/  MUFU.EX2 R0, R0 ;  /* 0x0000000000007308 */ /* 0x000e620000000800 */
[----:B--2---:R-:W-:-:S07]  /*3330*/  FFMA R171, R171, R28, 1 ;  /* 0x3f800000abab7423 */ /* 0x004fce000000001c */
[----:B------:R-:W2:Y:S01]  /*3340*/  MUFU.EX2 R37, R156 ;  /* 0x0000009c00257308 */ /* 0x000ea20000000800 */
[----:B---3--:R-:W-:Y:S01]  /*3350*/  FFMA R172, R172, R29, 1 ;  /* 0x3f800000acac7423 */ /* 0x008fe2000000001d */
[----:B-1----:R-:W-:Y:S01]  /*3360*/  FFMA R173, R173, R0, 1 ;  /* 0x3f800000adad7423 */ /* 0x002fe20000000000 */
[----:B--2---:R-:W-:Y:S01]  /*3370*/  FFMA R174, R174, R37, 1 ;  /* 0x3f800000aeae7423 */ /* 0x004fe20000000025 */
[----:B------:R-:W-:Y:S06]  /*3380*/  @P2 BRA `(.L_x_51) ;  /* 0x0000000000142947 */ /* 0x000fec0003800000 */
[----:B------:R-:W-:Y:S02]  /*3390*/  MOV R0, R183 ;  /* 0x000000b700007202 */ /* 0x000fe40000000f00 */
[----:B------:R-:W-:-:S07]  /*33a0*/  MOV R28, 0x33c0 ;  /* 0x000033c0001c7802 */ /* 0x000fce0000000f00 */
[----:B------:R-:W-:Y:S05]  /*33b0*/  CALL.REL.NOINC `($__internal_0_$__cuda_sm20_rcp_rn_f32_slowpath) ;  /* 0x0000012c00e07944 */ /* 0x000fea0003c00000 */
[----:B------:R-:W-:Y:S01]  /*33c0*/  MOV R176, R0 ;  /* 0x0000000000b07202 */ /* 0x000fe20000000f00 */
[----:B------:R-:W-:Y:S06]  /*33d0*/  BRA `(.L_x_52) ;  /* 0x0000000000107947 */ /* 0x000fec0003800000 */
.L_x_51:
[----:B------:R-:W1:Y:S02]  /*33e0*/  MUFU.RCP R176, R183 ;  /* 0x000000b700b07308 */ /* 0x000e640000001000 */
[----:B-1----:R-:W-:-:S04]  /*33f0*/  FFMA R0, R183, R176, -1 ;  /* 0xbf800000b7007423 */ /* 0x002fc800000000b0 */
[----:B------:R-:W-:-:S04]  /*3400*/  FADD.FTZ R3, -R0, -RZ ;  /* 0x800000ff00037221 */ /* 0x000fc80000010100 */
[----:B------:R-:W-:-:S07]  /*3410*/  FFMA R176, R176, R3, R176 ;  /* 0x00000003b0b07223 */ /* 0x000fce00000000b0 */
.L_x_52:
[----:B------:R-:W-:Y:S05]  /*3420*/  BSYNC B1 ;  /* 0x0000000000017941 */ /* 0x000fea0003800000 */
.L_x_50:
[----:B------:R-:W-:Y:S01]  /*3430*/  IADD3 R0, R161, 0x1800000, RZ ;  /* 0x01800000a1007810 */ /* 0x000fe20007ffe0ff */
[----:B------:R-:W-:Y:S03]  /*3440*/  BSSY B1, `(.L_x_53) ;  /* 0x000000d000017945 */ /* 0x000fe60003800000 */
[----:B------:R-:W-:-:S04]  /*3450*/  LOP3.LUT R0, R0, 0x7f800000, RZ, 0xc0, !PT ;  /* 0x7f80000000007812 */ /* 0x000fc800078ec0ff */
[----:B------:R-:W-:-:S13]  /*3460*/  ISETP.GT.U32.AND P2, PT, R0, 0x1ffffff, PT ;  /* 0x01ffffff0000780c */ /* 0x000fda0003f44070 */
[----:B------:R-:W-:Y:S05]  /*3470*/  @P2 BRA `(.L_x_54) ;  /* 0x0000000000142947 */ /* 0x000fea0003800000 */
[----:B------:R-:W-:Y:S02]  /*3480*/  MOV R0, R161 ;  /* 0x000000a100007202 */ /* 0x000fe40000000f00 */
[----:B------:R-:W-:-:S07]  /*3490*/  MOV R28, 0x34b0 ;  /* 0x000034b0001c7802 */ /* 0x000fce0000000f00 */
[----:B------:R-:W-:Y:S05]  /*34a0*/  CALL.REL.NOINC `($__internal_0_$__cuda_sm20_rcp_rn_f32_slowpath) ;  /* 0x0000012c00a47944 */ /* 0x000fea0003c00000 */
[----:B------:R-:W-:Y:S01]  /*34b0*/  MOV R178, R0 ;  /* 0x0000000000b27202 */ /* 0x000fe20000000f00 */
[----:B------:R-:W-:Y:S06]  /*34c0*/  BRA `(.L_x_55) ;  /* 0x0000000000107947 */ /* 0x000fec0003800000 */
.L_x_54:
[----:B------:R-:W1:Y:S02]  /*34d0*/  MUFU.RCP R178, R161 ;  /* 0x000000a100b27308 */ /* 0x000e640000001000 */
[----:B-1----:R-:W-:-:S04]  /*34e0*/  FFMA R0, R161, R178, -1 ;  /* 0xbf800000a1007423 */ /* 0x002fc800000000b2 */
[----:B------:R-:W-:-:S04]  /*34f0*/  FADD.FTZ R3, -R0, -RZ ;  /* 0x800000ff00037221 */ /* 0x000fc80000010100 */
[----:B------:R-:W-:-:S07]  /*3500*/  FFMA R178, R178, R3, R178 ;  /* 0x00000003b2b27223 */ /* 0x000fce00000000b2 */
.L_x_55:
[----:B------:R-:W-:Y:S05]  /*3510*/  BSYNC B1 ;  /* 0x0000000000017941 */ /* 0x000fea0003800000 */
.L_x_53:
        /* <DEDUP_REMOVED lines=10> */
.L_x_57:
[----:B------:R-:W1:Y:S02]  /*35c0*/  MUFU.RCP R0, R163 ;  /* 0x000000a300007308 */ /* 0x000e640000001000 */
[----:B-1----:R-:W-:-:S04]  /*35d0*/  FFMA R3, R163, R0, -1 ;  /* 0xbf800000a3037423 */ /* 0x002fc80000000000 */
[----:B------:R-:W-:-:S04]  /*35e0*/  FADD.FTZ R3, -R3, -RZ ;  /* 0x800000ff03037221 */ /* 0x000fc80000010100 */
[----:B------:R-:W-:-:S07]  /*35f0*/  FFMA R161, R0, R3, R0 ;  /* 0x0000000300a17223 */ /* 0x000fce0000000000 */
.L_x_58:
[----:B------:R-:W-:Y:S05]  /*3600*/  BSYNC B1 ;  /* 0x0000000000017941 */ /* 0x000fea0003800000 */
.L_x_56:
        /* <DEDUP_REMOVED lines=10> */
.L_x_60:
[----:B------:R-:W1:Y:S02]  /*36b0*/  MUFU.RCP R3, R160 ;  /* 0x000000a000037308 */ /* 0x000e640000001000 */
[----:B-1----:R-:W-:-:S04]  /*36c0*/  FFMA R0, R160, R3, -1 ;  /* 0xbf800000a0007423 */ /* 0x002fc80000000003 */
[----:B------:R-:W-:-:S04]  /*36d0*/  FADD.FTZ R0, -R0, -RZ ;  /* 0x800000ff00007221 */ /* 0x000fc80000010100 */
[----:B------:R-:W-:-:S07]  /*36e0*/  FFMA R180, R3, R0, R3 ;  /* 0x0000000003b47223 */ /* 0x000fce0000000003 */
.L_x_61:
[----:B------:R-:W-:Y:S05]  /*36f0*/  BSYNC B1 ;  /* 0x0000000000017941 */ /* 0x000fea0003800000 */
.L_x_59:
        /* <DEDUP_REMOVED lines=10> */
.L_x_63:
[----:B------:R-:W1:Y:S02]  /*37a0*/  MUFU.RCP R0, R165 ;  /* 0x000000a500007308 */ /* 0x000e640000001000 */
[----:B-1----:R-:W-:-:S04]  /*37b0*/  FFMA R3, R165, R0, -1 ;  /* 0xbf800000a5037423 */ /* 0x002fc80000000000 */
[----:B------:R-:W-:-:S04]  /*37c0*/  FADD.FTZ R3, -R3, -RZ ;  /* 0x800000ff03037221 */ /* 0x000fc80000010100 */
[----:B------:R-:W-:-:S07]  /*37d0*/  FFMA R163, R0, R3, R0 ;  /* 0x0000000300a37223 */ /* 0x000fce0000000000 */
.L_x_64:
[----:B------:R-:W-:Y:S05]  /*37e0*/  BSYNC B1 ;  /* 0x0000000000017941 */ /* 0x000fea0003800000 */
.L_x_62:
        /* <DEDUP_REMOVED lines=10> */
.L_x_66:
[----:B------:R-:W1:Y:S02]  /*3890*/  MUFU.RCP R160, R167 ;  /* 0x000000a700a07308 */ /* 0x000e640000001000 */
[----:B-1----:R-:W-:-:S04]  /*38a0*/  FFMA R0, R167, R160, -1 ;  /* 0xbf800000a7007423 */ /* 0x002fc800000000a0 */
[----:B------:R-:W-:-:S04]  /*38b0*/  FADD.FTZ R3, -R0, -RZ ;  /* 0x800000ff00037221 */ /* 0x000fc80000010100 */
[----:B------:R-:W-:-:S07]  /*38c0*/  FFMA R160, R160, R3, R160 ;  /* 0x00000003a0a07223 */ /* 0x000fce00000000a0 */
.L_x_67:
[----:B------:R-:W-:Y:S05]  /*38d0*/  BSYNC B1 ;  /* 0x0000000000017941 */ /* 0x000fea0003800000 */
.L_x_65:
        /* <DEDUP_REMOVED lines=10> */
.L_x_69:
[----:B------:R-:W1:Y:S02]  /*3980*/  MUFU.RCP R165, R162 ;  /* 0x000000a200a57308 */ /* 0x000e640000001000 */
[----:B-1----:R-:W-:-:S04]  /*3990*/  FFMA R0, R162, R165, -1 ;  /* 0xbf800000a2007423 */ /* 0x002fc800000000a5 */
[----:B------:R-:W-:-:S04]  /*39a0*/  FADD.FTZ R0, -R0, -RZ ;  /* 0x800000ff00007221 */ /* 0x000fc80000010100 */
[----:B------:R-:W-:-:S07]  /*39b0*/  FFMA R165, R165, R0, R165 ;  /* 0x00000000a5a57223 */ /* 0x000fce00000000a5 */
.L_x_70:
[----:B------:R-:W-:Y:S05]  /*39c0*/  BSYNC B1 ;  /* 0x0000000000017941 */ /* 0x000fea0003800000 */
.L_x_68:
        /* <DEDUP_REMOVED lines=10> */
.L_x_72:
[----:B------:R-:W1:Y:S02]  /*3a70*/  MUFU.RCP R3, R164 ;  /* 0x000000a400037308 */ /* 0x000e640000001000 */
[----:B-1----:R-:W-:-:S04]  /*3a80*/  FFMA R0, R164, R3, -1 ;  /* 0xbf800000a4007423 */ /* 0x002fc80000000003 */
[----:B------:R-:W-:-:S04]  /*3a90*/  FADD.FTZ R0, -R0, -RZ ;  /* 0x800000ff00007221 */ /* 0x000fc80000010100 */
[----:B------:R-:W-:-:S07]  /*3aa0*/  FFMA R162, R3, R0, R3 ;  /* 0x0000000003a27223 */ /* 0x000fce0000000003 */
.L_x_73:
[----:B------:R-:W-:Y:S05]  /*3ab0*/  BSYNC B1 ;  /* 0x0000000000017941 */ /* 0x000fea0003800000 */
.L_x_71:
        /* <DEDUP_REMOVED lines=10> */
.L_x_75:
[----:B------:R-:W1:Y:S02]  /*3b60*/  MUFU.RCP R3, R170 ;  /* 0x000000aa00037308 */ /* 0x000e640000001000 */
[----:B-1----:R-:W-:-:S04]  /*3b70*/  FFMA R0, R170, R3, -1 ;  /* 0xbf800000aa007423 */ /* 0x002fc80000000003 */
[----:B------:R-:W-:-:S04]  /*3b80*/  FADD.FTZ R0, -R0, -RZ ;  /* 0x800000ff00007221 */ /* 0x000fc80000010100 */
[----:B------:R-:W-:-:S07]  /*3b90*/  FFMA R164, R3, R0, R3 ;  /* 0x0000000003a47223 */ /* 0x000fce0000000003 */
.L_x_76:
[----:B------:R-:W-:Y:S05]  /*3ba0*/  BSYNC B1 ;  /* 0x0000000000017941 */ /* 0x000fea0003800000 */
.L_x_74:
        /* <DEDUP_REMOVED lines=10> */
.L_x_78:
[----:B------:R-:W1:Y:S02]  /*3c50*/  MUFU.RCP R167, R166 ;  /* 0x000000a600a77308 */ /* 0x000e640000001000 */
[----:B-1----:R-:W-:-:S04]  /*3c60*/  FFMA R0, R166, R167, -1 ;  /* 0xbf800000a6007423 */ /* 0x002fc800000000a7 */
[----:B------:R-:W-:-:S04]  /*3c70*/  FADD.FTZ R0, -R0, -RZ ;  /* 0x800000ff00007221 */ /* 0x000fc80000010100 */
[----:B------:R-:W-:-:S07]  /*3c80*/  FFMA R167, R167, R0, R167 ;  /* 0x00000000a7a77223 */ /* 0x000fce00000000a7 */
.L_x_79:
[----:B------:R-:W-:Y:S05]  /*3c90*/  BSYNC B1 ;  /* 0x0000000000017941 */ /* 0x000fea0003800000 */
.L_x_77:
        /* <DEDUP_REMOVED lines=10> */
.L_x_81:
[----:B------:R-:W1:Y:S02]  /*3d40*/  MUFU.RCP R175, R168 ;  /* 0x000000a800af7308 */ /* 0x000e640000001000 */
[----:B-1----:R-:W-:-:S04]  /*3d50*/  FFMA R0, R168, R175, -1 ;  /* 0xbf800000a8007423 */ /* 0x002fc800000000af */
[----:B------:R-:W-:-:S04]  /*3d60*/  FADD.FTZ R0, -R0, -RZ ;  /* 0x800000ff00007221 */ /* 0x000fc80000010100 */
[----:B------:R-:W-:-:S07]  /*3d70*/  FFMA R175, R175, R0, R175 ;  /* 0x00000000afaf7223 */ /* 0x000fce00000000af */
.L_x_82:
[----:B------:R-:W-:Y:S05]  /*3d80*/  BSYNC B1 ;  /* 0x0000000000017941 */ /* 0x000fea0003800000 */
.L_x_80:
        /* <DEDUP_REMOVED lines=10> */
.L_x_84:
[----:B------:R-:W1:Y:S02]  /*3e30*/  MUFU.RCP R166, R169 ;  /* 0x000000a900a67308 */ /* 0x000e640000001000 */
[----:B-1----:R-:W-:-:S04]  /*3e40*/  FFMA R0, R169, R166, -1 ;  /* 0xbf800000a9007423 */ /* 0x002fc800000000a6 */
[----:B------:R-:W-:-:S04]  /*3e50*/  FADD.FTZ R3, -R0, -RZ ;  /* 0x800000ff00037221 */ /* 0x000fc80000010100 */
[----:B------:R-:W-:-:S07]  /*3e60*/  FFMA R166, R166, R3, R166 ;  /* 0x00000003a6a67223 */ /* 0x000fce00000000a6 */
.L_x_85:
[----:B------:R-:W-:Y:S05]  /*3e70*/  BSYNC B1 ;  /* 0x0000000000017941 */ /* 0x000fea0003800000 */
.L_x_83:
        /* <DEDUP_REMOVED lines=10> */
.L_x_87:
[----:B------:R-:W1:Y:S02]  /*3f20*/  MUFU.RCP R0, R171 ;  /* 0x000000ab00007308 */ /* 0x000e640000001000 */
[----:B-1----:R-:W-:-:S04]  /*3f30*/  FFMA R3, R171, R0, -1 ;  /* 0xbf800000ab037423 */ /* 0x002fc80000000000 */
[----:B------:R-:W-:-:S04]  /*3f40*/  FADD.FTZ R3, -R3, -RZ ;  /* 0x800000ff03037221 */ /* 0x000fc80000010100 */
[----:B------:R-:W-:-:S07]  /*3f50*/  FFMA R169, R0, R3, R0 ;  /* 0x0000000300a97223 */ /* 0x000fce0000000000 */
.L_x_88:
[----:B------:R-:W-:Y:S05]  /*3f60*/  BSYNC B1 ;  /* 0x0000000000017941 */ /* 0x000fea0003800000 */
.L_x_86:
        /* <DEDUP_REMOVED lines=10> */
.L_x_90:
[----:B------:R-:W1:Y:S02]  /*4010*/  MUFU.RCP R3, R172 ;  /* 0x000000ac00037308 */ /* 0x000e640000001000 */
[----:B-1----:R-:W-:-:S04]  /*4020*/  FFMA R0, R172, R3, -1 ;  /* 0xbf800000ac007423 */ /* 0x002fc80000000003 */
[----:B------:R-:W-:-:S04]  /*4030*/  FADD.FTZ R0, -R0, -RZ ;  /* 0x800000ff00007221 */ /* 0x000fc80000010100 */
[----:B------:R-:W-:-:S07]  /*4040*/  FFMA R168, R3, R0, R3 ;  /* 0x0000000003a87223 */ /* 0x000fce0000000003 */
.L_x_91:
[----:B------:R-:W-:Y:S05]  /*4050*/  BSYNC B1 ;  /* 0x0000000000017941 */ /* 0x000fea0003800000 */
.L_x_89:
        /* <DEDUP_REMOVED lines=10> */
.L_x_93:
[----:B------:R-:W1:Y:S02]  /*4100*/  MUFU.RCP R0, R173 ;  /* 0x000000ad00007308 */ /* 0x000e640000001000 */
[----:B-1----:R-:W-:-:S04]  /*4110*/  FFMA R3, R173, R0, -1 ;  /* 0xbf800000ad037423 */ /* 0x002fc80000000000 */
[----:B------:R-:W-:-:S04]  /*4120*/  FADD.FTZ R3, -R3, -RZ ;  /* 0x800000ff03037221 */ /* 0x000fc80000010100 */
[----:B------:R-:W-:-:S07]  /*4130*/  FFMA R171, R0, R3, R0 ;  /* 0x0000000300ab7223 */ /* 0x000fce0000000000 */
.L_x_94:
[----:B------:R-:W-:Y:S05]  /*4140*/  BSYNC B1 ;  /* 0x0000000000017941 */ /* 0x000fea0003800000 */
.L_x_92:
        /* <DEDUP_REMOVED lines=8> */
[----:B------:R-:W-:Y:S05]  /*41d0*/  BRA `(.L_x_97) ;  /* 0x0000000000107947 */ /* 0x000fea0003800000 */
.L_x_96:
[----:B------:R-:W1:Y:S02]  /*41e0*/  MUFU.RCP R3, R174 ;  /* 0x000000ae00037308 */ /* 0x000e640000001000 */
[----:B-1----:R-:W-:-:S04]  /*41f0*/  FFMA R0, R174, R3, -1 ;  /* 0xbf800000ae007423 */ /* 0x002fc80000000003 */
[----:B------:R-:W-:-:S04]  /*4200*/  FADD.FTZ R0, -R0, -RZ ;  /* 0x800000ff00007221 */ /* 0x000fc80000010100 */
[----:B------:R-:W-:-:S07]  /*4210*/  FFMA R0, R3, R0, R3 ;  /* 0x0000000003007223 */ /* 0x000fce0000000003 */
.L_x_97:
[----:B------:R-:W-:Y:S05]  /*4220*/  BSYNC B1 ;  /* 0x0000000000017941 */ /* 0x000fea0003800000 */
.L_x_95:
[----:B------:R-:W-:Y:S01]  /*4230*/  FMUL R163, R14, R163 ;  /* 0x000000a30ea37220 */ /* 0x000fe20000400000 */
[C---:B------:R-:W-:Y:S01]  /*4240*/  SHF.L.U32 R14, R18.reuse, 0x5, RZ ;  /* 0x00000005120e7819 */ /* 0x040fe200000006ff */
[----:B------:R-:W-:Y:S01]  /*4250*/  FMUL R176, R13, R176 ;  /* 0x000000b00db07220 */ /* 0x000fe20000400000 */
[----:B------:R-:W-:Y:S01]  /*4260*/  SHF.L.U32 R3, R18, 0x4, RZ ;  /* 0x0000000412037819 */ /* 0x000fe200000006ff */
[----:B------:R-:W-:Y:S01]  /*4270*/  FMUL R161, R20, R161 ;  /* 0x000000a114a17220 */ /* 0x000fe20000400000 */
[----:B------:R-:W-:Y:S01]  /*4280*/  SHF.R.U32.HI R20, RZ, 0x1, R18 ;  /* 0x00000001ff147819 */ /* 0x000fe20000011612 */
[----:B------:R-:W-:Y:S01]  /*4290*/  FMUL R165, R24, R165 ;  /* 0x000000a518a57220 */ /* 0x000fe20000400000 */
[----:B------:R-:W-:Y:S01]  /*42a0*/  LOP3.LUT R13, R14, 0xc0, RZ, 0xc0, !PT ;  /* 0x000000c00e0d7812 */ /* 0x000fe200078ec0ff */
[----:B------:R-:W-:Y:S01]  /*42b0*/  FMUL R162, R25, R162 ;  /* 0x000000a219a27220 */ /* 0x000fe20000400000 */
[----:B------:R-:W-:Y:S01]  /*42c0*/  LOP3.LUT R3, R3, 0xe00, RZ, 0xc0, !PT ;  /* 0x00000e0003037812 */ /* 0x000fe200078ec0ff */
[----:B------:R-:W-:Y:S01]  /*42d0*/  FMUL R164, R27, R164 ;  /* 0x000000a41ba47220 */ /* 0x000fe20000400000 */
[----:B------:R-:W-:Y:S01]  /*42e0*/  LOP3.LUT R13, R13, 0x8, R20, 0xf8, !PT ;  /* 0x000000080d0d7812 */ /* 0x000fe200078ef814 */
[----:B------:R-:W-:Y:S01]  /*42f0*/  FMUL R167, R26, R167 ;  /* 0x000000a71aa77220 */ /* 0x000fe20000400000 */
[--C-:B------:R-:W-:Y:S01]  /*4300*/  LOP3.LUT R3, R3, 0x20, R14.reuse, 0xf8, !PT ;  /* 0x0000002003037812 */ /* 0x100fe200078ef80e */
[----:B------:R-:W-:Y:S01]  /*4310*/  FMUL R21, R21, R178 ;  /* 0x000000b215157220 */ /* 0x000fe20000400000 */
[----:B------:R-:W-:Y:S01]  /*4320*/  SHF.L.U32 R20, R18, 0x2, RZ ;  /* 0x0000000212147819 */ /* 0x000fe200000006ff */
[----:B------:R-:W-:Y:S01]  /*4330*/  FMUL R180, R15, R180 ;  /* 0x000000b40fb47220 */ /* 0x000fe20000400000 */
[----:B------:R-:W-:Y:S01]  /*4340*/  LOP3.LUT R3, R3, 0x100, R14, 0xf8, !PT ;  /* 0x0000010003037812 */ /* 0x000fe200078ef80e */
[----:B------:R-:W-:Y:S01]  /*4350*/  FMUL R160, R23, R160 ;  /* 0x000000a017a07220 */ /* 0x000fe20000400000 */
[----:B------:R-:W-:Y:S01]  /*4360*/  LOP3.LUT R20, R13, 0x18, R20, 0x78, !PT ;  /* 0x000000180d147812 */ /* 0x000fe200078e7814 */
[----:B------:R-:W-:Y:S01]  /*4370*/  FMUL R175, R30, R175 ;  /* 0x000000af1eaf7220 */ /* 0x000fe20000400000 */
[----:B------:R-:W-:Y:S01]  /*4380*/  FMUL R166, R31, R166 ;  /* 0x000000a61fa67220 */ /* 0x000fe20000400000 */
[----:B------:R-:W-:Y:S01]  /*4390*/  FMUL R171, R34, R171 ;  /* 0x000000ab22ab7220 */ /* 0x000fe20000400000 */
[----:B------:R-:W-:Y:S01]  /*43a0*/  LOP3.LUT R3, R3, R20, RZ, 0xfc, !PT ;  /* 0x0000001403037212 */ /* 0x000fe200078efcff */
[----:B------:R-:W-:Y:S01]  /*43b0*/  FMUL R0, R35, R0 ;  /* 0x0000000023007220 */ /* 0x000fe20000400000 */
[----:B------:R-:W-:Y:S01]  /*43c0*/  FMUL R169, R32, R169 ;  /* 0x000000a920a97220 */ /* 0x000fe20000400000 */
[----:B------:R-:W-:Y:S01]  /*43d0*/  FMUL R168, R33, R168 ;  /* 0x000000a821a87220 */ /* 0x000fe20000400000 */
[----:B------:R-:W-:Y:S01]  /*43e0*/  LEA R14, R3, UR45, 0x1 ;  /* 0x0000002d030e7c11 */ /* 0x000fe2000f8e08ff */
[----:B------:R-:W-:Y:S05]  /*43f0*/  WARPSYNC.ALL ;  /* 0x0000000000007948 */ /* 0x000fea0003800000 */
[----:B------:R-:W-:Y:S01]  /*4400*/  F2FP.F16.F32.PACK_AB R27, R162, R165 ;  /* 0x000000a5a21b723e */ /* 0x000fe200000000ff */
[----:B------:R-:W-:Y:S01]  /*4410*/  BSSY B0, `(.L_x_98) ;  /* 0x0000019000007945 */ /* 0x000fe20003800000 */
[----:B------:R-:W-:-:S02]  /*4420*/  F2FP.F16.F32.PACK_AB R164, R167, R164 ;  /* 0x000000a4a7a4723e */ /* 0x000fc400000000ff */
[----:B------:R-:W-:Y:S02]  /*4430*/  F2FP.F16.F32.PACK_AB R24, R21, R176 ;  /* 0x000000b01518723e */ /* 0x000fe400000000ff */
[----:B------:R-:W-:Y:S02]  /*4440*/  F2FP.F16.F32.PACK_AB R25, R180, R161 ;  /* 0x000000a1b419723e */ /* 0x000fe400000000ff */
[----:B------:R-:W-:Y:S02]  /*4450*/  F2FP.F16.F32.PACK_AB R26, R160, R163 ;  /* 0x000000a3a01a723e */ /* 0x000fe400000000ff */
[----:B------:R-:W-:Y:S02]  /*4460*/  F2FP.F16.F32.PACK_AB R165, R166, R175 ;  /* 0x000000afa6a5723e */ /* 0x000fe400000000ff */
[----:B------:R-:W-:Y:S01]  /*4470*/  F2FP.F16.F32.PACK_AB R167, R0, R171 ;  /* 0x000000ab00a7723e */ /* 0x000fe200000000ff */
[----:B------:R1:W-:Y:S01]  /*4480*/  STSM.16.M88.4 [R14+0x200], R24 ;  /* 0x000200180e007844 */ /* 0x0003e20000000200 */
[----:B------:R-:W-:-:S02]  /*4490*/  F2FP.F16.F32.PACK_AB R166, R168, R169 ;  /* 0x000000a9a8a6723e */ /* 0x000fc400000000ff */
[----:B------:R-:W-:-:S05]  /*44a0*/  LEA R0, R155, R14, 0x1 ;  /* 0x0000000e9b007211 */ /* 0x000fca00078e08ff */
[----:B------:R1:W-:Y:S01]  /*44b0*/  STSM.16.M88.4 [R0+0x200], R164 ;  /* 0x000200a400007844 */ /* 0x0003e20000000200 */
[----:B------:R-:W-:Y:S01]  /*44c0*/  @!PT LDS RZ, [RZ] ;  /* 0x00000000fffff984 */ /* 0x000fe20000000800 */
[----:B------:R-:W-:Y:S01]  /*44d0*/  @!PT LDS RZ, [RZ] ;  /* 0x00000000fffff984 */ /* 0x000fe20000000800 */
[----:B------:R-:W-:Y:S01]  /*44e0*/  @!PT LDS RZ, [RZ] ;  /* 0x00000000fffff984 */ /* 0x000fe20000000800 */
[----:B------:R-:W-:Y:S01]  /*44f0*/  @!PT LDS RZ, [RZ] ;  /* 0x00000000fffff984 */ /* 0x000fe20000000800 */
[----:B------:R2:W-:Y:S06]  /*4500*/  MEMBAR.ALL.CTA ;  /* 0x0000000000007992 */ /* 0x0005ec0000008000 */
[----:B--2---:R-:W2:Y:S02]  /*4510*/  FENCE.VIEW.ASYNC.S ;  /* 0x00000000000073c6 */ /* 0x004ea40000000000 */
[----:B--2---:R-:W-:Y:S06]  /*4520*/  BAR.SYNC.DEFER_BLOCKING 0x1, 0x100 ;  /* 0x0044000000007b1d */ /* 0x004fec0000010000 */
[----:B------:R-:W-:Y:S05]  /*4530*/  @P5 BRA `(.L_x_99) ;  /* 0x0000000000185947 */ /* 0x000fea0003800000 */
[----:B------:R-:W-:Y:S02]  /*4540*/  UIADD3 UR4, UP0, UR40, 0x4f0, URZ ;  /* 0x000004f028047890 */ /* 0x000fe4000ff1e03f */
[----:B------:R-:W-:Y:S02]  /*4550*/  UIADD3 UR52, UR45, 0x200, URZ ;  /* 0x000002002d347890 */ /* 0x000fe4000fffe03f */
[----:B------:R-:W-:-:S09]  /*4560*/  UIADD3.X UR5, URZ, UR41, URZ, UP0, !UPT ;  /* 0x000000293f057290 */ /* 0x000fd200087fe43f */
[----:B------:R2:W-:Y:S01]  /*4570*/  UTMASTG.3D [UR52], [UR4] ;  /* 0x00000034040073b5 */ /* 0x0005e20008010000 */
[----:B------:R0:W-:Y:S01]  /*4580*/  UTMACMDFLUSH ;  /* 0x00000000000079b7 */ /* 0x0001e20000000000 */
[----:B--2---:R-:W-:-:S04]  /*4590*/  DEPBAR.LE SB0, 0x1 ;  /* 0x000080400000791a */ /* 0x004fc80000000000 */
.L_x_99:
[----:B------:R-:W-:Y:S05]  /*45a0*/  BSYNC B0 ;  /* 0x0000000000007941 */ /* 0x000fea0003800000 */
.L_x_98:
[----:B------:R-:W-:Y:S01]  /*45b0*/  BAR.SYNC.DEFER_BLOCKING 0x1, 0x100 ;  /* 0x0044000000007b1d */ /* 0x000fe20000010000 */
[----:B------:R-:W-:Y:S02]  /*45c0*/  ISETP.NE.AND P2, PT, RZ, UR39, PT ;  /* 0x00000027ff007c0c */ /* 0x000fe4000bf45270 */
[----:B------:R-:W-:-:S04]  /*45d0*/  IADD3 R15, R14, 0x200, RZ ;  /* 0x000002000e0f7810 */ /* 0x000fc80007ffe0ff */
[----:B------:R-:W-:-:S07]  /*45e0*/  LEA R13, R155, R15, 0x1 ;  /* 0x0000000f9b0d7211 */ /* 0x000fce00078e08ff */
[----:B------:R-:W-:Y:S05]  /*45f0*/  @!P2 BRA `(.L_x_100) ;  /* 0x000000000034a947 */ /* 0x000fea0003800000 */
[----:B------:R-:W-:Y:S04]  /*4600*/  BSSY B0, `(.L_x_101) ;  /* 0x0000009000007945 */ /* 0x000fe80003800000 */
[----:B------:R-:W-:Y:S05]  /*4610*/  @P0 BRA `(.L_x_102) ;  /* 0x00000000001c0947 */ /* 0x000fea0003800000 */
[----:B------:R-:W-:-:S13]  /*4620*/  ISETP.NE.AND P2, PT, R159, 0x3, PT ;  /* 0x000000039f00780c */ /* 0x000fda0003f45270 */
[----:B------:R-:W-:Y:S05]  /*4630*/  @!P2 BRA `(.L_x_103) ;  /* 0x000000000004a947 */ /* 0x000fea0003800000 */
[----:B------:R-:W-:Y:S01]  /*4640*/  BPT.TRAP 0x1 ;  /* 0x000000040000795c */ /* 0x000fe20000300000 */
.L_x_103:
[----:B------:R-:W-:-:S04]  /*4650*/  ULEA UR4, UR36, UR45, 0x3 ;  /* 0x0000002d24047291 */ /* 0x000fc8000f8e183f */
[----:B------:R-:W-:-:S04]  /*4660*/  UIADD3 UR4, UR4, 0x60, URZ ;  /* 0x0000006004047890 */ /* 0x000fc8000fffe03f */
[----:B------:R-:W-:-:S09]  /*4670*/  UPRMT UR4, UR50, 0x654, UR4 ;  /* 0x0000065432047896 */ /* 0x000fd20008000004 */
[----:B------:R-:W-:Y:S03]  /*4680*/  SYNCS.ARRIVE.TRANS64.RED.A1T0 RZ, [UR4], RZ ;  /* 0x000000ffffff79a7 */ /* 0x000fe60008100404 */
.L_x_102:
[----:B------:R-:W-:Y:S05]  /*4690*/  BSYNC B0 ;  /* 0x0000000000007941 */ /* 0x000fea0003800000 */
.L_x_101:
[----:B------:R-:W-:-:S04]  /*46a0*/  UIADD3 UR36, UR36, 0x1, URZ ;  /* 0x0000000124247890 */ /* 0x000fc8000fffe03f */
[----:B------:R-:W-:-:S04]  /*46b0*/  UISETP.NE.AND UP0, UPT, UR36, 0x4, UPT ;  /* 0x000000042400788c */ /* 0x000fc8000bf05270 */
[----:B------:R-:W-:-:S12]  /*46c0*/  USEL UR36, UR36, URZ, UP0 ;  /* 0x0000003f24247287 */ /* 0x000fd80008000000 */
.L_x_100:
[----:B------:R-:W-:Y:S04]  /*46d0*/  BSSY B0, `(.L_x_104) ;  /* 0x0000011000007945 */ /* 0x000fe80003800000 */
[----:B------:R-:W-:Y:S05]  /*46e0*/  @P0 BRA `(.L_x_105) ;  /* 0x00000000003c0947 */ /* 0x000fea0003800000 */
[----:B------:R-:W-:-:S13]  /*46f0*/  ISETP.NE.AND P2, PT, R159, 0x3, PT ;  /* 0x000000039f00780c */ /* 0x000fda0003f45270 */
[----:B------:R-:W-:Y:S05]  /*4700*/  @!P2 BRA `(.L_x_106) ;  /* 0x000000000004a947 */ /* 0x000fea0003800000 */
[----:B------:R-:W-:Y:S01]  /*4710*/  BPT.TRAP 0x1 ;  /* 0x000000040000795c */ /* 0x000fe20000300000 */
.L_x_106:
[C---:B------:R-:W-:Y:S01]  /*4720*/  LEA R20, R12.reuse, UR45, 0x3 ;  /* 0x0000002d0c147c11 */ /* 0x040fe2000f8e18ff */
[----:B------:R-:W-:Y:S01]  /*4730*/  BSSY B1, `(.L_x_107) ;  /* 0x0000006000017945 */ /* 0x000fe20003800000 */
[----:B------:R-:W-:Y:S02]  /*4740*/  SHF.L.U32 R21, RZ, 0x1f, RZ ;  /* 0x0000001fff157819 */ /* 0x000fe400000006ff */
[----:B-1----:R-:W-:Y:S02]  /*4750*/  @!P1 LEA R0, R12, R15, 0xd ;  /* 0x0000000f0c009211 */ /* 0x002fe400078e68ff */
[----:B------:R-:W1:Y:S02]  /*4760*/  SYNCS.PHASECHK.TRANS64.TRYWAIT P2, [R20+URZ+0x40], R21 ;  /* 0x00004015140075a7 */ /* 0x000e64000804017f */
[----:B------:R-:W-:Y:S01]  /*4770*/  @!P1 LEA R3, R155, R0, 0x1 ;  /* 0x000000009b039211 */ /* 0x000fe200078e08ff */
[----:B-1----:R-:W-:Y:S06]  /*4780*/  @!P2 BRA `(.L_x_108) ;  /* 0x0000011000bca947 */ /* 0x002fec0003800000 */
.L_x_612:
[----:B------:R-:W-:Y:S05]  /*4790*/  BSYNC B1 ;  /* 0x0000000000017941 */ /* 0x000fea0003800000 */
.L_x_107:
[----:B------:R-:W-:Y:S05]  /*47a0*/  @!P1 WARPSYNC.ALL ;  /* 0x0000000000009948 */ /* 0x000fea0003800000 */
[----:B------:R2:W3:Y:S01]  /*47b0*/  @!P1 LDSM.16.M88.4 R4, [R0] ;  /* 0x000000000004983b */ /* 0x0004e20000000200 */
[----:B------:R-:W-:-:S03]  /*47c0*/  IADD3 R12, R12, 0x1, RZ ;  /* 0x000000010c0c7810 */ /* 0x000fc60007ffe0ff */
[----:B------:R2:W4:Y:S04]  /*47d0*/  @!P1 LDSM.16.M88.4 R8, [R3] ;  /* 0x000000000308983b */ /* 0x0005280000000200 */
.L_x_105:
[----:B------:R-:W-:Y:S05]  /*47e0*/  BSYNC B0 ;  /* 0x0000000000007941 */ /* 0x000fea0003800000 */
.L_x_104:
[--C-:B--23--:R-:W-:Y:S02]  /*47f0*/  HADD2.F32 R3, -RZ, R4.reuse.H0_H0 ;  /* 0x20000004ff037230 */ /* 0x10cfe40000004100 */
[C---:B-1----:R-:W-:Y:S01]  /*4800*/  FMUL R20, R154.reuse, R40 ;  /* 0x000000289a147220 */ /* 0x042fe20000400000 */
[----:B------:R-:W-:Y:S02]  /*4810*/  HADD2.F32 R21, -RZ, R4.H1_H1 ;  /* 0x30000004ff157230 */ /* 0x000fe40000004100 */
[C---:B------:R-:W-:Y:S01]  /*4820*/  FMUL R0, R154.reuse, R41 ;  /* 0x000000299a007220 */ /* 0x040fe20000400000 */
[C---:B------:R-:W-:Y:S01]  /*4830*/  FMUL R26, R154.reuse, R45 ;  /* 0x0000002d9a1a7220 */ /* 0x040fe20000400000 */
[C---:B------:R-:W-:Y:S01]  /*4840*/  FFMA R20, R153.reuse, R3, R20 ;  /* 0x0000000399147223 */ /* 0x040fe20000000014 */
[----:B------:R-:W-:Y:S02]  /*4850*/  HADD2.F32 R3, -RZ, R6.H1_H1 ;  /* 0x30000006ff037230 */ /* 0x000fe40000004100 */
[C---:B------:R-:W-:Y:S01]  /*4860*/  FFMA R21, R153.reuse, R21, R0 ;  /* 0x0000001599157223 */ /* 0x040fe20000000000 */
[----:B------:R-:W-:Y:S01]  /*4870*/  HADD2.F32 R23, -RZ, R5.H0_H0 ;  /* 0x20000005ff177230 */ /* 0x000fe20000004100 */
[----:B------:R-:W-:Y:S01]  /*4880*/  MOV R0, 0x3bbb989d ;  /* 0x3bbb989d00007802 */ /* 0x000fe20000000f00 */
[C---:B------:R-:W-:Y:S01]  /*4890*/  FMUL R42, R154.reuse, R42 ;  /* 0x0000002a9a2a7220 */ /* 0x040fe20000400000 */
[C---:B------:R-:W-:Y:S01]  /*48a0*/  FFMA R26, R153.reuse, R3, R26 ;  /* 0x00000003991a7223 */ /* 0x040fe2000000001a */
[----:B------:R-:W-:Y:S01]  /*48b0*/  HADD2.F32 R29, -RZ, R7.H1_H1 ;  /* 0x30000007ff1d7230 */ /* 0x000fe20000004100 */
[----:B------:R-:W-:Y:S01]  /*48c0*/  MOV R3, 0x437c0000 ;  /* 0x437c000000037802 */ /* 0x000fe20000000f00 */
[----:B------:R-:W-:Y:S01]  /*48d0*/  FMUL R30, R154, R47 ;  /* 0x0000002f9a1e7220 */ /* 0x000fe20000400000 */
[----:B------:R-:W-:Y:S01]  /*48e0*/  FFMA R23, R153, R23, R42 ;  /* 0x0000001799177223 */ /* 0x000fe2000000002a */
[----:B------:R-:W-:Y:S01]  /*48f0*/  FFMA.SAT R32, -R21, R0, 0.5 ;  /* 0x3f00000015207423 */ /* 0x000fe20000002100 */
[----:B------:R-:W-:-:S02]  /*4900*/  HADD2.F32 R25, -RZ, R5.H1_H1 ;  /* 0x30000005ff197230 */ /* 0x000fc40000004100 */
[----:B------:R-:W-:Y:S01]  /*4910*/  FMUL R24, R154, R43 ;  /* 0x0000002b9a187220 */ /* 0x000fe20000400000 */
[----:B------:R-:W-:Y:S01]  /*4920*/  FFMA R30, R153, R29, R30 ;  /* 0x0000001d991e7223 */ /* 0x000fe2000000001e */
[----:B------:R-:W-:Y:S01]  /*4930*/  FFMA.RM R29, R32, R3, 12582913 ;  /* 0x4b400001201d7423 */ /* 0x000fe20000004003 */
[----:B------:R-:W-:Y:S01]  /*4940*/  FFMA.SAT R36, -R23, R0, 0.5 ;  /* 0x3f00000017247423 */ /* 0x000fe20000002100 */
[----:B------:R-:W-:Y:S01]  /*4950*/  FFMA R24, R153, R25, R24 ;  /* 0x0000001999187223 */ /* 0x000fe20000000018 */
[----:B------:R-:W-:Y:S02]  /*4960*/  HADD2.F32 R25, -RZ, R6.H0_H0 ;  /* 0x20000006ff197230 */ /* 0x000fe40000004100 */
[----:B------:R-:W-:Y:S01]  /*4970*/  FADD R34, R29, -12583039 ;  /* 0xcb40007f1d227421 */ /* 0x000fe20000000000 */
[----:B------:R-:W-:Y:S01]  /*4980*/  FFMA.RM R37, R36, R3, 12582913 ;  /* 0x4b40000124257423 */ /* 0x000fe20000004003 */
[----:B------:R-:W-:Y:S01]  /*4990*/  FMUL R44, R154, R44 ;  /* 0x0000002c9a2c7220 */ /* 0x000fe20000400000 */
[----:B------:R-:W-:Y:S01]  /*49a0*/  FFMA.SAT R38, -R24, R0, 0.5 ;  /* 0x3f00000018267423 */ /* 0x000fe20000002100 */
[----:B------:R-:W-:Y:S01]  /*49b0*/  FFMA R34, -R21, 1.4426950216293334961, -R34 ;  /* 0x3fb8aa3b15227823 */ /* 0x000fe20000000922 */
[----:B------:R-:W-:Y:S01]  /*49c0*/  FADD R36, R37, -12583039 ;  /* 0xcb40007f25247421 */ /* 0x000fe20000000000 */
[----:B------:R-:W-:Y:S01]  /*49d0*/  FFMA R25, R153, R25, R44 ;  /* 0x0000001999197223 */ /* 0x000fe2000000002c */
[----:B------:R-:W-:-:S02]  /*49e0*/  HADD2.F32 R27, -RZ, R7.H0_H0 ;  /* 0x20000007ff1b7230 */ /* 0x000fc40000004100 */
[----:B------:R-:W-:Y:S01]  /*49f0*/  FFMA R43, -R21, 1.925963033500011079e-08, R34 ;  /* 0x32a57060152b7823 */ /* 0x000fe20000000122 */
[----:B------:R-:W-:Y:S01]  /*4a00*/  FFMA R36, -R23, 1.4426950216293334961, -R36 ;  /* 0x3fb8aa3b17247823 */ /* 0x000fe20000000924 */
[----:B----4-:R-:W-:Y:S02]  /*4a10*/  HADD2.F32 R35, -RZ, R8.H1_H1 ;  /* 0x30000008ff237230 */ /* 0x010fe40000004100 */
[----:B------:R-:W-:Y:S01]  /*4a20*/  FFMA.SAT R34, -R25, R0, 0.5 ;  /* 0x3f00000019227423 */ /* 0x000fe20000002100 */
[C---:B------:R-:W-:Y:S01]  /*4a30*/  FMUL R46, R154.reuse, R46 ;  /* 0x0000002e9a2e7220 */ /* 0x040fe20000400000 */
[----:B------:R-:W-:Y:S01]  /*4a40*/  FMUL R32, R154, R49 ;  /* 0x000000319a207220 */ /* 0x000fe20000400000 */
[----:B------:R-:W-:Y:S01]  /*4a50*/  FFMA.RM R38, R38, R3, 12582913 ;  /* 0x4b40000126267423 */ /* 0x000fe20000004003 */
[----:B------:R-:W-:Y:S01]  /*4a60*/  FFMA.SAT R28, -R20, R0, 0.5 ;  /* 0x3f000000141c7423 */ /* 0x000fe20000002100 */
[----:B------:R-:W-:Y:S01]  /*4a70*/  FFMA R44, -R23, 1.925963033500011079e-08, R36 ;  /* 0x32a57060172c7823 */ /* 0x000fe20000000124 */
[----:B------:R-:W-:-:S02]  /*4a80*/  HADD2.F32 R39, -RZ, R9.H1_H1 ;  /* 0x30000009ff277230 */ /* 0x000fc40000004100 */
[----:B------:R-:W-:Y:S01]  /*4a90*/  FFMA.RM R36, R34, R3, 12582913 ;  /* 0x4b40000122247423 */ /* 0x000fe20000004003 */
[C---:B------:R-:W-:Y:S01]  /*4aa0*/  FFMA R27, R153.reuse, R27, R46 ;  /* 0x0000001b991b7223 */ /* 0x040fe2000000002e */
[C---:B------:R-:W-:Y:S01]  /*4ab0*/  FFMA R32, R153.reuse, R35, R32 ;  /* 0x0000002399207223 */ /* 0x040fe20000000020 */
[----:B------:R-:W-:Y:S01]  /*4ac0*/  FMUL R34, R154, R51 ;  /* 0x000000339a227220 */ /* 0x000fe20000400000 */
[----:B------:R-:W-:Y:S01]  /*4ad0*/  FADD R35, R38, -12583039 ;  /* 0xcb40007f26237421 */ /* 0x000fe20000000000 */
[-C--:B------:R-:W-:Y:S01]  /*4ae0*/  FFMA.SAT R46, -R26, R0.reuse, 0.5 ;  /* 0x3f0000001a2e7423 */ /* 0x080fe20000002100 */
[----:B------:R-:W-:Y:S01]  /*4af0*/  FFMA.RM R28, R28, R3, 12582913 ;  /* 0x4b4000011c1c7423 */ /* 0x000fe20000004003 */
[----:B------:R-:W-:Y:S01]  /*4b00*/  FFMA R34, R153, R39, R34 ;  /* 0x0000002799227223 */ /* 0x000fe20000000022 */
[----:B------:R-:W-:Y:S01]  /*4b10*/  FFMA R35, -R24, 1.4426950216293334961, -R35 ;  /* 0x3fb8aa3b18237823 */ /* 0x000fe20000000923 */
[----:B------:R-:W-:Y:S01]  /*4b20*/  FFMA.RM R39, R46, R3, 12582913 ;  /* 0x4b4000012e277423 */ /* 0x000fe20000004003 */
[----:B------:R-:W-:Y:S01]  /*4b30*/  FADD R33, R28, -12583039 ;  /* 0xcb40007f1c217421 */ /* 0x000fe20000000000 */
[----:B------:R-:W-:Y:S01]  /*4b40*/  FFMA.SAT R46, -R27, R0, 0.5 ;  /* 0x3f0000001b2e7423 */ /* 0x000fe20000002100 */
[----:B------:R-:W-:-:S02]  /*4b50*/  HADD2.F32 R31, -RZ, R8.H0_H0 ;  /* 0x20000008ff1f7230 */ /* 0x000fc40000004100 */
[----:B------:R-:W-:Y:S01]  /*4b60*/  FMUL R48, R154, R48 ;  /* 0x000000309a307220 */ /* 0x000fe20000400000 */
[----:B------:R-:W-:Y:S01]  /*4b70*/  FFMA R40, -R24, 1.925963033500011079e-08, R35 ;  /* 0x32a5706018287823 */ /* 0x000fe20000000123 */
[----:B------:R-:W-:Y:S01]  /*4b80*/  FFMA R33, -R20, 1.4426950216293334961, -R33 ;  /* 0x3fb8aa3b14217823 */ /* 0x000fe20000000921 */
[----:B------:R-:W-:Y:S01]  /*4b90*/  FFMA.RM R46, R46, R3, 12582913 ;  /* 0x4b4000012e2e7423 */ /* 0x000fe20000004003 */
[----:B------:R-:W-:Y:S01]  /*4ba0*/  FFMA R31, R153, R31, R48 ;  /* 0x0000001f991f7223 */ /* 0x000fe20000000030 */
[----:B------:R-:W-:Y:S02]  /*4bb0*/  HADD2.F32 R49, -RZ, R10.H0_H0 ;  /* 0x2000000aff317230 */ /* 0x000fe40000004100 */
[----:B------:R-:W-:Y:S01]  /*4bc0*/  FADD R35, R39, -12583039 ;  /* 0xcb40007f27237421 */ /* 0x000fe20000000000 */
[----:B------:R1:W-:Y:S01]  /*4bd0*/  MUFU.EX2 R48, R40 ;  /* 0x0000002800307308 */ /* 0x0003e20000000800 */
[----:B------:R-:W-:Y:S01]  /*4be0*/  FMUL R52, R154, R52 ;  /* 0x000000349a347220 */ /* 0x000fe20000400000 */
[----:B------:R-:W-:Y:S01]  /*4bf0*/  FFMA R45, -R20, 1.925963033500011079e-08, R33 ;  /* 0x32a57060142d7823 */ /* 0x000fe20000000121 */
[----:B------:R-:W-:-:S02]  /*4c00*/  HADD2.F32 R33, -RZ, R9.H0_H0 ;  /* 0x20000009ff217230 */ /* 0x000fc40000004100 */
[----:B------:R-:W-:Y:S01]  /*4c10*/  FADD R42, R36, -12583039 ;  /* 0xcb40007f242a7421 */ /* 0x000fe20000000000 */
[----:B------:R-:W-:Y:S01]  /*4c20*/  FMUL R50, R154, R50 ;  /* 0x000000329a327220 */ /* 0x000fe20000400000 */
[----:B------:R-:W-:Y:S01]  /*4c30*/  FFMA R41, -R26, 1.4426950216293334961, -R35 ;  /* 0x3fb8aa3b1a297823 */ /* 0x000fe20000000923 */
[----:B------:R-:W-:Y:S01]  /*4c40*/  FFMA R35, R153, R49, R52 ;  /* 0x0000003199237223 */ /* 0x000fe20000000034 */
[----:B------:R-:W-:Y:S02]  /*4c50*/  HADD2.F32 R158, -RZ, R10.H1_H1 ;  /* 0x3000000aff9e7230 */ /* 0x000fe40000004100 */
[----:B-1----:R-:W-:Y:S01]  /*4c60*/  FADD R40, R46, -12583039 ;  /* 0xcb40007f2e287421 */ /* 0x002fe20000000000 */
[----:B------:R-:W-:Y:S01]  /*4c70*/  FFMA R42, -R25, 1.4426950216293334961, -R42 ;  /* 0x3fb8aa3b192a7823 */ /* 0x000fe2000000092a */
[----:B------:R-:W-:Y:S01]  /*4c80*/  FFMA R33, R153, R33, R50 ;  /* 0x0000002199217223 */ /* 0x000fe20000000032 */
[-C--:B------:R-:W-:Y:S01]  /*4c90*/  FFMA.SAT R156, -R31, R0.reuse, 0.5 ;  /* 0x3f0000001f9c7423 */ /* 0x080fe20000002100 */
[----:B------:R-:W-:Y:S01]  /*4ca0*/  FFMA R52, -R27, 1.4426950216293334961, -R40 ;  /* 0x3fb8aa3b1b347823 */ /* 0x000fe20000000928 */
[----:B------:R-:W-:Y:S01]  /*4cb0*/  FMUL R40, R154, R53 ;  /* 0x000000359a287220 */ /* 0x000fe20000400000 */
[----:B------:R-:W-:Y:S01]  /*4cc0*/  FFMA.SAT R50, -R30, R0, 0.5 ;  /* 0x3f0000001e327423 */ /* 0x000fe20000002100 */
[----:B------:R-:W-:Y:S01]  /*4cd0*/  FFMA R42, -R25, 1.925963033500011079e-08, R42 ;  /* 0x32a57060192a7823 */ /* 0x000fe2000000012a */
[----:B------:R-:W-:Y:S01]  /*4ce0*/  FFMA R52, -R27, 1.925963033500011079e-08, R52 ;  /* 0x32a570601b347823 */ /* 0x000fe20000000134 */
[----:B------:R-:W-:Y:S01]  /*4cf0*/  FFMA R40, R153, R158, R40 ;  /* 0x0000009e99287223 */ /* 0x000fe20000000028 */
[-C--:B------:R-:W-:Y:S01]  /*4d00*/  FFMA.RM R158, R156, R3.reuse, 12582913 ;  /* 0x4b4000019c9e7423 */ /* 0x080fe20000004003 */
[----:B------:R-:W-:Y:S01]  /*4d10*/  FFMA.RM R49, R50, R3, 12582913 ;  /* 0x4b40000132317423 */ /* 0x000fe20000004003 */
[----:B------:R1:W-:Y:S01]  /*4d20*/  MUFU.EX2 R47, R42 ;  /* 0x0000002a002f7308 */ /* 0x0003e20000000800 */
[----:B------:R-:W-:Y:S01]  /*4d30*/  FFMA.SAT R156, -R32, R0, 0.5 ;  /* 0x3f000000209c7423 */ /* 0x000fe20000002100 */
[----:B------:R-:W-:Y:S01]  /*4d40*/  FFMA R41, -R26, 1.925963033500011079e-08, R41 ;  /* 0x32a570601a297823 */ /* 0x000fe20000000129 */
[----:B------:R-:W-:Y:S01]  /*4d50*/  FADD R51, R49, -12583039 ;  /* 0xcb40007f31337421 */ /* 0x000fe20000000000 */
[----:B------:R-:W-:-:S02]  /*4d60*/  HADD2.F32 R161, -RZ, R11.H0_H0 ;  /* 0x2000000bffa17230 */ /* 0x000fc40000004100 */
[----:B------:R-:W-:Y:S01]  /*4d70*/  FMUL R54, R154, R54 ;  /* 0x000000369a367220 */ /* 0x000fe20000400000 */
[-C--:B------:R-:W-:Y:S01]  /*4d80*/  FFMA.RM R160, R156, R3.reuse, 12582913 ;  /* 0x4b4000019ca07423 */ /* 0x080fe20000004003 */
[----:B------:R-:W-:Y:S01]  /*4d90*/  FFMA R53, -R30, 1.4426950216293334961, -R51 ;  /* 0x3fb8aa3b1e357823 */ /* 0x000fe20000000933 */
[----:B------:R2:W-:Y:S01]  /*4da0*/  MUFU.EX2 R50, R41 ;  /* 0x0000002900327308 */ /* 0x0005e20000000800 */
[----:B-1----:R-:W-:Y:S01]  /*4db0*/  FADD R42, R158, -12583039 ;  /* 0xcb40007f9e2a7421 */ /* 0x002fe20000000000 */
[----:B------:R-:W-:Y:S02]  /*4dc0*/  HADD2.F32 R165, -RZ, R11.H1_H1 ;  /* 0x3000000bffa57230 */ /* 0x000fe40000004100 */
[-C--:B------:R-:W-:Y:S01]  /*4dd0*/  FFMA.SAT R166, -R35, R0.reuse, 0.5 ;  /* 0x3f00000023a67423 */ /* 0x080fe20000002100 */
[-C--:B------:R-:W-:Y:S01]  /*4de0*/  FFMA.SAT R164, -R34, R0.reuse, 0.5 ;  /* 0x3f00000022a47423 */ /* 0x080fe20000002100 */
[----:B------:R-:W-:Y:S01]  /*4df0*/  FFMA R42, -R31, 1.4426950216293334961, -R42 ;  /* 0x3fb8aa3b1f2a7823 */ /* 0x000fe2000000092a */
[-C--:B------:R-:W-:Y:S01]  /*4e00*/  FFMA.SAT R168, -R40, R0.reuse, 0.5 ;  /* 0x3f00000028a87423 */ /* 0x080fe20000002100 */
[----:B------:R-:W-:Y:S01]  /*4e10*/  FFMA.RM R167, R166, R3, 12582913 ;  /* 0x4b400001a6a77423 */ /* 0x000fe20000004003 */
[----:B------:R1:W-:Y:S01]  /*4e20*/  MUFU.EX2 R51, R52 ;  /* 0x0000003400337308 */ /* 0x0003e20000000800 */
[----:B--2---:R-:W-:Y:S01]  /*4e30*/  FFMA R41, R153, R161, R54 ;  /* 0x000000a199297223 */ /* 0x004fe20000000036 */
[-C--:B------:R-:W-:Y:S01]  /*4e40*/  FFMA.SAT R54, -R33, R0.reuse, 0.5 ;  /* 0x3f00000021367423 */ /* 0x080fe20000002100 */
[----:B------:R-:W-:Y:S01]  /*4e50*/  FADD R161, R160, -12583039 ;  /* 0xcb40007fa0a17421 */ /* 0x000fe20000000000 */
[----:B------:R-:W-:Y:S01]  /*4e60*/  FFMA R53, -R30, 1.925963033500011079e-08, R53 ;  /* 0x32a570601e357823 */ /* 0x000fe20000000135 */
[----:B------:R-:W-:Y:S01]  /*4e70*/  SHF.L.U32 R28, R28, 0x17, RZ ;  /* 0x000000171c1c7819 */ /* 0x000fe200000006ff */
[----:B------:R-:W-:Y:S01]  /*4e80*/  FFMA.RM R162, R54, R3, 12582913 ;  /* 0x4b40000136a27423 */ /* 0x000fe20000004003 */
[----:B------:R-:W-:Y:S01]  /*4e90*/  FFMA R163, -R32, 1.4426950216293334961, -R161 ;  /* 0x3fb8aa3b20a37823 */ /* 0x000fe200000009a1 */
[----:B------:R-:W2:Y:S01]  /*4ea0*/  MUFU.EX2 R45, R45 ;  /* 0x0000002d002d7308 */ /* 0x000ea20000000800 */
[----:B-1----:R-:W-:Y:S01]  /*4eb0*/  FFMA R52, -R31, 1.925963033500011079e-08, R42 ;  /* 0x32a570601f347823 */ /* 0x002fe2000000012a */
[----:B------:R-:W-:Y:S01]  /*4ec0*/  FMUL R42, R154, R55 ;  /* 0x000000379a2a7220 */ /* 0x000fe20000400000 */
[----:B------:R-:W-:Y:S01]  /*4ed0*/  FADD R54, R162, -12583039 ;  /* 0xcb40007fa2367421 */ /* 0x000fe20000000000 */
[----:B------:R-:W-:Y:S01]  /*4ee0*/  FFMA R163, -R32, 1.925963033500011079e-08, R163 ;  /* 0x32a5706020a37823 */ /* 0x000fe200000001a3 */
[----:B------:R-:W-:Y:S01]  /*4ef0*/  FFMA.RM R55, R164, R3, 12582913 ;  /* 0x4b400001a4377423 */ /* 0x000fe20000004003 */
[----:B------:R-:W-:Y:S01]  /*4f00*/  FFMA R42, R153, R165, R42 ;  /* 0x000000a5992a7223 */ /* 0x000fe2000000002a */
[----:B------:R-:W-:Y:S01]  /*4f10*/  FFMA R164, -R33, 1.4426950216293334961, -R54 ;  /* 0x3fb8aa3b21a47823 */ /* 0x000fe20000000936 */
[----:B------:R-:W-:Y:S01]  /*4f20*/  MUFU.EX2 R43, R43 ;  /* 0x0000002b002b7308 */ /* 0x000fe20000000800 */
[-C--:B------:R-:W-:Y:S01]  /*4f30*/  FFMA.RM R168, R168, R3.reuse, 12582913 ;  /* 0x4b400001a8a87423 */ /* 0x080fe20000004003 */
[-C--:B------:R-:W-:Y:S01]  /*4f40*/  FFMA.SAT R170, -R42, R0.reuse, 0.5 ;  /* 0x3f0000002aaa7423 */ /* 0x080fe20000002100 */
[----:B------:R-:W-:Y:S01]  /*4f50*/  SHF.L.U32 R37, R37, 0x17, RZ ;  /* 0x0000001725257819 */ /* 0x000fe200000006ff */
[----:B------:R-:W-:Y:S01]  /*4f60*/  FFMA R164, -R33, 1.925963033500011079e-08, R164 ;  /* 0x32a5706021a47823 */ /* 0x000fe200000001a4 */
[----:B------:R-:W-:Y:S01]  /*4f70*/  SHF.L.U32 R36, R36, 0x17, RZ ;  /* 0x0000001724247819 */ /* 0x000fe200000006ff */
[----:B------:R-:W-:Y:S01]  /*4f80*/  FFMA.RM R170, R170, R3, 12582913 ;  /* 0x4b400001aaaa7423 */ /* 0x000fe20000004003 */
[----:B------:R-:W-:Y:S01]  /*4f90*/  SHF.L.U32 R39, R39, 0x17, RZ ;  /* 0x0000001727277819 */ /* 0x000fe200000006ff */
[----:B------:R-:W1:Y:S01]  /*4fa0*/  MUFU.EX2 R44, R44 ;  /* 0x0000002c002c7308 */ /* 0x000e620000000800 */
[----:B--2---:R-:W-:Y:S01]  /*4fb0*/  FFMA R172, R28, R45, 1 ;  /* 0x3f8000001cac7423 */ /* 0x004fe2000000002d */
[----:B------:R-:W-:Y:S01]  /*4fc0*/  FADD R45, R168, -12583039 ;  /* 0xcb40007fa82d7421 */ /* 0x000fe20000000000 */
[----:B------:R-:W-:Y:S01]  /*4fd0*/  SHF.L.U32 R49, R49, 0x17, RZ ;  /* 0x0000001731317819 */ /* 0x000fe200000006ff */
[----:B------:R-:W-:Y:S04]  /*4fe0*/  BSSY B1, `(.L_x_109) ;  /* 0x0000041000017945 */ /* 0x000fe80003800000 */
[----:B------:R2:W-:Y:S08]  /*4ff0*/  MUFU.EX2 R161, R52 ;  /* 0x0000003400a17308 */ /* 0x0005f00000000800 */
[----:B------:R3:W4:Y:S01]  /*5000*/  MUFU.EX2 R156, R53 ;  /* 0x00000035009c7308 */ /* 0x0007220000000800 */
[----:B--2---:R-:W-:Y:S01]  /*5010*/  FFMA.SAT R52, -R41, R0, 0.5 ;  /* 0x3f00000029347423 */ /* 0x004fe20000002100 */
[----:B------:R-:W-:Y:S01]  /*5020*/  FADD R0, R167, -12583039 ;  /* 0xcb40007fa7007421 */ /* 0x000fe20000000000 */
[----:B-1----:R-:W-:Y:S01]  /*5030*/  FFMA R44, R37, R44, 1 ;  /* 0x3f800000252c7423 */ /* 0x002fe2000000002c */
[----:B------:R-:W-:-:S02]  /*5040*/  FADD R37, R170, -12583039 ;  /* 0xcb40007faa257421 */ /* 0x000fc40000000000 */
[----:B------:R-:W-:Y:S02]  /*5050*/  FFMA R0, -R35, 1.4426950216293334961, -R0 ;  /* 0x3fb8aa3b23007823 */ /* 0x000fe40000000900 */
[----:B------:R1:W-:Y:S01]  /*5060*/  MUFU.EX2 R54, R163 ;  /* 0x000000a300367308 */ /* 0x0003e20000000800 */
[----:B---3--:R-:W-:-:S04]  /*5070*/  FADD R53, R55, -12583039 ;  /* 0xcb40007f37357421 */ /* 0x008fc80000000000 */
[----:B------:R-:W-:-:S03]  /*5080*/  FFMA R165, -R34, 1.4426950216293334961, -R53 ;  /* 0x3fb8aa3b22a57823 */ /* 0x000fc60000000935 */
[----:B------:R-:W2:Y:S01]  /*5090*/  MUFU.EX2 R53, R164 ;  /* 0x000000a400357308 */ /* 0x000ea20000000800 */
[----:B-1----:R-:W-:Y:S01]  /*50a0*/  FFMA.RM R163, R52, R3, 12582913 ;  /* 0x4b40000134a37423 */ /* 0x002fe20000004003 */
[----:B------:R-:W-:Y:S01]  /*50b0*/  FFMA R3, -R35, 1.925963033500011079e-08, R0 ;  /* 0x32a5706023037823 */ /* 0x000fe20000000100 */
[----:B------:R-:W-:Y:S01]  /*50c0*/  SHF.L.U32 R0, R29, 0x17, RZ ;  /* 0x000000171d007819 */ /* 0x000fe200000006ff */
[----:B------:R-:W-:Y:S01]  /*50d0*/  FFMA R29, -R40, 1.4426950216293334961, -R45 ;  /* 0x3fb8aa3b281d7823 */ /* 0x000fe2000000092d */
[----:B------:R-:W-:Y:S01]  /*50e0*/  FFMA R165, -R34, 1.925963033500011079e-08, R165 ;  /* 0x32a5706022a57823 */ /* 0x000fe200000001a5 */
[----:B------:R-:W-:Y:S01]  /*50f0*/  SHF.L.U32 R45, R38, 0x17, RZ ;  /* 0x00000017262d7819 */ /* 0x000fe200000006ff */
[----:B----4-:R-:W-:Y:S01]  /*5100*/  FFMA R49, R49, R156, 1 ;  /* 0x3f80000031317423 */ /* 0x010fe2000000009c */
[----:B------:R-:W-:Y:S01]  /*5110*/  FFMA R43, R0, R43, 1 ;  /* 0x3f800000002b7423 */ /* 0x000fe2000000002b */
[----:B------:R-:W-:Y:S01]  /*5120*/  FADD R0, R163, -12583039 ;  /* 0xcb40007fa3007421 */ /* 0x000fe20000000000 */
[----:B------:R-:W-:Y:S01]  /*5130*/  FFMA R29, -R40, 1.925963033500011079e-08, R29 ;  /* 0x32a57060281d7823 */ /* 0x000fe2000000011d */
[----:B------:R1:W3:Y:S01]  /*5140*/  MUFU.EX2 R166, R165 ;  /* 0x000000a500a67308 */ /* 0x0002e20000000800 */
[----:B------:R-:W-:Y:S01]  /*5150*/  FFMA R45, R45, R48, 1 ;  /* 0x3f8000002d2d7423 */ /* 0x000fe20000000030 */
[----:B------:R-:W-:Y:S01]  /*5160*/  FFMA R28, -R41, 1.4426950216293334961, -R0 ;  /* 0x3fb8aa3b291c7823 */ /* 0x000fe20000000900 */
[----:B------:R-:W-:Y:S01]  /*5170*/  SHF.L.U32 R48, R46, 0x17, RZ ;  /* 0x000000172e307819 */ /* 0x000fe200000006ff */
[----:B------:R-:W-:Y:S01]  /*5180*/  FFMA R46, R36, R47, 1 ;  /* 0x3f800000242e7423 */ /* 0x000fe2000000002f */
[----:B------:R-:W-:Y:S01]  /*5190*/  FFMA R47, R39, R50, 1 ;  /* 0x3f800000272f7423 */ /* 0x000fe20000000032 */
[----:B------:R-:W-:Y:S01]  /*51a0*/  FFMA R28, -R41, 1.925963033500011079e-08, R28 ;  /* 0x32a57060291c7823 */ /* 0x000fe2000000011c */
[----:B------:R-:W-:Y:S01]  /*51b0*/  SHF.L.U32 R52, R162, 0x17, RZ ;  /* 0x00000017a2347819 */ /* 0x000fe200000006ff */
[----:B------:R4:W-:Y:S01]  /*51c0*/  MUFU.EX2 R0, R29 ;  /* 0x0000001d00007308 */ /* 0x0009e20000000800 */
[----:B-1----:R-:W-:Y:S01]  /*51d0*/  FFMA R165, -R42, 1.4426950216293334961, -R37 ;  /* 0x3fb8aa3b2aa57823 */ /* 0x002fe20000000925 */
[----:B------:R-:W-:Y:S01]  /*51e0*/  FFMA R48, R48, R51, 1 ;  /* 0x3f80000030307423 */ /* 0x000fe20000000033 */
[----:B------:R-:W-:Y:S01]  /*51f0*/  SHF.L.U32 R50, R158, 0x17, RZ ;  /* 0x000000179e327819 */ /* 0x000fe200000006ff */
[----:B--2---:R-:W-:Y:S01]  /*5200*/  FFMA R52, R52, R53, 1 ;  /* 0x3f80000034347423 */ /* 0x004fe20000000035 */
[----:B------:R-:W-:Y:S01]  /*5210*/  FFMA R165, -R42, 1.925963033500011079e-08, R165 ;  /* 0x32a570602aa57823 */ /* 0x000fe200000001a5 */
[----:B------:R-:W-:-:S02]  /*5220*/  SHF.L.U32 R51, R160, 0x17, RZ ;  /* 0x00000017a0337819 */ /* 0x000fc400000006ff */
[----:B------:R-:W1:Y:S01]  /*5230*/  MUFU.EX2 R3, R3 ;  /* 0x0000000300037308 */ /* 0x000e620000000800 */
[----:B----4-:R-:W-:Y:S01]  /*5240*/  IADD3 R29, R172, 0x1800000, RZ ;  /* 0x01800000ac1d7810 */ /* 0x010fe20007ffe0ff */
[----:B------:R-:W-:Y:S01]  /*5250*/  FFMA R50, R50, R161, 1 ;  /* 0x3f80000032327423 */ /* 0x000fe200000000a1 */
[----:B------:R-:W-:Y:S01]  /*5260*/  FFMA R51, R51, R54, 1 ;  /* 0x3f80000033337423 */ /* 0x000fe20000000036 */
[----:B------:R-:W-:Y:S02]  /*5270*/  SHF.L.U32 R53, R55, 0x17, RZ ;  /* 0x0000001737357819 */ /* 0x000fe400000006ff */
[----:B------:R-:W-:Y:S02]  /*5280*/  LOP3.LUT R29, R29, 0x7f800000, RZ, 0xc0, !PT ;  /* 0x7f8000001d1d7812 */ /* 0x000fe400078ec0ff */
[----:B------:R-:W2:Y:S01]  /*5290*/  MUFU.EX2 R37, R28 ;  /* 0x0000001c00257308 */ /* 0x000ea20000000800 */
[----:B------:R-:W-:Y:S01]  /*52a0*/  SHF.L.U32 R54, R167, 0x17, RZ ;  /* 0x00000017a7367819 */ /* 0x000fe200000006ff */
[----:B---3--:R-:W-:Y:S01]  /*52b0*/  FFMA R53, R53, R166, 1 ;  /* 0x3f80000035357423 */ /* 0x008fe200000000a6 */
[----:B------:R-:W-:-:S02]  /*52c0*/  ISETP.GT.U32.AND P2, PT, R29, 0x1ffffff, PT ;  /* 0x01ffffff1d00780c */ /* 0x000fc40003f44070 */
[----:B------:R-:W-:Y:S02]  /*52d0*/  SHF.L.U32 R55, R168, 0x17, RZ ;  /* 0x00000017a8377819 */ /* 0x000fe400000006ff */
[----:B------:R-:W-:Y:S01]  /*52e0*/  SHF.L.U32 R160, R163, 0x17, RZ ;  /* 0x00000017a3a07819 */ /* 0x000fe200000006ff */
[----:B------:R-:W3:Y:S01]  /*52f0*/  MUFU.EX2 R36, R165 ;  /* 0x000000a500247308 */ /* 0x000ee20000000800 */
[----:B------:R-:W-:Y:S01]  /*5300*/  SHF.L.U32 R161, R170, 0x17, RZ ;  /* 0x00000017aaa17819 */ /* 0x000fe200000006ff */
[----:B-1----:R-:W-:Y:S01]  /*5310*/  FFMA R54, R54, R3, 1 ;  /* 0x3f80000036367423 */ /* 0x002fe20000000003 */
[----:B------:R-:W-:Y:S01]  /*5320*/  FFMA R55, R55, R0, 1 ;  /* 0x3f80000037377423 */ /* 0x000fe20000000000 */
[----:B--2---:R-:W-:Y:S02]  /*5330*/  FFMA R160, R160, R37, 1 ;  /* 0x3f800000a0a07423 */ /* 0x004fe40000000025 */
[----:B---3--:R-:W-:Y:S02]  /*5340*/  FFMA R161, R161, R36, 1 ;  /* 0x3f800000a1a17423 */ /* 0x008fe40000000024 */
[----:B------:R-:W-:Y:S05]  /*5350*/  @P2 BRA `(.L_x_110) ;  /* 0x0000000000142947 */ /* 0x000fea0003800000 */
[----:B------:R-:W-:Y:S02]  /*5360*/  MOV R0, R172 ;  /* 0x000000ac00007202 */ /* 0x000fe40000000f00 */
[----:B------:R-:W-:-:S07]  /*5370*/  MOV R28, 0x5390 ;  /* 0x00005390001c7802 */ /* 0x000fce0000000f00 */
[----:B------:R-:W-:Y:S05]  /*5380*/  CALL.REL.NOINC `($__internal_0_$__cuda_sm20_rcp_rn_f32_slowpath) ;  /* 0x0000010c00ec7944 */ /* 0x000fea0003c00000 */
[----:B------:R-:W-:Y:S01]  /*5390*/  MOV R163, R0 ;  /* 0x0000000000a37202 */ /* 0x000fe20000000f00 */
[----:B------:R-:W-:Y:S06]  /*53a0*/  BRA `(.L_x_111) ;  /* 0x0000000000107947 */ /* 0x000fec0003800000 */
.L_x_110:
[----:B------:R-:W1:Y:S02]  /*53b0*/  MUFU.RCP R163, R172 ;  /* 0x000000ac00a37308 */ /* 0x000e640000001000 */
[----:B-1----:R-:W-:-:S04]  /*53c0*/  FFMA R0, R172, R163, -1 ;  /* 0xbf800000ac007423 */ /* 0x002fc800000000a3 */
[----:B------:R-:W-:-:S04]  /*53d0*/  FADD.FTZ R0, -R0, -RZ ;  /* 0x800000ff00007221 */ /* 0x000fc80000010100 */
[----:B------:R-:W-:-:S07]  /*53e0*/  FFMA R163, R163, R0, R163 ;  /* 0x00000000a3a37223 */ /* 0x000fce00000000a3 */
.L_x_111:
[----:B------:R-:W-:Y:S05]  /*53f0*/  BSYNC B1 ;  /* 0x0000000000017941 */ /* 0x000fea0003800000 */
.L_x_109:
        /* <DEDUP_REMOVED lines=10> */
.L_x_113:
[----:B------:R-:W1:Y:S02]  /*54a0*/  MUFU.RCP R162, R43 ;  /* 0x0000002b00a27308 */ /* 0x000e640000001000 */
[----:B-1----:R-:W-:-:S04]  /*54b0*/  FFMA R0, R43, R162, -1 ;  /* 0xbf8000002b007423 */ /* 0x002fc800000000a2 */
[----:B------:R-:W-:-:S04]  /*54c0*/  FADD.FTZ R3, -R0, -RZ ;  /* 0x800000ff00037221 */ /* 0x000fc80000010100 */
[----:B------:R-:W-:-:S07]  /*54d0*/  FFMA R162, R162, R3, R162 ;  /* 0x00000003a2a27223 */ /* 0x000fce00000000a2 */
.L_x_114:
[----:B------:R-:W-:Y:S05]  /*54e0*/  BSYNC B1 ;  /* 0x0000000000017941 */ /* 0x000fea0003800000 */
.L_x_112:
        /* <DEDUP_REMOVED lines=10> */
.L_x_116:
[----:B------:R-:W1:Y:S02]  /*5590*/  MUFU.RCP R3, R44 ;  /* 0x0000002c00037308 */ /* 0x000e640000001000 */
[----:B-1----:R-:W-:-:S04]  /*55a0*/  FFMA R0, R44, R3, -1 ;  /* 0xbf8000002c007423 */ /* 0x002fc80000000003 */
[----:B------:R-:W-:-:S04]  /*55b0*/  FADD.FTZ R0, -R0, -RZ ;  /* 0x800000ff00007221 */ /* 0x000fc80000010100 */
[----:B------:R-:W-:-:S07]  /*55c0*/  FFMA R164, R3, R0, R3 ;  /* 0x0000000003a47223 */ /* 0x000fce0000000003 */
.L_x_117:
[----:B------:R-:W-:Y:S05]  /*55d0*/  BSYNC B1 ;  /* 0x0000000000017941 */ /* 0x000fea0003800000 */
.L_x_115:
        /* <DEDUP_REMOVED lines=10> */
.L_x_119:
[----:B------:R-:W1:Y:S02]  /*5680*/  MUFU.RCP R0, R45 ;  /* 0x0000002d00007308 */ /* 0x000e640000001000 */
[----:B-1----:R-:W-:-:S04]  /*5690*/  FFMA R3, R45, R0, -1 ;  /* 0xbf8000002d037423 */ /* 0x002fc80000000000 */
[----:B------:R-:W-:-:S04]  /*56a0*/  FADD.FTZ R3, -R3, -RZ ;  /* 0x800000ff03037221 */ /* 0x000fc80000010100 */
[----:B------:R-:W-:-:S07]  /*56b0*/  FFMA R43, R0, R3, R0 ;  /* 0x00000003002b7223 */ /* 0x000fce0000000000 */
.L_x_120:
[----:B------:R-:W-:Y:S05]  /*56c0*/  BSYNC B1 ;  /* 0x0000000000017941 */ /* 0x000fea0003800000 */
.L_x_118:
        /* <DEDUP_REMOVED lines=10> */
.L_x_122:
[----:B------:R-:W1:Y:S02]  /*5770*/  MUFU.RCP R3, R46 ;  /* 0x0000002e00037308 */ /* 0x000e640000001000 */
[----:B-1----:R-:W-:-:S04]  /*5780*/  FFMA R0, R46, R3, -1 ;  /* 0xbf8000002e007423 */ /* 0x002fc80000000003 */
[----:B------:R-:W-:-:S04]  /*5790*/  FADD.FTZ R0, -R0, -RZ ;  /* 0x800000ff00007221 */ /* 0x000fc80000010100 */
[----:B------:R-:W-:-:S07]  /*57a0*/  FFMA R44, R3, R0, R3 ;  /* 0x00000000032c7223 */ /* 0x000fce0000000003 */
.L_x_123:
[----:B------:R-:W-:Y:S05]  /*57b0*/  BSYNC B1 ;  /* 0x0000000000017941 */ /* 0x000fea0003800000 */
.L_x_121:
        /* <DEDUP_REMOVED lines=10> */
.L_x_125:
[----:B------:R-:W1:Y:S02]  /*5860*/  MUFU.RCP R0, R47 ;  /* 0x0000002f00007308 */ /* 0x000e640000001000 */
[----:B-1----:R-:W-:-:S04]  /*5870*/  FFMA R3, R47, R0, -1 ;  /* 0xbf8000002f037423 */ /* 0x002fc80000000000 */
[----:B------:R-:W-:-:S04]  /*5880*/  FADD.FTZ R3, -R3, -RZ ;  /* 0x800000ff03037221 */ /* 0x000fc80000010100 */
[----:B------:R-:W-:-:S07]  /*5890*/  FFMA R45, R0, R3, R0 ;  /* 0x00000003002d7223 */ /* 0x000fce0000000000 */
.L_x_126:
[----:B------:R-:W-:Y:S05]  /*58a0*/  BSYNC B1 ;  /* 0x0000000000017941 */ /* 0x000fea0003800000 */
.L_x_124:
        /* <DEDUP_REMOVED lines=10> */
.L_x_128:
[----:B------:R-:W1:Y:S02]  /*5950*/  MUFU.RCP R3, R48 ;  /* 0x0000003000037308 */ /* 0x000e640000001000 */
[----:B-1----:R-:W-:-:S04]  /*5960*/  FFMA R0, R48, R3, -1 ;  /* 0xbf80000030007423 */ /* 0x002fc80000000003 */
[----:B------:R-:W-:-:S04]  /*5970*/  FADD.FTZ R0, -R0, -RZ ;  /* 0x800000ff00007221 */ /* 0x000fc80000010100 */
[----:B------:R-:W-:-:S07]  /*5980*/  FFMA R46, R3, R0, R3 ;  /* 0x00000000032e7223 */ /* 0x000fce0000000003 */
.L_x_129:
[----:B------:R-:W-:Y:S05]  /*5990*/  BSYNC B1 ;  /* 0x0000000000017941 */ /* 0x000fea0003800000 */
.L_x_127:
        /* <DEDUP_REMOVED lines=10> */
.L_x_131:
[----:B------:R-:W1:Y:S02]  /*5a40*/  MUFU.RCP R0, R49 ;  /* 0x0000003100007308 */ /* 0x000e640000001000 */
[----:B-1----:R-:W-:-:S04]  /*5a50*/  FFMA R3, R49, R0, -1 ;  /* 0xbf80000031037423 */ /* 0x002fc80000000000 */
[----:B------:R-:W-:-:S04]  /*5a60*/  FADD.FTZ R3, -R3, -RZ ;  /* 0x800000ff03037221 */ /* 0x000fc80000010100 */
[----:B------:R-:W-:-:S07]  /*5a70*/  FFMA R47, R0, R3, R0 ;  /* 0x00000003002f7223 */ /* 0x000fce0000000000 */
.L_x_132:
[----:B------:R-:W-:Y:S05]  /*5a80*/  BSYNC B1 ;  /* 0x0000000000017941 */ /* 0x000fea0003800000 */
.L_x_130:
        /* <DEDUP_REMOVED lines=10> */
.L_x_134:
[----:B------:R-:W1:Y:S02]  /*5b30*/  MUFU.RCP R3, R50 ;  /* 0x0000003200037308 */ /* 0x000e640000001000 */
[----:B-1----:R-:W-:-:S04]  /*5b40*/  FFMA R0, R50, R3, -1 ;  /* 0xbf80000032007423 */ /* 0x002fc80000000003 */
[----:B------:R-:W-:-:S04]  /*5b50*/  FADD.FTZ R0, -R0, -RZ ;  /* 0x800000ff00007221 */ /* 0x000fc80000010100 */
[----:B------:R-:W-:-:S07]  /*5b60*/  FFMA R48, R3, R0, R3 ;  /* 0x0000000003307223 */ /* 0x000fce0000000003 */
.L_x_135:
[----:B------:R-:W-:Y:S05]  /*5b70*/  BSYNC B1 ;  /* 0x0000000000017941 */ /* 0x000fea0003800000 */
.L_x_133:
        /* <DEDUP_REMOVED lines=10> */
.L_x_137:
[----:B------:R-:W1:Y:S02]  /*5c20*/  MUFU.RCP R0, R51 ;  /* 0x0000003300007308 */ /* 0x000e640000001000 */
[----:B-1----:R-:W-:-:S04]  /*5c30*/  FFMA R3, R51, R0, -1 ;  /* 0xbf80000033037423 */ /* 0x002fc80000000000 */
[----:B------:R-:W-:-:S04]  /*5c40*/  FADD.FTZ R3, -R3, -RZ ;  /* 0x800000ff03037221 */ /* 0x000fc80000010100 */
[----:B------:R-:W-:-:S07]  /*5c50*/  FFMA R49, R0, R3, R0 ;  /* 0x0000000300317223 */ /* 0x000fce0000000000 */
.L_x_138:
[----:B------:R-:W-:Y:S05]  /*5c60*/  BSYNC B1 ;  /* 0x0000000000017941 */ /* 0x000fea0003800000 */
.L_x_136:
        /* <DEDUP_REMOVED lines=10> */
.L_x_140:
[----:B------:R-:W1:Y:S02]  /*5d10*/  MUFU.RCP R3, R52 ;  /* 0x0000003400037308 */ /* 0x000e640000001000 */
[----:B-1----:R-:W-:-:S04]  /*5d20*/  FFMA R0, R52, R3, -1 ;  /* 0xbf80000034007423 */ /* 0x002fc80000000003 */
[----:B------:R-:W-:-:S04]  /*5d30*/  FADD.FTZ R0, -R0, -RZ ;  /* 0x800000ff00007221 */ /* 0x000fc80000010100 */
[----:B------:R-:W-:-:S07]  /*5d40*/  FFMA R50, R3, R0, R3 ;  /* 0x0000000003327223 */ /* 0x000fce0000000003 */
.L_x_141:
[----:B------:R-:W-:Y:S05]  /*5d50*/  BSYNC B1 ;  /* 0x0000000000017941 */ /* 0x000fea0003800000 */
.L_x_139:
        /* <DEDUP_REMOVED lines=10> */
.L_x_143:
[----:B------:R-:W1:Y:S02]  /*5e00*/  MUFU.RCP R0, R53 ;  /* 0x0000003500007308 */ /* 0x000e640000001000 */
[----:B-1----:R-:W-:-:S04]  /*5e10*/  FFMA R3, R53, R0, -1 ;  /* 0xbf80000035037423 */ /* 0x002fc80000000000 */
[----:B------:R-:W-:-:S04]  /*5e20*/  FADD.FTZ R3, -R3, -RZ ;  /* 0x800000ff03037221 */ /* 0x000fc80000010100 */
[----:B------:R-:W-:-:S07]  /*5e30*/  FFMA R51, R0, R3, R0 ;  /* 0x0000000300337223 */ /* 0x000fce0000000000 */
.L_x_144:
[----:B------:R-:W-:Y:S05]  /*5e40*/  BSYNC B1 ;  /* 0x0000000000017941 */ /* 0x000fea0003800000 */
.L_x_142:
        /* <DEDUP_REMOVED lines=10> */
.L_x_146:
[----:B------:R-:W1:Y:S02]  /*5ef0*/  MUFU.RCP R3, R54 ;  /* 0x0000003600037308 */ /* 0x000e640000001000 */
[----:B-1----:R-:W-:-:S04]  /*5f00*/  FFMA R0, R54, R3, -1 ;  /* 0xbf80000036007423 */ /* 0x002fc80000000003 */
[----:B------:R-:W-:-:S04]  /*5f10*/  FADD.FTZ R0, -R0, -RZ ;  /* 0x800000ff00007221 */ /* 0x000fc80000010100 */
[----:B------:R-:W-:-:S07]  /*5f20*/  FFMA R52, R3, R0, R3 ;  /* 0x0000000003347223 */ /* 0x000fce0000000003 */
.L_x_147:
[----:B------:R-:W-:Y:S05]  /*5f30*/  BSYNC B1 ;  /* 0x0000000000017941 */ /* 0x000fea0003800000 */
.L_x_145:
        /* <DEDUP_REMOVED lines=10> */
.L_x_149:
[----:B------:R-:W1:Y:S02]  /*5fe0*/  MUFU.RCP R0, R55 ;  /* 0x0000003700007308 */ /* 0x000e640000001000 */
[----:B-1----:R-:W-:-:S04]  /*5ff0*/  FFMA R3, R55, R0, -1 ;  /* 0xbf80000037037423 */ /* 0x002fc80000000000 */
[----:B------:R-:W-:-:S04]  /*6000*/  FADD.FTZ R3, -R3, -RZ ;  /* 0x800000ff03037221 */ /* 0x000fc80000010100 */
[----:B------:R-:W-:-:S07]  /*6010*/  FFMA R53, R0, R3, R0 ;  /* 0x0000000300357223 */ /* 0x000fce0000000000 */
.L_x_150:
[----:B------:R-:W-:Y:S05]  /*6020*/  BSYNC B1 ;  /* 0x0000000000017941 */ /* 0x000fea0003800000 */
.L_x_148:
        /* <DEDUP_REMOVED lines=10> */
.L_x_152:
[----:B------:R-:W1:Y:S02]  /*60d0*/  MUFU.RCP R3, R160 ;  /* 0x000000a000037308 */ /* 0x000e640000001000 */
[----:B-1----:R-:W-:-:S04]  /*60e0*/  FFMA R0, R160, R3, -1 ;  /* 0xbf800000a0007423 */ /* 0x002fc80000000003 */
[----:B------:R-:W-:-:S04]  /*60f0*/  FADD.FTZ R0, -R0, -RZ ;  /* 0x800000ff00007221 */ /* 0x000fc80000010100 */
[----:B------:R-:W-:-:S07]  /*6100*/  FFMA R54, R3, R0, R3 ;  /* 0x0000000003367223 */ /* 0x000fce0000000003 */
.L_x_153:
[----:B------:R-:W-:Y:S05]  /*6110*/  BSYNC B1 ;  /* 0x0000000000017941 */ /* 0x000fea0003800000 */
.L_x_151:
        /* <DEDUP_REMOVED lines=9> */
.L_x_155:
[----:B------:R-:W1:Y:S02]  /*61b0*/  MUFU.RCP R0, R161 ;  /* 0x000000a100007308 */ /* 0x000e640000001000 */
[----:B-1----:R-:W-:-:S04]  /*61c0*/  FFMA R3, R161, R0, -1 ;  /* 0xbf800000a1037423 */ /* 0x002fc80000000000 */
[----:B------:R-:W-:-:S04]  /*61d0*/  FADD.FTZ R3, -R3, -RZ ;  /* 0x800000ff03037221 */ /* 0x000fc80000010100 */
[----:B------:R-:W-:-:S07]  /*61e0*/  FFMA R0, R0, R3, R0 ;  /* 0x0000000300007223 */ /* 0x000fce0000000000 */
.L_x_156:
[----:B------:R-:W-:Y:S05]  /*61f0*/  BSYNC B1 ;  /* 0x0000000000017941 */ /* 0x000fea0003800000 */
.L_x_154:
[----:B------:R-:W-:Y:S01]  /*6200*/  FMUL R48, R31, R48 ;  /* 0x000000301f307220 */ /* 0x000fe20000400000 */
        /* <DEDUP_REMOVED lines=15> */
[----:B------:R-:W-:Y:S01]  /*6300*/  F2FP.F16.F32.PACK_AB R48, R49, R48 ;  /* 0x000000303130723e */ /* 0x000fe200000000ff */
[----:B------:R-:W-:Y:S05]  /*6310*/  WARPSYNC.ALL ;  /* 0x0000000000007948 */ /* 0x000fea0003800000 */
[----:B------:R-:W-:Y:S01]  /*6320*/  F2FP.F16.F32.PACK_AB R24, R162, R163 ;  /* 0x000000a3a218723e */ /* 0x000fe200000000ff */
[----:B------:R-:W-:Y:S01]  /*6330*/  BSSY B0, `(.L_x_157) ;  /* 0x000001b000007945 */ /* 0x000fe20003800000 */
[----:B------:R-:W-:-:S02]  /*6340*/  F2FP.F16.F32.PACK_AB R25, R43, R164 ;  /* 0x000000a42b19723e */ /* 0x000fc400000000ff */
[----:B------:R-:W-:Y:S02]  /*6350*/  F2FP.F16.F32.PACK_AB R26, R45, R44 ;  /* 0x0000002c2d1a723e */ /* 0x000fe400000000ff */
[----:B------:R-:W-:Y:S02]  /*6360*/  F2FP.F16.F32.PACK_AB R27, R30, R27 ;  /* 0x0000001b1e1b723e */ /* 0x000fe400000000ff */
[----:B------:R-:W-:Y:S02]  /*6370*/  F2FP.F16.F32.PACK_AB R49, R51, R50 ;  /* 0x000000323331723e */ /* 0x000fe400000000ff */
[----:B------:R-:W-:Y:S01]  /*6380*/  F2FP.F16.F32.PACK_AB R50, R53, R52 ;  /* 0x000000343532723e */ /* 0x000fe200000000ff */
[----:B------:R1:W-:Y:S01]  /*6390*/  STSM.16.M88.4 [R14+0x2200], R24 ;  /* 0x002200180e007844 */ /* 0x0003e20000000200 */
[----:B------:R-:W-:Y:S02]  /*63a0*/  F2FP.F16.F32.PACK_AB R51, R3, R54 ;  /* 0x000000360333723e */ /* 0x000fe400000000ff */
        /* <DEDUP_REMOVED lines=12> */
[----:B------:R-:W-:Y:S02]  /*6470*/  UIADD3 UR4, UR45, 0x2200, URZ ;  /* 0x000022002d047890 */ /* 0x000fe4000fffe03f */
[----:B------:R-:W-:Y:S01]  /*6480*/  UIADD3.X UR9, URZ, UR41, URZ, UP0, !UPT ;  /* 0x000000293f097290 */ /* 0x000fe200087fe43f */
[----:B------:R-:W-:Y:S01]  /*6490*/  UMOV UR6, UR54 ;  /* 0x0000003600067c82 */ /* 0x000fe20008000000 */
[----:B------:R-:W-:-:S07]  /*64a0*/  UMOV UR7, UR55 ;  /* 0x0000003700077c82 */ /* 0x000fce0008000000 */
[----:B------:R2:W-:Y:S01]  /*64b0*/  UTMASTG.3D [UR4], [UR8] ;  /* 0x00000004080073b5 */ /* 0x0005e20008010000 */
[----:B------:R0:W-:Y:S01]  /*64c0*/  UTMACMDFLUSH ;  /* 0x00000000000079b7 */ /* 0x0001e20000000000 */
[----:B--2---:R-:W-:-:S04]  /*64d0*/  DEPBAR.LE SB0, 0x1 ;  /* 0x000080400000791a */ /* 0x004fc80000000000 */
.L_x_158:
[----:B------:R-:W-:Y:S05]  /*64e0*/  BSYNC B0 ;  /* 0x0000000000007941 */ /* 0x000fea0003800000 */
.L_x_157:
[----:B-1----:R-:W-:Y:S01]  /*64f0*/  IADD3 R0, R14, 0x2200, RZ ;  /* 0x000022000e007810 */ /* 0x002fe20007ffe0ff */
[----:B------:R-:W-:Y:S03]  /*6500*/  BAR.SYNC.DEFER_BLOCKING 0x1, 0x100 ;  /* 0x0044000000007b1d */ /* 0x000fe60000010000 */
[----:B------:R-:W-:-:S03]  /*6510*/  LEA R21, R155, R0, 0x1 ;  /* 0x000000009b157211 */ /* 0x000fc600078e08ff */
[----:B------:R-:W-:Y:S04]  /*6520*/  BSSY B0, `(.L_x_159) ;  /* 0x0000009000007945 */ /* 0x000fe80003800000 */
[----:B------:R-:W-:Y:S05]  /*6530*/  @P0 BRA `(.L_x_160) ;  /* 0x00000000001c0947 */ /* 0x000fea0003800000 */
[----:B------:R-:W-:-:S13]  /*6540*/  ISETP.NE.AND P2, PT, R159, 0x3, PT ;  /* 0x000000039f00780c */ /* 0x000fda0003f45270 */
[----:B------:R-:W-:Y:S05]  /*6550*/  @!P2 BRA `(.L_x_161) ;  /* 0x000000000004a947 */ /* 0x000fea0003800000 */
[----:B------:R-:W-:Y:S01]  /*6560*/  BPT.TRAP 0x1 ;  /* 0x000000040000795c */ /* 0x000fe20000300000 */
.L_x_161:
[----:B------:R-:W-:-:S04]  /*6570*/  ULEA UR4, UR36, UR45, 0x3 ;  /* 0x0000002d24047291 */ /* 0x000fc8000f8e183f */
[----:B------:R-:W-:-:S04]  /*6580*/  UIADD3 UR4, UR4, 0x60, URZ ;  /* 0x0000006004047890 */ /* 0x000fc8000fffe03f */
[----:B------:R-:W-:-:S09]  /*6590*/  UPRMT UR4, UR50, 0x654, UR4 ;  /* 0x0000065432047896 */ /* 0x000fd20008000004 */
[----:B------:R-:W-:Y:S03]  /*65a0*/  SYNCS.ARRIVE.TRANS64.RED.A1T0 RZ, [UR4], RZ ;  /* 0x000000ffffff79a7 */ /* 0x000fe60008100404 */
.L_x_160:
[----:B------:R-:W-:Y:S05]  /*65b0*/  BSYNC B0 ;  /* 0x0000000000007941 */ /* 0x000fea0003800000 */
.L_x_159:
[----:B------:R-:W-:Y:S01]  /*65c0*/  UIADD3 UR36, UR36, 0x1, URZ ;  /* 0x0000000124247890 */ /* 0x000fe2000fffe03f */
[----:B------:R-:W-:Y:S01]  /*65d0*/  BSSY B0, `(.L_x_162) ;  /* 0x0000017000007945 */ /* 0x000fe20003800000 */
[----:B------:R-:W-:Y:S02]  /*65e0*/  MOV R20, RZ ;  /* 0x000000ff00147202 */ /* 0x000fe40000000f00 */
[----:B------:R-:W-:-:S04]  /*65f0*/  UISETP.NE.AND UP0, UPT, UR36, 0x4, UPT ;  /* 0x000000042400788c */ /* 0x000fc8000bf05270 */
[----:B------:R-:W-:Y:S01]  /*6600*/  USEL UR36, UR36, URZ, UP0 ;  /* 0x0000003f24247287 */ /* 0x000fe20008000000 */
[----:B------:R-:W-:Y:S11]  /*6610*/  @P0 BRA `(.L_x_163) ;  /* 0x0000000000480947 */ /* 0x000ff60003800000 */
[----:B------:R-:W-:-:S13]  /*6620*/  ISETP.NE.AND P2, PT, R159, 0x3, PT ;  /* 0x000000039f00780c */ /* 0x000fda0003f45270 */
[----:B------:R-:W-:Y:S05]  /*6630*/  @!P2 BRA `(.L_x_164) ;  /* 0x000000000004a947 */ /* 0x000fea0003800000 */
[----:B------:R-:W-:Y:S01]  /*6640*/  BPT.TRAP 0x1 ;  /* 0x000000040000795c */ /* 0x000fe20000300000 */
.L_x_164:
[C---:B------:R-:W-:Y:S01]  /*6650*/  LEA R0, R12.reuse, UR45, 0x3 ;  /* 0x0000002d0c007c11 */ /* 0x040fe2000f8e18ff */
[----:B------:R-:W-:Y:S01]  /*6660*/  BSSY B1, `(.L_x_165) ;  /* 0x0000006000017945 */ /* 0x000fe20003800000 */
[----:B------:R-:W-:Y:S02]  /*6670*/  SHF.L.U32 R3, RZ, 0x1f, RZ ;  /* 0x0000001fff037819 */ /* 0x000fe400000006ff */
[----:B------:R-:W-:Y:S02]  /*6680*/  @!P1 LEA R24, R12, R15, 0xd ;  /* 0x0000000f0c189211 */ /* 0x000fe400078e68ff */
[----:B------:R-:W1:Y:S02]  /*6690*/  SYNCS.PHASECHK.TRANS64.TRYWAIT P2, [R0+URZ+0x40], R3 ;  /* 0x00004003000075a7 */ /* 0x000e64000804017f */
[----:B------:R-:W-:Y:S01]  /*66a0*/  @!P1 LEA R23, R155, R24, 0x1 ;  /* 0x000000189b179211 */ /* 0x000fe200078e08ff */
[----:B-1----:R-:W-:Y:S06]  /*66b0*/  @!P2 BRA `(.L_x_166) ;  /* 0x000000f40004a947 */ /* 0x002fec0003800000 */
.L_x_613:
[----:B------:R-:W-:Y:S05]  /*66c0*/  BSYNC B1 ;  /* 0x0000000000017941 */ /* 0x000fea0003800000 */
.L_x_165:
[----:B------:R-:W-:Y:S05]  /*66d0*/  @!P1 WARPSYNC.ALL ;  /* 0x0000000000009948 */ /* 0x000fea0003800000 */
[----:B------:R2:W3:Y:S01]  /*66e0*/  @!P1 LDSM.16.M88.4 R4, [R24] ;  /* 0x000000001804983b */ /* 0x0004e20000000200 */
[----:B------:R-:W-:-:S03]  /*66f0*/  IADD3 R12, R12, 0x1, RZ ;  /* 0x000000010c0c7810 */ /* 0x000fc60007ffe0ff */
[----:B------:R2:W4:Y:S01]  /*6700*/  @!P1 LDSM.16.M88.4 R8, [R23] ;  /* 0x000000001708983b */ /* 0x0005220000000200 */
[----:B------:R-:W-:-:S04]  /*6710*/  ISETP.NE.AND P2, PT, R12, 0x4, PT ;  /* 0x000000040c00780c */ /* 0x000fc80003f45270 */
[----:B------:R-:W-:Y:S02]  /*6720*/  SEL R12, R12, RZ, P2 ;  /* 0x000000ff0c0c7207 */ /* 0x000fe40001000000 */
[----:B------:R-:W-:-:S07]  /*6730*/  SEL R20, RZ, 0x1, P2 ;  /* 0x00000001ff147807 */ /* 0x000fce0001000000 */
.L_x_163:
[----:B------:R-:W-:Y:S05]  /*6740*/  BSYNC B0 ;  /* 0x0000000000007941 */ /* 0x000fea0003800000 */
.L_x_162:
[----:B-1-3--:R-:W-:Y:S02]  /*6750*/  HADD2.F32 R3, -RZ, R4.H1_H1 ;  /* 0x30000004ff037230 */ /* 0x00afe40000004100 */
[C---:B--2---:R-:W-:Y:S01]  /*6760*/  FMUL R24, R154.reuse, R57 ;  /* 0x000000399a187220 */ /* 0x044fe20000400000 */
[--C-:B------:R-:W-:Y:S02]  /*6770*/  HADD2.F32 R27, -RZ, R5.reuse.H1_H1 ;  /* 0x30000005ff1b7230 */ /* 0x100fe40000004100 */
[C---:B------:R-:W-:Y:S01]  /*6780*/  FMUL R26, R154.reuse, R59 ;  /* 0x0000003b9a1a7220 */ /* 0x040fe20000400000 */
[----:B------:R-:W-:Y:S02]  /*6790*/  HADD2.F32 R25, -RZ, R5.H0_H0 ;  /* 0x20000005ff197230 */ /* 0x000fe40000004100 */
[C---:B------:R-:W-:Y:S01]  /*67a0*/  FFMA R24, R153.reuse, R3, R24 ;  /* 0x0000000399187223 */ /* 0x040fe20000000018 */
[----:B------:R-:W-:Y:S01]  /*67b0*/  MOV R3, 0x3bbb989d ;  /* 0x3bbb989d00037802 */ /* 0x000fe20000000f00 */
[----:B------:R-:W-:Y:S01]  /*67c0*/  FMUL R58, R154, R58 ;  /* 0x0000003a9a3a7220 */ /* 0x000fe20000400000 */
[----:B------:R-:W-:Y:S01]  /*67d0*/  FFMA R26, R153, R27, R26 ;  /* 0x0000001b991a7223 */ /* 0x000fe2000000001a */
[----:B------:R-:W-:Y:S01]  /*67e0*/  MOV R0, 0x437c0000 ;  /* 0x437c000000007802 */ /* 0x000fe20000000f00 */
[----:B------:R-:W-:-:S02]  /*67f0*/  HADD2.F32 R27, -RZ, R6.H0_H0 ;  /* 0x20000006ff1b7230 */ /* 0x000fc40000004100 */
[----:B------:R-:W-:Y:S01]  /*6800*/  FFMA R25, R153, R25, R58 ;  /* 0x0000001999197223 */ /* 0x000fe2000000003a */
[-C--:B------:R-:W-:Y:S01]  /*6810*/  FFMA.SAT R35, -R24, R3.reuse, 0.5 ;  /* 0x3f00000018237423 */ /* 0x080fe20000002103 */
[C---:B------:R-:W-:Y:S01]  /*6820*/  FMUL R60, R154.reuse, R60 ;  /* 0x0000003c9a3c7220 */ /* 0x040fe20000400000 */
[----:B------:R-:W-:Y:S02]  /*6830*/  HADD2.F32 R29, -RZ, R6.H1_H1 ;  /* 0x30000006ff1d7230 */ /* 0x000fe40000004100 */
[----:B------:R-:W-:Y:S01]  /*6840*/  FFMA.SAT R37, -R25, R3, 0.5 ;  /* 0x3f00000019257423 */ /* 0x000fe20000002103 */
[-C--:B------:R-:W-:Y:S01]  /*6850*/  FFMA.RM R36, R35, R0.reuse, 12582913 ;  /* 0x4b40000123247423 */ /* 0x080fe20000004000 */
[----:B------:R-:W-:Y:S01]  /*6860*/  FFMA R27, R153, R27, R60 ;  /* 0x0000001b991b7223 */ /* 0x000fe2000000003c */
[C---:B------:R-:W-:Y:S01]  /*6870*/  FMUL R30, R154.reuse, R61 ;  /* 0x0000003d9a1e7220 */ /* 0x040fe20000400000 */
[----:B----4-:R-:W-:Y:S02]  /*6880*/  HADD2.F32 R38, -RZ, R8.H1_H1 ;  /* 0x30000008ff267230 */ /* 0x010fe40000004100 */
[----:B------:R-:W-:Y:S01]  /*6890*/  FMUL R34, R154, R65 ;  /* 0x000000419a227220 */ /* 0x000fe20000400000 */
[----:B------:R-:W-:Y:S01]  /*68a0*/  FADD R35, R36, -12583039 ;  /* 0xcb40007f24237421 */ /* 0x000fe20000000000 */
[----:B------:R-:W-:Y:S01]  /*68b0*/  FFMA.RM R39, R37, R0, 12582913 ;  /* 0x4b40000125277423 */ /* 0x000fe20000004000 */
[----:B------:R-:W-:-:S02]  /*68c0*/  HADD2.F32 R23, -RZ, R4.H0_H0 ;  /* 0x20000004ff177230 */ /* 0x000fc40000004100 */
[----:B------:R-:W-:Y:S01]  /*68d0*/  FFMA.SAT R45, -R27, R3, 0.5 ;  /* 0x3f0000001b2d7423 */ /* 0x000fe20000002103 */
[C---:B------:R-:W-:Y:S01]  /*68e0*/  FMUL R56, R154.reuse, R56 ;  /* 0x000000389a387220 */ /* 0x040fe20000400000 */
[--C-:B------:R-:W-:Y:S02]  /*68f0*/  HADD2.F32 R31, -RZ, R7.reuse.H0_H0 ;  /* 0x20000007ff1f7230 */ /* 0x100fe40000004100 */
[C---:B------:R-:W-:Y:S01]  /*6900*/  FFMA R30, R153.reuse, R29, R30 ;  /* 0x0000001d991e7223 */ /* 0x040fe2000000001e */
[----:B------:R-:W-:Y:S02]  /*6910*/  HADD2.F32 R28, -RZ, R7.H1_H1 ;  /* 0x30000007ff1c7230 */ /* 0x000fe40000004100 */
[C---:B------:R-:W-:Y:S01]  /*6920*/  FMUL R62, R154.reuse, R62 ;  /* 0x0000003e9a3e7220 */ /* 0x040fe20000400000 */
[----:B------:R-:W-:Y:S01]  /*6930*/  FMUL R32, R154, R63 ;  /* 0x0000003f9a207220 */ /* 0x000fe20000400000 */
[----:B------:R-:W-:Y:S01]  /*6940*/  FFMA R34, R153, R38, R34 ;  /* 0x0000002699227223 */ /* 0x000fe20000000022 */
[----:B------:R-:W-:Y:S01]  /*6950*/  FFMA.SAT R41, -R26, R3, 0.5 ;  /* 0x3f0000001a297423 */ /* 0x000fe20000002103 */
[----:B------:R-:W-:Y:S01]  /*6960*/  FFMA R35, -R24, 1.4426950216293334961, -R35 ;  /* 0x3fb8aa3b18237823 */ /* 0x000fe20000000923 */
[----:B------:R-:W-:-:S02]  /*6970*/  HADD2.F32 R42, -RZ, R9.H0_H0 ;  /* 0x20000009ff2a7230 */ /* 0x000fc40000004100 */
[----:B------:R-:W-:Y:S01]  /*6980*/  FADD R38, R39, -12583039 ;  /* 0xcb40007f27267421 */ /* 0x000fe20000000000 */
[----:B------:R-:W-:Y:S01]  /*6990*/  FMUL R66, R154, R66 ;  /* 0x000000429a427220 */ /* 0x000fe20000400000 */
[----:B------:R-:W-:Y:S01]  /*69a0*/  FFMA.RM R49, R45, R0, 12582913 ;  /* 0x4b4000012d317423 */ /* 0x000fe20000004000 */
[C---:B------:R-:W-:Y:S01]  /*69b0*/  FFMA R23, R153.reuse, R23, R56 ;  /* 0x0000001799177223 */ /* 0x040fe20000000038 */
[----:B------:R-:W-:Y:S01]  /*69c0*/  FFMA.SAT R45, -R30, R3, 0.5 ;  /* 0x3f0000001e2d7423 */ /* 0x000fe20000002103 */
[C---:B------:R-:W-:Y:S01]  /*69d0*/  FFMA R31, R153.reuse, R31, R62 ;  /* 0x0000001f991f7223 */ /* 0x040fe2000000003e */
[----:B------:R-:W-:Y:S02]  /*69e0*/  HADD2.F32 R33, -RZ, R8.H0_H0 ;  /* 0x20000008ff217230 */ /* 0x000fe40000004100 */
[----:B------:R-:W-:Y:S01]  /*69f0*/  FFMA R32, R153, R28, R32 ;  /* 0x0000001c99207223 */ /* 0x000fe20000000020 */
[----:B------:R-:W-:Y:S01]  /*6a00*/  FFMA.RM R48, R41, R0, 12582913 ;  /* 0x4b40000129307423 */ /* 0x000fe20000004000 */
[----:B------:R-:W-:Y:S01]  /*6a10*/  FMUL R64, R154, R64 ;  /* 0x000000409a407220 */ /* 0x000fe20000400000 */
[----:B------:R-:W-:Y:S01]  /*6a20*/  FFMA R37, -R24, 1.925963033500011079e-08, R35 ;  /* 0x32a5706018257823 */ /* 0x000fe20000000123 */
[----:B------:R-:W-:Y:S01]  /*6a30*/  FFMA R40, -R25, 1.4426950216293334961, -R38 ;  /* 0x3fb8aa3b19287823 */ /* 0x000fe20000000926 */
[----:B------:R-:W-:Y:S01]  /*6a40*/  FFMA R35, R153, R42, R66 ;  /* 0x0000002a99237223 */ /* 0x000fe20000000042 */
[-C--:B------:R-:W-:Y:S01]  /*6a50*/  FFMA.SAT R29, -R23, R3.reuse, 0.5 ;  /* 0x3f000000171d7423 */ /* 0x080fe20000002103 */
[----:B------:R-:W-:Y:S01]  /*6a60*/  FADD R42, R49, -12583039 ;  /* 0xcb40007f312a7421 */ /* 0x000fe20000000000 */
[----:B------:R-:W-:Y:S01]  /*6a70*/  FFMA.RM R50, R45, R0, 12582913 ;  /* 0x4b4000012d327423 */ /* 0x000fe20000004000 */
[----:B------:R-:W-:Y:S01]  /*6a80*/  FADD R43, R48, -12583039 ;  /* 0xcb40007f302b7421 */ /* 0x000fe20000000000 */
[-C--:B------:R-:W-:Y:S01]  /*6a90*/  FFMA.SAT R45, -R31, R3.reuse, 0.5 ;  /* 0x3f0000001f2d7423 */ /* 0x080fe20000002103 */
[----:B------:R-:W-:Y:S01]  /*6aa0*/  FFMA.SAT R55, -R32, R3, 0.5 ;  /* 0x3f00000020377423 */ /* 0x000fe20000002103 */
[----:B------:R-:W-:Y:S01]  /*6ab0*/  FFMA R33, R153, R33, R64 ;  /* 0x0000002199217223 */ /* 0x000fe20000000040 */
[----:B------:R-:W-:Y:S01]  /*6ac0*/  FFMA R41, -R25, 1.925963033500011079e-08, R40 ;  /* 0x32a5706019297823 */ /* 0x000fe20000000128 */
[----:B------:R-:W-:-:S02]  /*6ad0*/  HADD2.F32 R44, -RZ, R9.H1_H1 ;  /* 0x30000009ff2c7230 */ /* 0x000fc40000004100 */
[----:B------:R-:W-:Y:S01]  /*6ae0*/  FMUL R40, R154, R67 ;  /* 0x000000439a287220 */ /* 0x000fe20000400000 */
[-C--:B------:R-:W-:Y:S01]  /*6af0*/  FFMA.RM R29, R29, R0.reuse, 12582913 ;  /* 0x4b4000011d1d7423 */ /* 0x080fe20000004000 */
[----:B------:R-:W-:Y:S01]  /*6b00*/  FFMA R42, -R27, 1.4426950216293334961, -R42 ;  /* 0x3fb8aa3b1b2a7823 */ /* 0x000fe2000000092a */
[----:B------:R-:W-:Y:S01]  /*6b10*/  FFMA R43, -R26, 1.4426950216293334961, -R43 ;  /* 0x3fb8aa3b1a2b7823 */ /* 0x000fe2000000092b */
[-C--:B------:R-:W-:Y:S01]  /*6b20*/  FFMA.RM R53, R45, R0.reuse, 12582913 ;  /* 0x4b4000012d357423 */ /* 0x080fe20000004000 */
[----:B------:R-:W-:Y:S01]  /*6b30*/  FFMA.RM R54, R55, R0, 12582913 ;  /* 0x4b40000137367423 */ /* 0x000fe20000004000 */
[----:B------:R1:W-:Y:S01]  /*6b40*/  MUFU.EX2 R47, R41 ;  /* 0x00000029002f7308 */ /* 0x0003e20000000800 */
[-C--:B------:R-:W-:Y:S01]  /*6b50*/  FFMA.SAT R55, -R33, R3.reuse, 0.5 ;  /* 0x3f00000021377423 */ /* 0x080fe20000002103 */
[----:B------:R-:W-:Y:S01]  /*6b60*/  FFMA R40, R153, R44, R40 ;  /* 0x0000002c99287223 */ /* 0x000fe20000000028 */
[--C-:B------:R-:W-:Y:S02]  /*6b70*/  HADD2.F32 R46, -RZ, R10.reuse.H0_H0 ;  /* 0x2000000aff2e7230 */ /* 0x100fe40000004100 */
[----:B------:R-:W-:Y:S01]  /*6b80*/  FADD R28, R29, -12583039 ;  /* 0xcb40007f1d1c7421 */ /* 0x000fe20000000000 */
[----:B------:R-:W-:Y:S01]  /*6b90*/  FFMA R44, -R27, 1.925963033500011079e-08, R42 ;  /* 0x32a570601b2c7823 */ /* 0x000fe2000000012a */
[----:B------:R-:W-:Y:S01]  /*6ba0*/  FMUL R68, R154, R68 ;  /* 0x000000449a447220 */ /* 0x000fe20000400000 */
[----:B------:R-:W-:Y:S01]  /*6bb0*/  FFMA R43, -R26, 1.925963033500011079e-08, R43 ;  /* 0x32a570601a2b7823 */ /* 0x000fe2000000012b */
[----:B------:R-:W-:Y:S01]  /*6bc0*/  FADD R42, R53, -12583039 ;  /* 0xcb40007f352a7421 */ /* 0x000fe20000000000 */
[----:B-1----:R-:W-:Y:S01]  /*6bd0*/  FADD R41, R50, -12583039 ;  /* 0xcb40007f32297421 */ /* 0x002fe20000000000 */
[----:B------:R-:W-:Y:S01]  /*6be0*/  FFMA.RM R57, R55, R0, 12582913 ;  /* 0x4b40000137397423 */ /* 0x000fe20000004000 */
[----:B------:R-:W-:Y:S01]  /*6bf0*/  FFMA R28, -R23, 1.4426950216293334961, -R28 ;  /* 0x3fb8aa3b171c7823 */ /* 0x000fe2000000091c */
[----:B------:R-:W-:Y:S01]  /*6c00*/  MUFU.EX2 R38, R37 ;  /* 0x0000002500267308 */ /* 0x000fe20000000800 */
[----:B------:R-:W-:Y:S01]  /*6c10*/  FFMA R45, -R30, 1.4426950216293334961, -R41 ;  /* 0x3fb8aa3b1e2d7823 */ /* 0x000fe20000000929 */
[----:B------:R-:W-:Y:S01]  /*6c20*/  FFMA R41, R153, R46, R68 ;  /* 0x0000002e99297223 */ /* 0x000fe20000000044 */
[----:B------:R-:W-:Y:S01]  /*6c30*/  FFMA R46, -R31, 1.4426950216293334961, -R42 ;  /* 0x3fb8aa3b1f2e7823 */ /* 0x000fe2000000092a */
[-C--:B------:R-:W-:Y:S01]  /*6c40*/  FFMA.SAT R59, -R34, R3.reuse, 0.5 ;  /* 0x3f000000223b7423 */ /* 0x080fe20000002103 */
[----:B------:R-:W-:Y:S01]  /*6c50*/  FFMA.SAT R63, -R40, R3, 0.5 ;  /* 0x3f000000283f7423 */ /* 0x000fe20000002103 */
[----:B------:R-:W-:Y:S01]  /*6c60*/  FFMA R28, -R23, 1.925963033500011079e-08, R28 ;  /* 0x32a57060171c7823 */ /* 0x000fe2000000011c */
[----:B------:R-:W-:Y:S01]  /*6c70*/  FFMA R45, -R30, 1.925963033500011079e-08, R45 ;  /* 0x32a570601e2d7823 */ /* 0x000fe2000000012d */
[----:B------:R1:W-:Y:S01]  /*6c80*/  MUFU.EX2 R37, R43 ;  /* 0x0000002b00257308 */ /* 0x0003e20000000800 */
[----:B------:R-:W-:Y:S01]  /*6c90*/  FFMA R46, -R31, 1.925963033500011079e-08, R46 ;  /* 0x32a570601f2e7823 */ /* 0x000fe2000000012e */
[-C--:B------:R-:W-:Y:S01]  /*6ca0*/  FFMA.RM R58, R59, R0.reuse, 12582913 ;  /* 0x4b4000013b3a7423 */ /* 0x080fe20000004000 */
[----:B------:R-:W-:Y:S01]  /*6cb0*/  FFMA.RM R65, R63, R0, 12582913 ;  /* 0x4b4000013f417423 */ /* 0x000fe20000004000 */
[----:B------:R-:W-:-:S02]  /*6cc0*/  HADD2.F32 R56, -RZ, R10.H1_H1 ;  /* 0x3000000aff387230 */ /* 0x000fc40000004100 */
[----:B------:R-:W-:Y:S01]  /*6cd0*/  FFMA.SAT R63, -R41, R3, 0.5 ;  /* 0x3f000000293f7423 */ /* 0x000fe20000002103 */
[----:B------:R-:W-:Y:S01]  /*6ce0*/  FMUL R42, R154, R69 ;  /* 0x000000459a2a7220 */ /* 0x000fe20000400000 */
[----:B------:R-:W-:Y:S01]  /*6cf0*/  FFMA.SAT R61, -R35, R3, 0.5 ;  /* 0x3f000000233d7423 */ /* 0x000fe20000002103 */
[----:B------:R2:W-:Y:S01]  /*6d00*/  MUFU.EX2 R51, R44 ;  /* 0x0000002c00337308 */ /* 0x0005e20000000800 */
[----:B-1----:R-:W-:Y:S01]  /*6d10*/  FADD R43, R54, -12583039 ;  /* 0xcb40007f362b7421 */ /* 0x002fe20000000000 */
[----:B------:R-:W-:Y:S01]  /*6d20*/  FADD R59, R58, -12583039 ;  /* 0xcb40007f3a3b7421 */ /* 0x000fe20000000000 */
[--C-:B------:R-:W-:Y:S02]  /*6d30*/  HADD2.F32 R60, -RZ, R11.reuse.H0_H0 ;  /* 0x2000000bff3c7230 */ /* 0x100fe40000004100 */
[----:B------:R-:W-:Y:S01]  /*6d40*/  FMUL R70, R154, R70 ;  /* 0x000000469a467220 */ /* 0x000fe20000400000 */
[----:B------:R-:W-:Y:S01]  /*6d50*/  FFMA R43, -R32, 1.4426950216293334961, -R43 ;  /* 0x3fb8aa3b202b7823 */ /* 0x000fe2000000092b */
[----:B------:R-:W-:-:S02]  /*6d60*/  HADD2.F32 R64, -RZ, R11.H1_H1 ;  /* 0x3000000bff407230 */ /* 0x000fc40000004100 */
[----:B------:R-:W-:Y:S01]  /*6d70*/  FFMA.RM R67, R63, R0, 12582913 ;  /* 0x4b4000013f437423 */ /* 0x000fe20000004000 */
[----:B------:R1:W-:Y:S01]  /*6d80*/  MUFU.EX2 R52, R45 ;  /* 0x0000002d00347308 */ /* 0x0003e20000000800 */
[----:B--2---:R-:W-:Y:S01]  /*6d90*/  FADD R44, R57, -12583039 ;  /* 0xcb40007f392c7421 */ /* 0x004fe20000000000 */
[----:B------:R-:W-:Y:S01]  /*6da0*/  FFMA R42, R153, R56, R42 ;  /* 0x00000038992a7223 */ /* 0x000fe2000000002a */
[----:B------:R-:W-:Y:S01]  /*6db0*/  FFMA.RM R62, R61, R0, 12582913 ;  /* 0x4b4000013d3e7423 */ /* 0x000fe20000004000 */
[----:B------:R-:W-:Y:S01]  /*6dc0*/  FFMA R61, -R34, 1.4426950216293334961, -R59 ;  /* 0x3fb8aa3b223d7823 */ /* 0x000fe2000000093b */
[----:B------:R-:W-:Y:S01]  /*6dd0*/  FFMA R44, -R33, 1.4426950216293334961, -R44 ;  /* 0x3fb8aa3b212c7823 */ /* 0x000fe2000000092c */
[----:B------:R-:W-:Y:S01]  /*6de0*/  FFMA.SAT R69, -R42, R3, 0.5 ;  /* 0x3f0000002a457423 */ /* 0x000fe20000002103 */
[----:B------:R-:W-:Y:S01]  /*6df0*/  SHF.L.U32 R29, R29, 0x17, RZ ;  /* 0x000000171d1d7819 */ /* 0x000fe200000006ff */
[----:B------:R2:W-:Y:S01]  /*6e00*/  MUFU.EX2 R55, R46 ;  /* 0x0000002e00377308 */ /* 0x0005e20000000800 */
[----:B-1----:R-:W-:Y:S01]  /*6e10*/  FFMA R45, -R32, 1.925963033500011079e-08, R43 ;  /* 0x32a57060202d7823 */ /* 0x002fe2000000012b */
[----:B------:R-:W-:Y:S01]  /*6e20*/  FFMA R43, R153, R60, R70 ;  /* 0x0000003c992b7223 */ /* 0x000fe20000000046 */
[----:B------:R-:W-:Y:S01]  /*6e30*/  FADD R60, R62, -12583039 ;  /* 0xcb40007f3e3c7421 */ /* 0x000fe20000000000 */
[----:B------:R-:W-:Y:S01]  /*6e40*/  FFMA R61, -R34, 1.925963033500011079e-08, R61 ;  /* 0x32a57060223d7823 */ /* 0x000fe2000000013d */
[----:B------:R-:W-:Y:S01]  /*6e50*/  FFMA.RM R69, R69, R0, 12582913 ;  /* 0x4b40000145457423 */ /* 0x000fe20000004000 */
[----:B------:R-:W-:Y:S01]  /*6e60*/  SHF.L.U32 R48, R48, 0x17, RZ ;  /* 0x0000001730307819 */ /* 0x000fe200000006ff */
[----:B------:R-:W-:Y:S01]  /*6e70*/  BSSY B1, `(.L_x_167) ;  /* 0x000004e000017945 */ /* 0x000fe20003800000 */
[----:B------:R-:W1:Y:S01]  /*6e80*/  MUFU.EX2 R28, R28 ;  /* 0x0000001c001c7308 */ /* 0x000e620000000800 */
[----:B--2---:R-:W-:Y:S01]  /*6e90*/  FFMA R46, -R33, 1.925963033500011079e-08, R44 ;  /* 0x32a57060212e7823 */ /* 0x004fe2000000012c */
[----:B------:R-:W-:Y:S01]  /*6ea0*/  FMUL R44, R154, R71 ;  /* 0x000000479a2c7220 */ /* 0x000fe20000400000 */
[----:B------:R-:W-:-:S03]  /*6eb0*/  FFMA.SAT R71, -R43, R3, 0.5 ;  /* 0x3f0000002b477423 */ /* 0x000fc60000002103 */
[----:B------:R-:W-:Y:S01]  /*6ec0*/  FFMA R44, R153, R64, R44 ;  /* 0x00000040992c7223 */ /* 0x000fe2000000002c */
[----:B------:R-:W-:Y:S01]  /*6ed0*/  FFMA.RM R71, R71, R0, 12582913 ;  /* 0x4b40000147477423 */ /* 0x000fe20000004000 */
[----:B------:R2:W3:Y:S01]  /*6ee0*/  MUFU.EX2 R56, R45 ;  /* 0x0000002d00387308 */ /* 0x0004e20000000800 */
[----:B------:R-:W-:Y:S01]  /*6ef0*/  FFMA R64, -R35, 1.4426950216293334961, -R60 ;  /* 0x3fb8aa3b23407823 */ /* 0x000fe2000000093c */
[----:B------:R-:W-:-:S03]  /*6f00*/  FFMA.SAT R161, -R44, R3, 0.5 ;  /* 0x3f0000002ca17423 */ /* 0x000fc60000002103 */
[----:B------:R-:W-:Y:S01]  /*6f10*/  FFMA R64, -R35, 1.925963033500011079e-08, R64 ;  /* 0x32a5706023407823 */ /* 0x000fe20000000140 */
[----:B------:R-:W-:Y:S02]  /*6f20*/  FFMA.RM R161, R161, R0, 12582913 ;  /* 0x4b400001a1a17423 */ /* 0x000fe40000004000 */
[----:B------:R4:W5:Y:S01]  /*6f30*/  MUFU.EX2 R59, R46 ;  /* 0x0000002e003b7308 */ /* 0x0009620000000800 */
[----:B--2---:R-:W-:-:S04]  /*6f40*/  FADD R45, R65, -12583039 ;  /* 0xcb40007f412d7421 */ /* 0x004fc80000000000 */
[----:B------:R-:W-:-:S03]  /*6f50*/  FFMA R45, -R40, 1.4426950216293334961, -R45 ;  /* 0x3fb8aa3b282d7823 */ /* 0x000fc6000000092d */
[----:B------:R1:W2:Y:S01]  /*6f60*/  MUFU.EX2 R60, R61 ;  /* 0x0000003d003c7308 */ /* 0x0002a20000000800 */
[----:B----4-:R-:W-:Y:S01]  /*6f70*/  FADD R46, R67, -12583039 ;  /* 0xcb40007f432e7421 */ /* 0x010fe20000000000 */
[----:B------:R-:W-:Y:S01]  /*6f80*/  FFMA R3, -R40, 1.925963033500011079e-08, R45 ;  /* 0x32a5706028037823 */ /* 0x000fe2000000012d */
[----:B------:R-:W-:Y:S02]  /*6f90*/  SHF.L.U32 R45, R36, 0x17, RZ ;  /* 0x00000017242d7819 */ /* 0x000fe400000006ff */
[----:B------:R-:W-:-:S03]  /*6fa0*/  FFMA R46, -R41, 1.4426950216293334961, -R46 ;  /* 0x3fb8aa3b292e7823 */ /* 0x000fc6000000092e */
[----:B------:R4:W-:Y:S01]  /*6fb0*/  MUFU.EX2 R66, R3 ;  /* 0x0000000300427308 */ /* 0x0009e20000000800 */
[----:B------:R-:W-:Y:S01]  /*6fc0*/  FFMA R0, -R41, 1.925963033500011079e-08, R46 ;  /* 0x32a5706029007823 */ /* 0x000fe2000000012e */
[----:B------:R-:W-:Y:S01]  /*6fd0*/  SHF.L.U32 R46, R39, 0x17, RZ ;  /* 0x00000017272e7819 */ /* 0x000fe200000006ff */
[----:B-1----:R-:W-:Y:S01]  /*6fe0*/  FFMA R61, R29, R28, 1 ;  /* 0x3f8000001d3d7423 */ /* 0x002fe2000000001c */
[----:B------:R-:W-:Y:S01]  /*6ff0*/  FADD R29, R69, -12583039 ;  /* 0xcb40007f451d7421 */ /* 0x000fe20000000000 */
[----:B------:R-:W-:Y:S01]  /*7000*/  FADD R28, R71, -12583039 ;  /* 0xcb40007f471c7421 */ /* 0x000fe20000000000 */
[----:B------:R-:W-:Y:S01]  /*7010*/  FFMA R45, R45, R38, 1 ;  /* 0x3f8000002d2d7423 */ /* 0x000fe20000000026 */
[----:B------:R-:W-:Y:S01]  /*7020*/  FFMA R46, R46, R47, 1 ;  /* 0x3f8000002e2e7423 */ /* 0x000fe2000000002f */
[----:B------:R-:W-:Y:S01]  /*7030*/  FFMA R47, R48, R37, 1 ;  /* 0x3f800000302f7423 */ /* 0x000fe20000000025 */
[----:B----4-:R-:W-:Y:S01]  /*7040*/  FADD R3, R161, -12583039 ;  /* 0xcb40007fa1037421 */ /* 0x010fe20000000000 */
[----:B------:R-:W-:Y:S01]  /*7050*/  FFMA R39, -R42, 1.4426950216293334961, -R29 ;  /* 0x3fb8aa3b2a277823 */ /* 0x000fe2000000091d */
[----:B------:R-:W-:Y:S01]  /*7060*/  FFMA R36, -R43, 1.4426950216293334961, -R28 ;  /* 0x3fb8aa3b2b247823 */ /* 0x000fe2000000091c */
[----:B------:R-:W-:Y:S01]  /*7070*/  IADD3 R38, R61, 0x1800000, RZ ;  /* 0x018000003d267810 */ /* 0x000fe20007ffe0ff */
[----:B------:R-:W-:Y:S01]  /*7080*/  FFMA R37, -R44, 1.4426950216293334961, -R3 ;  /* 0x3fb8aa3b2c257823 */ /* 0x000fe20000000903 */
[----:B------:R-:W-:Y:S01]  /*7090*/  FFMA R39, -R42, 1.925963033500011079e-08, R39 ;  /* 0x32a570602a277823 */ /* 0x000fe20000000127 */
[----:B------:R-:W-:Y:S01]  /*70a0*/  FFMA R36, -R43, 1.925963033500011079e-08, R36 ;  /* 0x32a570602b247823 */ /* 0x000fe20000000124 */
[----:B------:R-:W-:Y:S01]  /*70b0*/  LOP3.LUT R38, R38, 0x7f800000, RZ, 0xc0, !PT ;  /* 0x7f80000026267812 */ /* 0x000fe200078ec0ff */
[----:B------:R-:W-:Y:S01]  /*70c0*/  FFMA R37, -R44, 1.925963033500011079e-08, R37 ;  /* 0x32a570602c257823 */ /* 0x000fe20000000125 */
[----:B------:R-:W-:Y:S01]  /*70d0*/  MUFU.EX2 R29, R0 ;  /* 0x00000000001d7308 */ /* 0x000fe20000000800 */
[----:B------:R-:W-:-:S02]  /*70e0*/  SHF.L.U32 R48, R49, 0x17, RZ ;  /* 0x0000001731307819 */ /* 0x000fc400000006ff */
[----:B------:R-:W-:Y:S02]  /*70f0*/  SHF.L.U32 R49, R50, 0x17, RZ ;  /* 0x0000001732317819 */ /* 0x000fe400000006ff */
[----:B------:R-:W-:Y:S01]  /*7100*/  ISETP.GT.U32.AND P2, PT, R38, 0x1ffffff, PT ;  /* 0x01ffffff2600780c */ /* 0x000fe20003f44070 */
[----:B------:R-:W-:Y:S01]  /*7110*/  FFMA R48, R48, R51, 1 ;  /* 0x3f80000030307423 */ /* 0x000fe20000000033 */
[----:B------:R-:W-:Y:S01]  /*7120*/  SHF.L.U32 R50, R53, 0x17, RZ ;  /* 0x0000001735327819 */ /* 0x000fe200000006ff */
[----:B------:R-:W1:Y:S01]  /*7130*/  MUFU.EX2 R63, R64 ;  /* 0x00000040003f7308 */ /* 0x000e620000000800 */
[----:B------:R-:W-:Y:S01]  /*7140*/  FFMA R49, R49, R52, 1 ;  /* 0x3f80000031317423 */ /* 0x000fe20000000034 */
[----:B------:R-:W-:Y:S02]  /*7150*/  SHF.L.U32 R51, R54, 0x17, RZ ;  /* 0x0000001736337819 */ /* 0x000fe400000006ff */
[----:B------:R-:W-:Y:S01]  /*7160*/  SHF.L.U32 R52, R57, 0x17, RZ ;  /* 0x0000001739347819 */ /* 0x000fe200000006ff */
[----:B------:R-:W-:Y:S01]  /*7170*/  FFMA R50, R50, R55, 1 ;  /* 0x3f80000032327423 */ /* 0x000fe20000000037 */
[----:B------:R-:W-:Y:S01]  /*7180*/  SHF.L.U32 R53, R58, 0x17, RZ ;  /* 0x000000173a357819 */ /* 0x000fe200000006ff */
[----:B---3--:R-:W-:Y:S01]  /*7190*/  FFMA R51, R51, R56, 1 ;  /* 0x3f80000033337423 */ /* 0x008fe20000000038 */
[----:B------:R-:W3:Y:S01]  /*71a0*/  MUFU.EX2 R28, R39 ;  /* 0x00000027001c7308 */ /* 0x000ee20000000800 */
[----:B-----5:R-:W-:Y:S01]  /*71b0*/  FFMA R52, R52, R59, 1 ;  /* 0x3f80000034347423 */ /* 0x020fe2000000003b */
[----:B------:R-:W-:Y:S01]  /*71c0*/  SHF.L.U32 R54, R62, 0x17, RZ ;  /* 0x000000173e367819 */ /* 0x000fe200000006ff */
[----:B--2---:R-:W-:Y:S01]  /*71d0*/  FFMA R53, R53, R60, 1 ;  /* 0x3f80000035357423 */ /* 0x004fe2000000003c */
[----:B------:R-:W-:-:S02]  /*71e0*/  SHF.L.U32 R55, R65, 0x17, RZ ;  /* 0x0000001741377819 */ /* 0x000fc400000006ff */
[----:B------:R-:W-:Y:S02]  /*71f0*/  SHF.L.U32 R56, R67, 0x17, RZ ;  /* 0x0000001743387819 */ /* 0x000fe400000006ff */
[----:B------:R-:W2:Y:S01]  /*7200*/  MUFU.EX2 R3, R36 ;  /* 0x0000002400037308 */ /* 0x000ea20000000800 */
[----:B------:R-:W-:Y:S01]  /*7210*/  SHF.L.U32 R57, R69, 0x17, RZ ;  /* 0x0000001745397819 */ /* 0x000fe200000006ff */
[----:B-1----:R-:W-:Y:S01]  /*7220*/  FFMA R54, R54, R63, 1 ;  /* 0x3f80000036367423 */ /* 0x002fe2000000003f */
[----:B------:R-:W-:Y:S01]  /*7230*/  SHF.L.U32 R58, R71, 0x17, RZ ;  /* 0x00000017473a7819 */ /* 0x000fe200000006ff */
[----:B------:R-:W-:Y:S01]  /*7240*/  FFMA R55, R55, R66, 1 ;  /* 0x3f80000037377423 */ /* 0x000fe20000000042 */
[----:B------:R-:W-:Y:S01]  /*7250*/  SHF.L.U32 R59, R161, 0x17, RZ ;  /* 0x00000017a13b7819 */ /* 0x000fe200000006ff */
[----:B------:R-:W-:Y:S02]  /*7260*/  FFMA R56, R56, R29, 1 ;  /* 0x3f80000038387423 */ /* 0x000fe4000000001d */
[----:B------:R-:W1:Y:S01]  /*7270*/  MUFU.EX2 R0, R37 ;  /* 0x0000002500007308 */ /* 0x000e620000000800 */
[----:B---3--:R-:W-:Y:S01]  /*7280*/  FFMA R57, R57, R28, 1 ;  /* 0x3f80000039397423 */ /* 0x008fe2000000001c */
[----:B--2---:R-:W-:Y:S01]  /*7290*/  FFMA R58, R58, R3, 1 ;  /* 0x3f8000003a3a7423 */ /* 0x004fe20000000003 */
[----:B-1----:R-:W-:Y:S01]  /*72a0*/  FFMA R59, R59, R0, 1 ;  /* 0x3f8000003b3b7423 */ /* 0x002fe20000000000 */
[----:B------:R-:W-:Y:S06]  /*72b0*/  @P2 BRA `(.L_x_168) ;  /* 0x0000000000142947 */ /* 0x000fec0003800000 */
[----:B------:R-:W-:Y:S02]  /*72c0*/  MOV R0, R61 ;  /* 0x0000003d00007202 */ /* 0x000fe40000000f00 */
[----:B------:R-:W-:-:S07]  /*72d0*/  MOV R28, 0x72f0 ;  /* 0x000072f0001c7802 */ /* 0x000fce0000000f00 */
[----:B------:R-:W-:Y:S05]  /*72e0*/  CALL.REL.NOINC `($__internal_0_$__cuda_sm20_rcp_rn_f32_slowpath) ;  /* 0x000000f000147944 */ /* 0x000fea0003c00000 */
[----:B------:R-:W-:Y:S01]  /*72f0*/  MOV R60, R0 ;  /* 0x00000000003c7202 */ /* 0x000fe20000000f00 */
[----:B------:R-:W-:Y:S06]  /*7300*/  BRA `(.L_x_169) ;  /* 0x0000000000107947 */ /* 0x000fec0003800000 */
.L_x_168:
[----:B------:R-:W1:Y:S02]  /*7310*/  MUFU.RCP R60, R61 ;  /* 0x0000003d003c7308 */ /* 0x000e640000001000 */
[----:B-1----:R-:W-:-:S04]  /*7320*/  FFMA R0, R61, R60, -1 ;  /* 0xbf8000003d007423 */ /* 0x002fc8000000003c */
[----:B------:R-:W-:-:S04]  /*7330*/  FADD.FTZ R3, -R0, -RZ ;  /* 0x800000ff00037221 */ /* 0x000fc80000010100 */
[----:B------:R-:W-:-:S07]  /*7340*/  FFMA R60, R60, R3, R60 ;  /* 0x000000033c3c7223 */ /* 0x000fce000000003c */
.L_x_169:
[----:B------:R-:W-:Y:S05]  /*7350*/  BSYNC B1 ;  /* 0x0000000000017941 */ /* 0x000fea0003800000 */
.L_x_167:
        /* <DEDUP_REMOVED lines=10> */
.L_x_171:
[----:B------:R-:W1:Y:S02]  /*7400*/  MUFU.RCP R0, R45 ;  /* 0x0000002d00007308 */ /* 0x000e640000001000 */
[----:B-1----:R-:W-:-:S04]  /*7410*/  FFMA R3, R45, R0, -1 ;  /* 0xbf8000002d037423 */ /* 0x002fc80000000000 */
[----:B------:R-:W-:-:S04]  /*7420*/  FADD.FTZ R3, -R3, -RZ ;  /* 0x800000ff03037221 */ /* 0x000fc80000010100 */
[----:B------:R-:W-:-:S07]  /*7430*/  FFMA R61, R0, R3, R0 ;  /* 0x00000003003d7223 */ /* 0x000fce0000000000 */
.L_x_172:
[----:B------:R-:W-:Y:S05]  /*7440*/  BSYNC B1 ;  /* 0x0000000000017941 */ /* 0x000fea0003800000 */
.L_x_170:
        /* <DEDUP_REMOVED lines=10> */
.L_x_174:
[----:B------:R-:W1:Y:S02]  /*74f0*/  MUFU.RCP R3, R46 ;  /* 0x0000002e00037308 */ /* 0x000e640000001000 */
[----:B-1----:R-:W-:-:S04]  /*7500*/  FFMA R0, R46, R3, -1 ;  /* 0xbf8000002e007423 */ /* 0x002fc80000000003 */
[----:B------:R-:W-:-:S04]  /*7510*/  FADD.FTZ R0, -R0, -RZ ;  /* 0x800000ff00007221 */ /* 0x000fc80000010100 */
[----:B------:R-:W-:-:S07]  /*7520*/  FFMA R62, R3, R0, R3 ;  /* 0x00000000033e7223 */ /* 0x000fce0000000003 */
.L_x_175:
[----:B------:R-:W-:Y:S05]  /*7530*/  BSYNC B1 ;  /* 0x0000000000017941 */ /* 0x000fea0003800000 */
.L_x_173:
        /* <DEDUP_REMOVED lines=10> */
.L_x_177:
[----:B------:R-:W1:Y:S02]  /*75e0*/  MUFU.RCP R0, R47 ;  /* 0x0000002f00007308 */ /* 0x000e640000001000 */
[----:B-1----:R-:W-:-:S04]  /*75f0*/  FFMA R3, R47, R0, -1 ;  /* 0xbf8000002f037423 */ /* 0x002fc80000000000 */
[----:B------:R-:W-:-:S04]  /*7600*/  FADD.FTZ R3, -R3, -RZ ;  /* 0x800000ff03037221 */ /* 0x000fc80000010100 */
[----:B------:R-:W-:-:S07]  /*7610*/  FFMA R45, R0, R3, R0 ;  /* 0x00000003002d7223 */ /* 0x000fce0000000000 */
.L_x_178:
[----:B------:R-:W-:Y:S05]  /*7620*/  BSYNC B1 ;  /* 0x0000000000017941 */ /* 0x000fea0003800000 */
.L_x_176:
        /* <DEDUP_REMOVED lines=10> */
.L_x_180:
[----:B------:R-:W1:Y:S02]  /*76d0*/  MUFU.RCP R3, R48 ;  /* 0x0000003000037308 */ /* 0x000e640000001000 */
[----:B-1----:R-:W-:-:S04]  /*76e0*/  FFMA R0, R48, R3, -1 ;  /* 0xbf80000030007423 */ /* 0x002fc80000000003 */
[----:B------:R-:W-:-:S04]  /*76f0*/  FADD.FTZ R0, -R0, -RZ ;  /* 0x800000ff00007221 */ /* 0x000fc80000010100 */
[----:B------:R-:W-:-:S07]  /*7700*/  FFMA R46, R3, R0, R3 ;  /* 0x00000000032e7223 */ /* 0x000fce0000000003 */
.L_x_181:
[----:B------:R-:W-:Y:S05]  /*7710*/  BSYNC B1 ;  /* 0x0000000000017941 */ /* 0x000fea0003800000 */
.L_x_179:
        /* <DEDUP_REMOVED lines=10> */
.L_x_183:
[----:B------:R-:W1:Y:S02]  /*77c0*/  MUFU.RCP R0, R49 ;  /* 0x0000003100007308 */ /* 0x000e640000001000 */
[----:B-1----:R-:W-:-:S04]  /*77d0*/  FFMA R3, R49, R0, -1 ;  /* 0xbf80000031037423 */ /* 0x002fc80000000000 */
[----:B------:R-:W-:-:S04]  /*77e0*/  FADD.FTZ R3, -R3, -RZ ;  /* 0x800000ff03037221 */ /* 0x000fc80000010100 */
[----:B------:R-:W-:-:S07]  /*77f0*/  FFMA R47, R0, R3, R0 ;  /* 0x00000003002f7223 */ /* 0x000fce0000000000 */
.L_x_184:
[----:B------:R-:W-:Y:S05]  /*7800*/  BSYNC B1 ;  /* 0x0000000000017941 */ /* 0x000fea0003800000 */
.L_x_182:
        /* <DEDUP_REMOVED lines=10> */
.L_x_186:
[----:B------:R-:W1:Y:S02]  /*78b0*/  MUFU.RCP R3, R50 ;  /* 0x0000003200037308 */ /* 0x000e640000001000 */
[----:B-1----:R-:W-:-:S04]  /*78c0*/  FFMA R0, R50, R3, -1 ;  /* 0xbf80000032007423 */ /* 0x002fc80000000003 */
[----:B------:R-:W-:-:S04]  /*78d0*/  FADD.FTZ R0, -R0, -RZ ;  /* 0x800000ff00007221 */ /* 0x000fc80000010100 */
[----:B------:R-:W-:-:S07]  /*78e0*/  FFMA R48, R3, R0, R3 ;  /* 0x0000000003307223 */ /* 0x000fce0000000003 */
.L_x_187:
[----:B------:R-:W-:Y:S05]  /*78f0*/  BSYNC B1 ;  /* 0x0000000000017941 */ /* 0x000fea0003800000 */
.L_x_185:
        /* <DEDUP_REMOVED lines=10> */
.L_x_189:
[----:B------:R-:W1:Y:S02]  /*79a0*/  MUFU.RCP R0, R51 ;  /* 0x0000003300007308 */ /* 0x000e640000001000 */
[----:B-1----:R-:W-:-:S04]  /*79b0*/  FFMA R3, R51, R0, -1 ;  /* 0xbf80000033037423 */ /* 0x002fc80000000000 */
[----:B------:R-:W-:-:S04]  /*79c0*/  FADD.FTZ R3, -R3, -RZ ;  /* 0x800000ff03037221 */ /* 0x000fc80000010100 */
[----:B------:R-:W-:-:S07]  /*79d0*/  FFMA R49, R0, R3, R0 ;  /* 0x0000000300317223 */ /* 0x000fce0000000000 */
.L_x_190:
[----:B------:R-:W-:Y:S05]  /*79e0*/  BSYNC B1 ;  /* 0x0000000000017941 */ /* 0x000fea0003800000 */
.L_x_188:
        /* <DEDUP_REMOVED lines=10> */
.L_x_192:
[----:B------:R-:W1:Y:S02]  /*7a90*/  MUFU.RCP R3, R52 ;  /* 0x0000003400037308 */ /* 0x000e640000001000 */
[----:B-1----:R-:W-:-:S04]  /*7aa0*/  FFMA R0, R52, R3, -1 ;  /* 0xbf80000034007423 */ /* 0x002fc80000000003 */
[----:B------:R-:W-:-:S04]  /*7ab0*/  FADD.FTZ R0, -R0, -RZ ;  /* 0x800000ff00007221 */ /* 0x000fc80000010100 */
[----:B------:R-:W-:-:S07]  /*7ac0*/  FFMA R50, R3, R0, R3 ;  /* 0x0000000003327223 */ /* 0x000fce0000000003 */
.L_x_193:
[----:B------:R-:W-:Y:S05]  /*7ad0*/  BSYNC B1 ;  /* 0x0000000000017941 */ /* 0x000fea0003800000 */
.L_x_191:
        /* <DEDUP_REMOVED lines=10> */
.L_x_195:
[----:B------:R-:W1:Y:S02]  /*7b80*/  MUFU.RCP R0, R53 ;  /* 0x0000003500007308 */ /* 0x000e640000001000 */
[----:B-1----:R-:W-:-:S04]  /*7b90*/  FFMA R3, R53, R0, -1 ;  /* 0xbf80000035037423 */ /* 0x002fc80000000000 */
[----:B------:R-:W-:-:S04]  /*7ba0*/  FADD.FTZ R3, -R3, -RZ ;  /* 0x800000ff03037221 */ /* 0x000fc80000010100 */
[----:B------:R-:W-:-:S07]  /*7bb0*/  FFMA R51, R0, R3, R0 ;  /* 0x0000000300337223 */ /* 0x000fce0000000000 */
.L_x_196:
[----:B------:R-:W-:Y:S05]  /*7bc0*/  BSYNC B1 ;  /* 0x0000000000017941 */ /* 0x000fea0003800000 */
.L_x_194:
        /* <DEDUP_REMOVED lines=10> */
.L_x_198:
[----:B------:R-:W1:Y:S02]  /*7c70*/  MUFU.RCP R3, R54 ;  /* 0x0000003600037308 */ /* 0x000e640000001000 */
[----:B-1----:R-:W-:-:S04]  /*7c80*/  FFMA R0, R54, R3, -1 ;  /* 0xbf80000036007423 */ /* 0x002fc80000000003 */
[----:B------:R-:W-:-:S04]  /*7c90*/  FADD.FTZ R0, -R0, -RZ ;  /* 0x800000ff00007221 */ /* 0x000fc80000010100 */
[----:B------:R-:W-:-:S07]  /*7ca0*/  FFMA R52, R3, R0, R3 ;  /* 0x0000000003347223 */ /* 0x000fce0000000003 */
.L_x_199:
[----:B------:R-:W-:Y:S05]  /*7cb0*/  BSYNC B1 ;  /* 0x0000000000017941 */ /* 0x000fea0003800000 */
.L_x_197:
        /* <DEDUP_REMOVED lines=10> */
.L_x_201:
[----:B------:R-:W1:Y:S02]  /*7d60*/  MUFU.RCP R0, R55 ;  /* 0x0000003700007308 */ /* 0x000e640000001000 */
[----:B-1----:R-:W-:-:S04]  /*7d70*/  FFMA R3, R55, R0, -1 ;  /* 0xbf80000037037423 */ /* 0x002fc80000000000 */
[----:B------:R-:W-:-:S04]  /*7d80*/  FADD.FTZ R3, -R3, -RZ ;  /* 0x800000ff03037221 */ /* 0x000fc80000010100 */
[----:B------:R-:W-:-:S07]  /*7d90*/  FFMA R53, R0, R3, R0 ;  /* 0x0000000300357223 */ /* 0x000fce0000000000 */
.L_x_202:
[----:B------:R-:W-:Y:S05]  /*7da0*/  BSYNC B1 ;  /* 0x0000000000017941 */ /* 0x000fea0003800000 */
.L_x_200:
        /* <DEDUP_REMOVED lines=10> */
.L_x_204:
[----:B------:R-:W1:Y:S02]  /*7e50*/  MUFU.RCP R3, R56 ;  /* 0x0000003800037308 */ /* 0x000e640000001000 */
[----:B-1----:R-:W-:-:S04]  /*7e60*/  FFMA R0, R56, R3, -1 ;  /* 0xbf80000038007423 */ /* 0x002fc80000000003 */
[----:B------:R-:W-:-:S04]  /*7e70*/  FADD.FTZ R0, -R0, -RZ ;  /* 0x800000ff00007221 */ /* 0x000fc80000010100 */
[----:B------:R-:W-:-:S07]  /*7e80*/  FFMA R54, R3, R0, R3 ;  /* 0x0000000003367223 */ /* 0x000fce0000000003 */
.L_x_205:
[----:B------:R-:W-:Y:S05]  /*7e90*/  BSYNC B1 ;  /* 0x0000000000017941 */ /* 0x000fea0003800000 */
.L_x_203:
        /* <DEDUP_REMOVED lines=10> */
.L_x_207:
[----:B------:R-:W1:Y:S02]  /*7f40*/  MUFU.RCP R0, R57 ;  /* 0x0000003900007308 */ /* 0x000e640000001000 */
[----:B-1----:R-:W-:-:S04]  /*7f50*/  FFMA R3, R57, R0, -1 ;  /* 0xbf80000039037423 */ /* 0x002fc80000000000 */
[----:B------:R-:W-:-:S04]  /*7f60*/  FADD.FTZ R3, -R3, -RZ ;  /* 0x800000ff03037221 */ /* 0x000fc80000010100 */
[----:B------:R-:W-:-:S07]  /*7f70*/  FFMA R55, R0, R3, R0 ;  /* 0x0000000300377223 */ /* 0x000fce0000000000 */
.L_x_208:
[----:B------:R-:W-:Y:S05]  /*7f80*/  BSYNC B1 ;  /* 0x0000000000017941 */ /* 0x000fea0003800000 */
.L_x_206:
        /* <DEDUP_REMOVED lines=10> */
.L_x_210:
[----:B------:R-:W1:Y:S02]  /*8030*/  MUFU.RCP R3, R58 ;  /* 0x0000003a00037308 */ /* 0x000e640000001000 */
[----:B-1----:R-:W-:-:S04]  /*8040*/  FFMA R0, R58, R3, -1 ;  /* 0xbf8000003a007423 */ /* 0x002fc80000000003 */
[----:B------:R-:W-:-:S04]  /*8050*/  FADD.FTZ R0, -R0, -RZ ;  /* 0x800000ff00007221 */ /* 0x000fc80000010100 */
[----:B------:R-:W-:-:S07]  /*8060*/  FFMA R56, R3, R0, R3 ;  /* 0x0000000003387223 */ /* 0x000fce0000000003 */
.L_x_211:
[----:B------:R-:W-:Y:S05]  /*8070*/  BSYNC B1 ;  /* 0x0000000000017941 */ /* 0x000fea0003800000 */
.L_x_209:
        /* <DEDUP_REMOVED lines=9> */
.L_x_213:
[----:B------:R-:W1:Y:S02]  /*8110*/  MUFU.RCP R0, R59 ;  /* 0x0000003b00007308 */ /* 0x000e640000001000 */
[----:B-1----:R-:W-:-:S04]  /*8120*/  FFMA R3, R59, R0, -1 ;  /* 0xbf8000003b037423 */ /* 0x002fc80000000000 */
[----:B------:R-:W-:-:S04]  /*8130*/  FADD.FTZ R3, -R3, -RZ ;  /* 0x800000ff03037221 */ /* 0x000fc80000010100 */
[----:B------:R-:W-:-:S07]  /*8140*/  FFMA R0, R0, R3, R0 ;  /* 0x0000000300007223 */ /* 0x000fce0000000000 */
.L_x_214:
[----:B------:R-:W-:Y:S05]  /*8150*/  BSYNC B1 ;  /* 0x0000000000017941 */ /* 0x000fea0003800000 */
.L_x_212:
        /* <DEDUP_REMOVED lines=23> */
[----:B------:R-:W-:Y:S01]  /*82d0*/  F2FP.F16.F32.PACK_AB R29, R53, R52 ;  /* 0x00000034351d723e */ /* 0x000fe200000000ff */
[----:B------:R1:W-:Y:S01]  /*82e0*/  STSM.16.M88.4 [R14+0x4200], R24 ;  /* 0x004200180e007844 */ /* 0x0003e20000000200 */
[----:B------:R-:W-:Y:S02]  /*82f0*/  F2FP.F16.F32.PACK_AB R30, R55, R54 ;  /* 0x00000036371e723e */ /* 0x000fe400000000ff */
        /* <DEDUP_REMOVED lines=20> */
.L_x_216:
[----:B------:R-:W-:Y:S05]  /*8440*/  BSYNC B0 ;  /* 0x0000000000007941 */ /* 0x000fea0003800000 */
.L_x_215:
        /* <DEDUP_REMOVED lines=8> */
.L_x_219:
[----:B------:R-:W-:-:S04]  /*84d0*/  ULEA UR4, UR36, UR45, 0x3 ;  /* 0x0000002d24047291 */ /* 0x000fc8000f8e183f */
[----:B------:R-:W-:-:S04]  /*84e0*/  UIADD3 UR4, UR4, 0x60, URZ ;  /* 0x0000006004047890 */ /* 0x000fc8000fffe03f */
[----:B------:R-:W-:-:S09]  /*84f0*/  UPRMT UR4, UR50, 0x654, UR4 ;  /* 0x0000065432047896 */ /* 0x000fd20008000004 */
[----:B------:R-:W-:Y:S03]  /*8500*/  SYNCS.ARRIVE.TRANS64.RED.A1T0 RZ, [UR4], RZ ;  /* 0x000000ffffff79a7 */ /* 0x000fe60008100404 */
.L_x_218:
[----:B------:R-:W-:Y:S05]  /*8510*/  BSYNC B0 ;  /* 0x0000000000007941 */ /* 0x000fea0003800000 */
.L_x_217:
[----:B------:R-:W-:Y:S01]  /*8520*/  UIADD3 UR4, UR36, 0x1, URZ ;  /* 0x0000000124047890 */ /* 0x000fe2000fffe03f */
[----:B------:R-:W-:Y:S03]  /*8530*/  BSSY B0, `(.L_x_220) ;  /* 0x0000017000007945 */ /* 0x000fe60003800000 */
[----:B------:R-:W-:-:S04]  /*8540*/  UISETP.NE.AND UP0, UPT, UR4, 0x4, UPT ;  /* 0x000000040400788c */ /* 0x000fc8000bf05270 */
[----:B------:R-:W-:Y:S01]  /*8550*/  USEL UR5, UR4, URZ, UP0 ;  /* 0x0000003f04057287 */ /* 0x000fe20008000000 */
[----:B------:R-:W-:Y:S11]  /*8560*/  @P0 BRA `(.L_x_221) ;  /* 0x00000000004c0947 */ /* 0x000ff60003800000 */
[----:B------:R-:W-:-:S13]  /*8570*/  ISETP.NE.AND P2, PT, R159, 0x3, PT ;  /* 0x000000039f00780c */ /* 0x000fda0003f45270 */
[----:B------:R-:W-:Y:S05]  /*8580*/  @!P2 BRA `(.L_x_222) ;  /* 0x000000000004a947 */ /* 0x000fea0003800000 */
[----:B------:R-:W-:Y:S01]  /*8590*/  BPT.TRAP 0x1 ;  /* 0x000000040000795c */ /* 0x000fe20000300000 */
.L_x_222:
[----:B------:R-:W-:Y:S01]  /*85a0*/  LEA R3, R12, UR45, 0x3 ;  /* 0x0000002d0c037c11 */ /* 0x000fe2000f8e18ff */
[----:B------:R-:W-:Y:S01]  /*85b0*/  BSSY B1, `(.L_x_223) ;  /* 0x0000006000017945 */ /* 0x000fe20003800000 */
[----:B------:R-:W-:Y:S02]  /*85c0*/  SHF.L.U32 R0, R20, 0x1f, RZ ;  /* 0x0000001f14007819 */ /* 0x000fe400000006ff */
[----:B------:R-:W-:Y:S02]  /*85d0*/  @!P1 LEA R24, R12, R15, 0xd ;  /* 0x0000000f0c189211 */ /* 0x000fe400078e68ff */
[----:B------:R-:W1:Y:S02]  /*85e0*/  SYNCS.PHASECHK.TRANS64.TRYWAIT P2, [R3+URZ+0x40], R0 ;  /* 0x00004000030075a7 */ /* 0x000e64000804017f */
[----:B------:R-:W-:Y:S01]  /*85f0*/  @!P1 LEA R25, R155, R24, 0x1 ;  /* 0x000000189b199211 */ /* 0x000fe200078e08ff */
[----:B-1----:R-:W-:Y:S06]  /*8600*/  @!P2 BRA `(.L_x_224) ;  /* 0x000000d40044a947 */ /* 0x002fec0003800000 */
.L_x_614:
[----:B------:R-:W-:Y:S05]  /*8610*/  BSYNC B1 ;  /* 0x0000000000017941 */ /* 0x000fea0003800000 */
.L_x_223:
[----:B------:R-:W-:Y:S05]  /*8620*/  @!P1 WARPSYNC.ALL ;  /* 0x0000000000009948 */ /* 0x000fea0003800000 */
[----:B------:R2:W3:Y:S01]  /*8630*/  @!P1 LDSM.16.M88.4 R4, [R24] ;  /* 0x000000001804983b */ /* 0x0004e20000000200 */
[----:B------:R-:W-:-:S03]  /*8640*/  IADD3 R12, R12, 0x1, RZ ;  /* 0x000000010c0c7810 */ /* 0x000fc60007ffe0ff */
[----:B------:R2:W4:Y:S01]  /*8650*/  @!P1 LDSM.16.M88.4 R8, [R25] ;  /* 0x000000001908983b */ /* 0x0005220000000200 */
[----:B------:R-:W-:-:S04]  /*8660*/  ISETP.NE.AND P2, PT, R12, 0x4, PT ;  /* 0x000000040c00780c */ /* 0x000fc80003f45270 */
[----:B-1----:R-:W-:Y:S02]  /*8670*/  SEL R3, RZ, 0x1, P2 ;  /* 0x00000001ff037807 */ /* 0x002fe40001000000 */
[----:B------:R-:W-:Y:S02]  /*8680*/  SEL R12, R12, RZ, P2 ;  /* 0x000000ff0c0c7207 */ /* 0x000fe40001000000 */
[----:B--2---:R-:W-:-:S07]  /*8690*/  LOP3.LUT R20, R20, R3, RZ, 0x3c, !PT ;  /* 0x0000000314147212 */ /* 0x004fce00078e3cff */
.L_x_221:
[----:B------:R-:W-:Y:S05]  /*86a0*/  BSYNC B0 ;  /* 0x0000000000007941 */ /* 0x000fea0003800000 */
.L_x_220:
[----:B---3--:R-:W-:Y:S02]  /*86b0*/  HADD2.F32 R25, -RZ, R4.H1_H1 ;  /* 0x30000004ff197230 */ /* 0x008fe40000004100 */
[C---:B------:R-:W-:Y:S01]  /*86c0*/  FMUL R0, R154.reuse, R73 ;  /* 0x000000499a007220 */ /* 0x040fe20000400000 */
[----:B------:R-:W-:Y:S01]  /*86d0*/  HADD2.F32 R31, -RZ, R6.H1_H1 ;  /* 0x30000006ff1f7230 */ /* 0x000fe20000004100 */
[----:B------:R-:W-:Y:S01]  /*86e0*/  MOV R68, 0x3bbb989d ;  /* 0x3bbb989d00447802 */ /* 0x000fe20000000f00 */
[----:B------:R-:W-:Y:S02]  /*86f0*/  HADD2.F32 R33, -RZ, R7.H1_H1 ;  /* 0x30000007ff217230 */ /* 0x000fe40000004100 */
[----:B------:R-:W-:Y:S01]  /*8700*/  FFMA R25, R153, R25, R0 ;  /* 0x0000001999197223 */ /* 0x000fe20000000000 */
[C---:B------:R-:W-:Y:S01]  /*8710*/  FMUL R0, R154.reuse, R77 ;  /* 0x0000004d9a007220 */ /* 0x040fe20000400000 */
[----:B------:R-:W-:Y:S02]  /*8720*/  HADD2.F32 R3, -RZ, R4.H0_H0 ;  /* 0x20000004ff037230 */ /* 0x000fe40000004100 */
[----:B------:R-:W-:Y:S01]  /*8730*/  FMUL R24, R154, R72 ;  /* 0x000000489a187220 */ /* 0x000fe20000400000 */
[----:B------:R-:W-:-:S02]  /*8740*/  HADD2.F32 R27, -RZ, R5.H0_H0 ;  /* 0x20000005ff1b7230 */ /* 0x000fc40000004100 */
[C---:B------:R-:W-:Y:S01]  /*8750*/  FFMA R31, R153.reuse, R31, R0 ;  /* 0x0000001f991f7223 */ /* 0x040fe20000000000 */
[C---:B------:R-:W-:Y:S01]  /*8760*/  FMUL R0, R154.reuse, R79 ;  /* 0x0000004f9a007220 */ /* 0x040fe20000400000 */
[----:B------:R-:W-:Y:S01]  /*8770*/  MOV R69, 0x437c0000 ;  /* 0x437c000000457802 */ /* 0x000fe20000000f00 */
[C---:B------:R-:W-:Y:S01]  /*8780*/  FMUL R26, R154.reuse, R74 ;  /* 0x0000004a9a1a7220 */ /* 0x040fe20000400000 */
[----:B------:R-:W-:Y:S02]  /*8790*/  HADD2.F32 R29, -RZ, R5.H1_H1 ;  /* 0x30000005ff1d7230 */ /* 0x000fe40000004100 */
[----:B------:R-:W-:Y:S01]  /*87a0*/  FFMA R33, R153, R33, R0 ;  /* 0x0000002199217223 */ /* 0x000fe20000000000 */
[----:B----4-:R-:W-:Y:S02]  /*87b0*/  HADD2.F32 R35, -RZ, R8.H0_H0 ;  /* 0x20000008ff237230 */ /* 0x010fe40000004100 */
[----:B------:R-:W-:Y:S01]  /*87c0*/  FFMA.SAT R0, -R25, R68, 0.5 ;  /* 0x3f00000019007423 */ /* 0x000fe20000002144 */
[C---:B------:R-:W-:Y:S01]  /*87d0*/  FMUL R28, R154.reuse, R75 ;  /* 0x0000004b9a1c7220 */ /* 0x040fe20000400000 */
[----:B------:R-:W-:Y:S01]  /*87e0*/  FMUL R34, R154, R80 ;  /* 0x000000509a227220 */ /* 0x000fe20000400000 */
[C---:B------:R-:W-:Y:S01]  /*87f0*/  FFMA R24, R153.reuse, R3, R24 ;  /* 0x0000000399187223 */ /* 0x040fe20000000018 */
[----:B------:R-:W-:Y:S01]  /*8800*/  FFMA R26, R153, R27, R26 ;  /* 0x0000001b991a7223 */ /* 0x000fe2000000001a */
[----:B------:R-:W-:-:S02]  /*8810*/  HADD2.F32 R3, -RZ, R6.H0_H0 ;  /* 0x20000006ff037230 */ /* 0x000fc40000004100 */
[----:B------:R-:W-:Y:S01]  /*8820*/  FFMA.RM R36, R0, R69, 12582913 ;  /* 0x4b40000100247423 */ /* 0x000fe20000004045 */
[C---:B------:R-:W-:Y:S01]  /*8830*/  FFMA R27, R153.reuse, R29, R28 ;  /* 0x0000001d991b7223 */ /* 0x040fe2000000001c */
[C---:B------:R-:W-:Y:S01]  /*8840*/  FMUL R30, R154.reuse, R76 ;  /* 0x0000004c9a1e7220 */ /* 0x040fe20000400000 */
[C---:B------:R-:W-:Y:S01]  /*8850*/  FFMA R34, R153.reuse, R35, R34 ;  /* 0x0000002399227223 */ /* 0x040fe20000000022 */
[----:B------:R-:W-:Y:S02]  /*8860*/  HADD2.F32 R35, -RZ, R8.H1_H1 ;  /* 0x30000008ff237230 */ /* 0x000fe40000004100 */
[----:B------:R-:W-:Y:S01]  /*8870*/  FMUL R0, R154, R81 ;  /* 0x000000519a007220 */ /* 0x000fe20000400000 */
[----:B------:R-:W-:Y:S01]  /*8880*/  FADD R28, R36, -12583039 ;  /* 0xcb40007f241c7421 */ /* 0x000fe20000000000 */
[----:B------:R-:W-:Y:S01]  /*8890*/  FFMA R30, R153, R3, R30 ;  /* 0x00000003991e7223 */ /* 0x000fe2000000001e */
[-C--:B------:R-:W-:Y:S01]  /*88a0*/  FFMA.SAT R41, -R27, R68.reuse, 0.5 ;  /* 0x3f0000001b297423 */ /* 0x080fe20000002144 */
[-C--:B------:R-:W-:Y:S01]  /*88b0*/  FFMA.SAT R3, -R24, R68.reuse, 0.5 ;  /* 0x3f00000018037423 */ /* 0x080fe20000002144 */
[----:B------:R-:W-:Y:S01]  /*88c0*/  FFMA.SAT R37, -R26, R68, 0.5 ;  /* 0x3f0000001a257423 */ /* 0x000fe20000002144 */
[----:B------:R-:W-:Y:S01]  /*88d0*/  FFMA R35, R153, R35, R0 ;  /* 0x0000002399237223 */ /* 0x000fe20000000000 */
[----:B------:R-:W-:-:S02]  /*88e0*/  HADD2.F32 R29, -RZ, R7.H0_H0 ;  /* 0x20000007ff1d7230 */ /* 0x000fc40000004100 */
[----:B------:R-:W-:Y:S01]  /*88f0*/  FFMA R0, -R25, 1.4426950216293334961, -R28 ;  /* 0x3fb8aa3b19007823 */ /* 0x000fe2000000091c */
[C---:B------:R-:W-:Y:S01]  /*8900*/  FMUL R32, R154.reuse, R78 ;  /* 0x0000004e9a207220 */ /* 0x040fe20000400000 */
[-C--:B------:R-:W-:Y:S01]  /*8910*/  FFMA.RM R46, R41, R69.reuse, 12582913 ;  /* 0x4b400001292e7423 */ /* 0x080fe20000004045 */
[-C--:B------:R-:W-:Y:S01]  /*8920*/  FFMA.RM R3, R3, R69.reuse, 12582913 ;  /* 0x4b40000103037423 */ /* 0x080fe20000004045 */
[----:B------:R-:W-:Y:S01]  /*8930*/  FFMA.RM R38, R37, R69, 12582913 ;  /* 0x4b40000125267423 */ /* 0x000fe20000004045 */
[--C-:B------:R-:W-:Y:S02]  /*8940*/  HADD2.F32 R42, -RZ, R9.reuse.H0_H0 ;  /* 0x20000009ff2a7230 */ /* 0x100fe40000004100 */
[----:B------:R-:W-:Y:S01]  /*8950*/  FFMA R37, -R25, 1.925963033500011079e-08, R0 ;  /* 0x32a5706019257823 */ /* 0x000fe20000000100 */
[----:B------:R-:W-:Y:S01]  /*8960*/  FMUL R40, R154, R82 ;  /* 0x000000529a287220 */ /* 0x000fe20000400000 */
[----:B------:R-:W-:Y:S01]  /*8970*/  FFMA R32, R153, R29, R32 ;  /* 0x0000001d99207223 */ /* 0x000fe20000000020 */
[----:B------:R-:W-:Y:S01]  /*8980*/  FADD R0, R46, -12583039 ;  /* 0xcb40007f2e007421 */ /* 0x000fe20000000000 */
[----:B------:R-:W-:Y:S01]  /*8990*/  FADD R29, R3, -12583039 ;  /* 0xcb40007f031d7421 */ /* 0x000fe20000000000 */
[-C--:B------:R-:W-:Y:S01]  /*89a0*/  FFMA.SAT R41, -R30, R68.reuse, 0.5 ;  /* 0x3f0000001e297423 */ /* 0x080fe20000002144 */
[----:B------:R-:W-:Y:S01]  /*89b0*/  FFMA.SAT R44, -R31, R68, 0.5 ;  /* 0x3f0000001f2c7423 */ /* 0x000fe20000002144 */
[----:B------:R-:W-:Y:S01]  /*89c0*/  FFMA R40, R153, R42, R40 ;  /* 0x0000002a99287223 */ /* 0x000fe20000000028 */
[----:B------:R-:W-:-:S02]  /*89d0*/  HADD2.F32 R45, -RZ, R9.H1_H1 ;  /* 0x30000009ff2d7230 */ /* 0x000fc40000004100 */
[----:B------:R-:W-:Y:S01]  /*89e0*/  FFMA R42, -R27, 1.4426950216293334961, -R0 ;  /* 0x3fb8aa3b1b2a7823 */ /* 0x000fe20000000900 */
[----:B------:R-:W-:Y:S01]  /*89f0*/  FFMA R29, -R24, 1.4426950216293334961, -R29 ;  /* 0x3fb8aa3b181d7823 */ /* 0x000fe2000000091d */
[----:B------:R-:W-:Y:S01]  /*8a00*/  FMUL R0, R154, R83 ;  /* 0x000000539a007220 */ /* 0x000fe20000400000 */
[-C--:B------:R-:W-:Y:S01]  /*8a10*/  FFMA.RM R47, R41, R69.reuse, 12582913 ;  /* 0x4b400001292f7423 */ /* 0x080fe20000004045 */
[----:B------:R-:W-:Y:S01]  /*8a20*/  FFMA.RM R49, R44, R69, 12582913 ;  /* 0x4b4000012c317423 */ /* 0x000fe20000004045 */
[----:B------:R-:W-:Y:S01]  /*8a30*/  FFMA R29, -R24, 1.925963033500011079e-08, R29 ;  /* 0x32a57060181d7823 */ /* 0x000fe2000000011d */
[----:B------:R-:W-:Y:S01]  /*8a40*/  FFMA R41, R153, R45, R0 ;  /* 0x0000002d99297223 */ /* 0x000fe20000000000 */
[----:B------:R-:W-:Y:S01]  /*8a50*/  FADD R43, R47, -12583039 ;  /* 0xcb40007f2f2b7421 */ /* 0x000fe20000000000 */
[----:B------:R-:W-:Y:S01]  /*8a60*/  FADD R0, R49, -12583039 ;  /* 0xcb40007f31007421 */ /* 0x000fe20000000000 */
[-C--:B------:R-:W-:Y:S01]  /*8a70*/  FFMA.SAT R44, -R32, R68.reuse, 0.5 ;  /* 0x3f000000202c7423 */ /* 0x080fe20000002144 */
[----:B------:R-:W-:Y:S01]  /*8a80*/  FFMA.SAT R50, -R33, R68, 0.5 ;  /* 0x3f00000021327423 */ /* 0x000fe20000002144 */
[----:B------:R1:W2:Y:S01]  /*8a90*/  MUFU.EX2 R28, R29 ;  /* 0x0000001d001c7308 */ /* 0x0002a20000000800 */
[----:B------:R-:W-:Y:S01]  /*8aa0*/  FFMA R43, -R30, 1.4426950216293334961, -R43 ;  /* 0x3fb8aa3b1e2b7823 */ /* 0x000fe2000000092b */
[----:B------:R-:W-:-:S02]  /*8ab0*/  HADD2.F32 R45, -RZ, R10.H0_H0 ;  /* 0x2000000aff2d7230 */ /* 0x000fc40000004100 */
[C---:B------:R-:W-:Y:S01]  /*8ac0*/  FFMA R0, -R31.reuse, 1.4426950216293334961, -R0 ;  /* 0x3fb8aa3b1f007823 */ /* 0x040fe20000000900 */
[-C--:B------:R-:W-:Y:S01]  /*8ad0*/  FFMA.RM R51, R44, R69.reuse, 12582913 ;  /* 0x4b4000012c337423 */ /* 0x080fe20000004045 */
[----:B------:R-:W-:Y:S01]  /*8ae0*/  FFMA.RM R53, R50, R69, 12582913 ;  /* 0x4b40000132357423 */ /* 0x000fe20000004045 */
[----:B------:R-:W-:Y:S01]  /*8af0*/  FFMA R43, -R30, 1.925963033500011079e-08, R43 ;  /* 0x32a570601e2b7823 */ /* 0x000fe2000000012b */
[----:B------:R-:W-:Y:S01]  /*8b00*/  FFMA R44, -R31, 1.925963033500011079e-08, R0 ;  /* 0x32a570601f2c7823 */ /* 0x000fe20000000100 */
[----:B------:R-:W-:Y:S02]  /*8b10*/  HADD2.F32 R55, -RZ, R10.H1_H1 ;  /* 0x3000000aff377230 */ /* 0x000fe40000004100 */
[----:B-1----:R-:W-:Y:S01]  /*8b20*/  FFMA R29, -R27, 1.925963033500011079e-08, R42 ;  /* 0x32a570601b1d7823 */ /* 0x002fe2000000012a */
[C---:B------:R-:W-:Y:S01]  /*8b30*/  FMUL R42, R154.reuse, R84 ;  /* 0x000000549a2a7220 */ /* 0x040fe20000400000 */
[----:B------:R-:W-:Y:S01]  /*8b40*/  FMUL R0, R154, R85 ;  /* 0x000000559a007220 */ /* 0x000fe20000400000 */
[----:B------:R-:W-:Y:S01]  /*8b50*/  FADD R52, R53, -12583039 ;  /* 0xcb40007f35347421 */ /* 0x000fe20000000000 */
[-C--:B------:R-:W-:Y:S01]  /*8b60*/  FFMA.SAT R56, -R35, R68.reuse, 0.5 ;  /* 0x3f00000023387423 */ /* 0x080fe20000002144 */
[----:B------:R-:W-:Y:S01]  /*8b70*/  FFMA R42, R153, R45, R42 ;  /* 0x0000002d992a7223 */ /* 0x000fe2000000002a */
[----:B------:R-:W-:Y:S01]  /*8b80*/  FADD R45, R51, -12583039 ;  /* 0xcb40007f332d7421 */ /* 0x000fe20000000000 */
[----:B------:R-:W-:Y:S01]  /*8b90*/  FADD R39, R38, -12583039 ;  /* 0xcb40007f26277421 */ /* 0x000fe20000000000 */
[----:B------:R1:W-:Y:S01]  /*8ba0*/  MUFU.EX2 R48, R43 ;  /* 0x0000002b00307308 */ /* 0x0003e20000000800 */
[-C--:B------:R-:W-:Y:S01]  /*8bb0*/  FFMA.SAT R54, -R34, R68.reuse, 0.5 ;  /* 0x3f00000022367423 */ /* 0x080fe20000002144 */
[----:B------:R-:W-:Y:S01]  /*8bc0*/  FFMA R45, -R32, 1.4426950216293334961, -R45 ;  /* 0x3fb8aa3b202d7823 */ /* 0x000fe2000000092d */
[----:B------:R-:W-:Y:S01]  /*8bd0*/  FFMA.RM R58, R56, R69, 12582913 ;  /* 0x4b400001383a7423 */ /* 0x000fe20000004045 */
[----:B------:R-:W-:Y:S01]  /*8be0*/  FFMA R39, -R26, 1.4426950216293334961, -R39 ;  /* 0x3fb8aa3b1a277823 */ /* 0x000fe20000000927 */
[----:B------:R-:W-:Y:S01]  /*8bf0*/  FFMA.SAT R56, -R40, R68, 0.5 ;  /* 0x3f00000028387423 */ /* 0x000fe20000002144 */
[----:B------:R-:W-:Y:S01]  /*8c00*/  FFMA R45, -R32, 1.925963033500011079e-08, R45 ;  /* 0x32a57060202d7823 */ /* 0x000fe2000000012d */
[----:B------:R-:W-:-:S02]  /*8c10*/  HADD2.F32 R59, -RZ, R11.H0_H0 ;  /* 0x2000000bff3b7230 */ /* 0x000fc40000004100 */
[----:B------:R-:W-:Y:S01]  /*8c20*/  FFMA R39, -R26, 1.925963033500011079e-08, R39 ;  /* 0x32a570601a277823 */ /* 0x000fe20000000127 */
[----:B-1----:R-:W-:Y:S01]  /*8c30*/  FFMA R43, R153, R55, R0 ;  /* 0x00000037992b7223 */ /* 0x002fe20000000000 */
[C---:B------:R-:W-:Y:S01]  /*8c40*/  FFMA R0, -R33.reuse, 1.4426950216293334961, -R52 ;  /* 0x3fb8aa3b21007823 */ /* 0x040fe20000000934 */
[-C--:B------:R-:W-:Y:S01]  /*8c50*/  FFMA.RM R55, R54, R69.reuse, 12582913 ;  /* 0x4b40000136377423 */ /* 0x080fe20000004045 */
[----:B------:R1:W-:Y:S01]  /*8c60*/  MUFU.EX2 R50, R44 ;  /* 0x0000002c00327308 */ /* 0x0003e20000000800 */
[----:B------:R-:W-:Y:S01]  /*8c70*/  FFMA.RM R61, R56, R69, 12582913 ;  /* 0x4b400001383d7423 */ /* 0x000fe20000004045 */
[----:B------:R-:W-:Y:S01]  /*8c80*/  FFMA R54, -R33, 1.925963033500011079e-08, R0 ;  /* 0x32a5706021367823 */ /* 0x000fe20000000100 */
[----:B------:R-:W-:Y:S01]  /*8c90*/  FADD R0, R58, -12583039 ;  /* 0xcb40007f3a007421 */ /* 0x000fe20000000000 */
[-C--:B------:R-:W-:Y:S01]  /*8ca0*/  FFMA.SAT R62, -R41, R68.reuse, 0.5 ;  /* 0x3f000000293e7423 */ /* 0x080fe20000002144 */
[----:B------:R-:W-:Y:S01]  /*8cb0*/  FADD R57, R55, -12583039 ;  /* 0xcb40007f37397421 */ /* 0x000fe20000000000 */
[----:B------:R-:W-:Y:S01]  /*8cc0*/  FFMA.SAT R66, -R43, R68, 0.5 ;  /* 0x3f0000002b427423 */ /* 0x000fe20000002144 */
[----:B------:R-:W-:Y:S01]  /*8cd0*/  FFMA R60, -R35, 1.4426950216293334961, -R0 ;  /* 0x3fb8aa3b233c7823 */ /* 0x000fe20000000900 */
[----:B------:R-:W-:Y:S01]  /*8ce0*/  MUFU.EX2 R37, R37 ;  /* 0x0000002500257308 */ /* 0x000fe20000000800 */
[C---:B-1----:R-:W-:Y:S01]  /*8cf0*/  FMUL R44, R154.reuse, R86 ;  /* 0x000000569a2c7220 */ /* 0x042fe20000400000 */
[----:B------:R-:W-:Y:S01]  /*8d00*/  FMUL R0, R154, R87 ;  /* 0x000000579a007220 */ /* 0x000fe20000400000 */
[----:B------:R-:W-:Y:S01]  /*8d10*/  FFMA.RM R62, R62, R69, 12582913 ;  /* 0x4b4000013e3e7423 */ /* 0x000fe20000004045 */
[----:B------:R-:W-:Y:S01]  /*8d20*/  FFMA R57, -R34, 1.4426950216293334961, -R57 ;  /* 0x3fb8aa3b22397823 */ /* 0x000fe20000000939 */
[----:B------:R-:W-:Y:S01]  /*8d30*/  FFMA R44, R153, R59, R44 ;  /* 0x0000003b992c7223 */ /* 0x000fe2000000002c */
[----:B------:R-:W-:Y:S01]  /*8d40*/  FADD R59, R61, -12583039 ;  /* 0xcb40007f3d3b7421 */ /* 0x000fe20000000000 */
[----:B------:R-:W-:Y:S01]  /*8d50*/  SHF.L.U32 R3, R3, 0x17, RZ ;  /* 0x0000001703037819 */ /* 0x000fe200000006ff */
[----:B------:R1:W-:Y:S01]  /*8d60*/  MUFU.EX2 R52, R45 ;  /* 0x0000002d00347308 */ /* 0x0003e20000000800 */
[-C--:B------:R-:W-:Y:S01]  /*8d70*/  FFMA.SAT R64, -R42, R68.reuse, 0.5 ;  /* 0x3f0000002a407423 */ /* 0x080fe20000002144 */
[-C--:B------:R-:W-:Y:S01]  /*8d80*/  FFMA.RM R66, R66, R69.reuse, 12582913 ;  /* 0x4b40000142427423 */ /* 0x080fe20000004045 */
[----:B------:R-:W-:Y:S01]  /*8d90*/  FFMA R60, -R35, 1.925963033500011079e-08, R60 ;  /* 0x32a57060233c7823 */ /* 0x000fe2000000013c */
[----:B------:R-:W-:Y:S01]  /*8da0*/  FFMA R63, -R40, 1.4426950216293334961, -R59 ;  /* 0x3fb8aa3b283f7823 */ /* 0x000fe2000000093b */
[----:B------:R-:W-:Y:S01]  /*8db0*/  FFMA R57, -R34, 1.925963033500011079e-08, R57 ;  /* 0x32a5706022397823 */ /* 0x000fe20000000139 */
[----:B------:R-:W-:Y:S01]  /*8dc0*/  FFMA.SAT R67, -R44, R68, 0.5 ;  /* 0x3f0000002c437423 */ /* 0x000fe20000002144 */
[----:B------:R-:W-:Y:S01]  /*8dd0*/  FFMA.RM R65, R64, R69, 12582913 ;  /* 0x4b40000140417423 */ /* 0x000fe20000004045 */
[----:B------:R-:W-:Y:S01]  /*8de0*/  MUFU.EX2 R39, R39 ;  /* 0x0000002700277308 */ /* 0x000fe20000000800 */
[----:B-1----:R-:W-:-:S02]  /*8df0*/  HADD2.F32 R45, -RZ, R11.H1_H1 ;  /* 0x3000000bff2d7230 */ /* 0x002fc40000004100 */
[----:B--2---:R-:W-:Y:S01]  /*8e00*/  FFMA R70, R3, R28, 1 ;  /* 0x3f80000003467423 */ /* 0x004fe2000000001c */
[----:B------:R-:W-:Y:S01]  /*8e10*/  FADD R28, R66, -12583039 ;  /* 0xcb40007f421c7421 */ /* 0x000fe20000000000 */
[----:B------:R-:W-:Y:S01]  /*8e20*/  FFMA R63, -R40, 1.925963033500011079e-08, R63 ;  /* 0x32a57060283f7823 */ /* 0x000fe2000000013f */
[----:B------:R-:W-:Y:S01]  /*8e30*/  SHF.L.U32 R36, R36, 0x17, RZ ;  /* 0x0000001724247819 */ /* 0x000fe200000006ff */
[----:B------:R-:W-:Y:S01]  /*8e40*/  FFMA R45, R153, R45, R0 ;  /* 0x0000002d992d7223 */ /* 0x000fe20000000000 */
[----:B------:R-:W-:Y:S01]  /*8e50*/  FADD R0, R62, -12583039 ;  /* 0xcb40007f3e007421 */ /* 0x000fe20000000000 */
[----:B------:R-:W1:Y:S01]  /*8e60*/  MUFU.EX2 R29, R29 ;  /* 0x0000001d001d7308 */ /* 0x000e620000000800 */
[----:B------:R-:W-:Y:S01]  /*8e70*/  FFMA R28, -R43, 1.4426950216293334961, -R28 ;  /* 0x3fb8aa3b2b1c7823 */ /* 0x000fe2000000091c */
[----:B------:R-:W-:Y:S01]  /*8e80*/  FFMA.SAT R68, -R45, R68, 0.5 ;  /* 0x3f0000002d447423 */ /* 0x000fe20000002144 */
[----:B------:R-:W-:Y:S01]  /*8e90*/  FFMA R64, -R41, 1.4426950216293334961, -R0 ;  /* 0x3fb8aa3b29407823 */ /* 0x000fe20000000900 */
[----:B------:R-:W-:Y:S01]  /*8ea0*/  SHF.L.U32 R38, R38, 0x17, RZ ;  /* 0x0000001726267819 */ /* 0x000fe200000006ff */
[----:B------:R-:W-:Y:S01]  /*8eb0*/  FFMA R28, -R43, 1.925963033500011079e-08, R28 ;  /* 0x32a570602b1c7823 */ /* 0x000fe2000000011c */
[----:B------:R-:W-:Y:S01]  /*8ec0*/  FFMA.RM R68, R68, R69, 12582913 ;  /* 0x4b40000144447423 */ /* 0x000fe20000004045 */
[----:B------:R-:W-:Y:S01]  /*8ed0*/  FFMA R64, -R41, 1.925963033500011079e-08, R64 ;  /* 0x32a5706029407823 */ /* 0x000fe20000000140 */
[----:B------:R2:W-:Y:S01]  /*8ee0*/  MUFU.EX2 R59, R60 ;  /* 0x0000003c003b7308 */ /* 0x0005e20000000800 */
[----:B------:R-:W-:Y:S01]  /*8ef0*/  SHF.L.U32 R46, R46, 0x17, RZ ;  /* 0x000000172e2e7819 */ /* 0x000fe200000006ff */
[----:B------:R-:W-:Y:S01]  /*8f00*/  BSSY B1, `(.L_x_225) ;  /* 0x000003b000017945 */ /* 0x000fe20003800000 */
[----:B------:R-:W-:-:S02]  /*8f10*/  SHF.L.U32 R47, R47, 0x17, RZ ;  /* 0x000000172f2f7819 */ /* 0x000fc400000006ff */
[----:B------:R-:W-:Y:S02]  /*8f20*/  SHF.L.U32 R51, R51, 0x17, RZ ;  /* 0x0000001733337819 */ /* 0x000fe400000006ff */
[----:B------:R-:W-:Y:S01]  /*8f30*/  SHF.L.U32 R53, R53, 0x17, RZ ;  /* 0x0000001735357819 */ /* 0x000fe200000006ff */
[----:B------:R3:W4:Y:S01]  /*8f40*/  MUFU.EX2 R56, R57 ;  /* 0x0000003900387308 */ /* 0x0007220000000800 */
[----:B--2---:R-:W-:Y:S01]  /*8f50*/  FFMA.RM R60, R67, R69, 12582913 ;  /* 0x4b400001433c7423 */ /* 0x004fe20000004045 */
[----:B-1----:R-:W-:Y:S01]  /*8f60*/  FFMA R69, R46, R29, 1 ;  /* 0x3f8000002e457423 */ /* 0x002fe2000000001d */
[----:B------:R-:W-:Y:S01]  /*8f70*/  FFMA R72, R47, R48, 1 ;  /* 0x3f8000002f487423 */ /* 0x000fe20000000030 */
[----:B------:R-:W-:Y:S01]  /*8f80*/  FFMA R74, R51, R52, 1 ;  /* 0x3f800000334a7423 */ /* 0x000fe20000000034 */
[----:B------:R-:W-:Y:S01]  /*8f90*/  FADD R3, R60, -12583039 ;  /* 0xcb40007f3c037421 */ /* 0x000fe20000000000 */
[----:B------:R-:W-:Y:S02]  /*8fa0*/  SHF.L.U32 R55, R55, 0x17, RZ ;  /* 0x0000001737377819 */ /* 0x000fe400000006ff */
[----:B------:R1:W-:Y:S01]  /*8fb0*/  MUFU.EX2 R0, R63 ;  /* 0x0000003f00007308 */ /* 0x0003e20000000800 */
[----:B---3--:R-:W-:Y:S01]  /*8fc0*/  FADD R57, R65, -12583039 ;  /* 0xcb40007f41397421 */ /* 0x008fe20000000000 */
[----:B------:R-:W-:Y:S01]  /*8fd0*/  FFMA R29, -R44, 1.4426950216293334961, -R3 ;  /* 0x3fb8aa3b2c1d7823 */ /* 0x000fe20000000903 */
[----:B------:R-:W-:-:S02]  /*8fe0*/  SHF.L.U32 R49, R49, 0x17, RZ ;  /* 0x0000001731317819 */ /* 0x000fc400000006ff */
[----:B------:R-:W-:Y:S01]  /*8ff0*/  FFMA R67, -R42, 1.4426950216293334961, -R57 ;  /* 0x3fb8aa3b2a437823 */ /* 0x000fe20000000939 */
[----:B------:R-:W-:Y:S01]  /*9000*/  FFMA R29, -R44, 1.925963033500011079e-08, R29 ;  /* 0x32a570602c1d7823 */ /* 0x000fe2000000011d */
[----:B------:R-:W-:Y:S01]  /*9010*/  SHF.L.U32 R58, R58, 0x17, RZ ;  /* 0x000000173a3a7819 */ /* 0x000fe200000006ff */
[----:B------:R2:W-:Y:S01]  /*9020*/  MUFU.EX2 R57, R64 ;  /* 0x0000004000397308 */ /* 0x0005e20000000800 */
[----:B-1----:R-:W-:Y:S01]  /*9030*/  FFMA R63, R36, R37, 1 ;  /* 0x3f800000243f7423 */ /* 0x002fe20000000025 */
[----:B------:R-:W-:Y:S01]  /*9040*/  FADD R36, R68, -12583039 ;  /* 0xcb40007f44247421 */ /* 0x000fe20000000000 */
[----:B------:R-:W-:Y:S01]  /*9050*/  FFMA R67, -R42, 1.925963033500011079e-08, R67 ;  /* 0x32a570602a437823 */ /* 0x000fe20000000143 */
[----:B------:R-:W-:Y:S01]  /*9060*/  SHF.L.U32 R61, R61, 0x17, RZ ;  /* 0x000000173d3d7819 */ /* 0x000fe200000006ff */
[----:B----4-:R-:W-:Y:S01]  /*9070*/  FFMA R76, R55, R56, 1 ;  /* 0x3f800000374c7423 */ /* 0x010fe20000000038 */
[----:B------:R-:W-:Y:S01]  /*9080*/  SHF.L.U32 R52, R65, 0x17, RZ ;  /* 0x0000001741347819 */ /* 0x000fe200000006ff */
[----:B------:R-:W-:Y:S01]  /*9090*/  FFMA R71, R49, R50, 1 ;  /* 0x3f80000031477423 */ /* 0x000fe20000000032 */
[----:B------:R1:W3:Y:S01]  /*90a0*/  MUFU.EX2 R3, R28 ;  /* 0x0000001c00037308 */ /* 0x0002e20000000800 */
[----:B--2---:R-:W-:Y:S01]  /*90b0*/  FFMA R64, R38, R39, 1 ;  /* 0x3f80000026407423 */ /* 0x004fe20000000027 */
[C---:B------:R-:W-:Y:S01]  /*90c0*/  FFMA R38, -R45.reuse, 1.4426950216293334961, -R36 ;  /* 0x3fb8aa3b2d267823 */ /* 0x040fe20000000924 */
[----:B------:R-:W-:Y:S01]  /*90d0*/  SHF.L.U32 R46, R66, 0x17, RZ ;  /* 0x00000017422e7819 */ /* 0x000fe200000006ff */
[----:B------:R-:W-:Y:S01]  /*90e0*/  FFMA R55, R58, R59, 1 ;  /* 0x3f8000003a377423 */ /* 0x000fe2000000003b */
[----:B------:R-:W-:Y:S01]  /*90f0*/  SHF.L.U32 R47, R60, 0x17, RZ ;  /* 0x000000173c2f7819 */ /* 0x000fe200000006ff */
[----:B------:R-:W-:Y:S01]  /*9100*/  FFMA R38, -R45, 1.925963033500011079e-08, R38 ;  /* 0x32a570602d267823 */ /* 0x000fe20000000126 */
[----:B------:R-:W-:Y:S01]  /*9110*/  SHF.L.U32 R48, R68, 0x17, RZ ;  /* 0x0000001744307819 */ /* 0x000fe200000006ff */
[----:B------:R-:W2:Y:S01]  /*9120*/  MUFU.EX2 R54, R54 ;  /* 0x0000003600367308 */ /* 0x000ea20000000800 */
[----:B-1----:R-:W-:-:S04]  /*9130*/  IADD3 R28, R70, 0x1800000, RZ ;  /* 0x01800000461c7810 */ /* 0x002fc80007ffe0ff */
[----:B------:R-:W-:-:S03]  /*9140*/  LOP3.LUT R28, R28, 0x7f800000, RZ, 0xc0, !PT ;  /* 0x7f8000001c1c7812 */ /* 0x000fc600078ec0ff */
[----:B------:R-:W1:Y:S01]  /*9150*/  MUFU.EX2 R67, R67 ;  /* 0x0000004300437308 */ /* 0x000e620000000800 */
[----:B------:R-:W-:Y:S01]  /*9160*/  ISETP.GT.U32.AND P2, PT, R28, 0x1ffffff, PT ;  /* 0x01ffffff1c00780c */ /* 0x000fe20003f44070 */
[----:B---3--:R-:W-:-:S06]  /*9170*/  FFMA R46, R46, R3, 1 ;  /* 0x3f8000002e2e7423 */ /* 0x008fcc0000000003 */
[----:B------:R-:W3:Y:S01]  /*9180*/  MUFU.EX2 R36, R29 ;  /* 0x0000001d00247308 */ /* 0x000ee20000000800 */
[----:B--2---:R-:W-:Y:S01]  /*9190*/  FFMA R73, R53, R54, 1 ;  /* 0x3f80000035497423 */ /* 0x004fe20000000036 */
[----:B------:R-:W-:Y:S01]  /*91a0*/  SHF.L.U32 R54, R62, 0x17, RZ ;  /* 0x000000173e367819 */ /* 0x000fe200000006ff */
[----:B------:R-:W-:-:S04]  /*91b0*/  FFMA R53, R61, R0, 1 ;  /* 0x3f8000003d357423 */ /* 0x000fc80000000000 */
[----:B------:R-:W-:Y:S01]  /*91c0*/  FFMA R54, R54, R57, 1 ;  /* 0x3f80000036367423 */ /* 0x000fe20000000039 */
[----:B------:R-:W2:Y:S01]  /*91d0*/  MUFU.EX2 R37, R38 ;  /* 0x0000002600257308 */ /* 0x000ea20000000800 */
[----:B-1----:R-:W-:Y:S01]  /*91e0*/  FFMA R52, R52, R67, 1 ;  /* 0x3f80000034347423 */ /* 0x002fe20000000043 */
[----:B---3--:R-:W-:Y:S01]  /*91f0*/  FFMA R47, R47, R36, 1 ;  /* 0x3f8000002f2f7423 */ /* 0x008fe20000000024 */
[----:B--2---:R-:W-:Y:S01]  /*9200*/  FFMA R48, R48, R37, 1 ;  /* 0x3f80000030307423 */ /* 0x004fe20000000025 */
[----:B------:R-:W-:Y:S06]  /*9210*/  @P2 BRA `(.L_x_226) ;  /* 0x0000000000142947 */ /* 0x000fec0003800000 */
[----:B------:R-:W-:Y:S02]  /*9220*/  MOV R0, R70 ;  /* 0x0000004600007202 */ /* 0x000fe40000000f00 */
[----:B------:R-:W-:-:S07]  /*9230*/  MOV R28, 0x9250 ;  /* 0x00009250001c7802 */ /* 0x000fce0000000f00 */
[----:B------:R-:W-:Y:S05]  /*9240*/  CALL.REL.NOINC `($__internal_0_$__cuda_sm20_rcp_rn_f32_slowpath) ;  /* 0x000000d0003c7944 */ /* 0x000fea0003c00000 */
[----:B------:R-:W-:Y:S01]  /*9250*/  MOV R49, R0 ;  /* 0x0000000000317202 */ /* 0x000fe20000000f00 */
[----:B------:R-:W-:Y:S06]  /*9260*/  BRA `(.L_x_227) ;  /* 0x0000000000107947 */ /* 0x000fec0003800000 */
.L_x_226:
[----:B------:R-:W1:Y:S02]  /*9270*/  MUFU.RCP R49, R70 ;  /* 0x0000004600317308 */ /* 0x000e640000001000 */
[----:B-1----:R-:W-:-:S04]  /*9280*/  FFMA R0, R70, R49, -1 ;  /* 0xbf80000046007423 */ /* 0x002fc80000000031 */
[----:B------:R-:W-:-:S04]  /*9290*/  FADD.FTZ R0, -R0, -RZ ;  /* 0x800000ff00007221 */ /* 0x000fc80000010100 */
[----:B------:R-:W-:-:S07]  /*92a0*/  FFMA R49, R49, R0, R49 ;  /* 0x0000000031317223 */ /* 0x000fce0000000031 */
.L_x_227:
[----:B------:R-:W-:Y:S05]  /*92b0*/  BSYNC B1 ;  /* 0x0000000000017941 */ /* 0x000fea0003800000 */
.L_x_225:
        /* <DEDUP_REMOVED lines=10> */
.L_x_229:
[----:B------:R-:W1:Y:S02]  /*9360*/  MUFU.RCP R50, R63 ;  /* 0x0000003f00327308 */ /* 0x000e640000001000 */
[----:B-1----:R-:W-:-:S04]  /*9370*/  FFMA R0, R63, R50, -1 ;  /* 0xbf8000003f007423 */ /* 0x002fc80000000032 */
[----:B------:R-:W-:-:S04]  /*9380*/  FADD.FTZ R3, -R0, -RZ ;  /* 0x800000ff00037221 */ /* 0x000fc80000010100 */
[----:B------:R-:W-:-:S07]  /*9390*/  FFMA R50, R50, R3, R50 ;  /* 0x0000000332327223 */ /* 0x000fce0000000032 */
.L_x_230:
[----:B------:R-:W-:Y:S05]  /*93a0*/  BSYNC B1 ;  /* 0x0000000000017941 */ /* 0x000fea0003800000 */
.L_x_228:
        /* <DEDUP_REMOVED lines=10> */
.L_x_232:
[----:B------:R-:W1:Y:S02]  /*9450*/  MUFU.RCP R51, R64 ;  /* 0x0000004000337308 */ /* 0x000e640000001000 */
[----:B-1----:R-:W-:-:S04]  /*9460*/  FFMA R0, R64, R51, -1 ;  /* 0xbf80000040007423 */ /* 0x002fc80000000033 */
[----:B------:R-:W-:-:S04]  /*9470*/  FADD.FTZ R0, -R0, -RZ ;  /* 0x800000ff00007221 */ /* 0x000fc80000010100 */
[----:B------:R-:W-:-:S07]  /*9480*/  FFMA R51, R51, R0, R51 ;  /* 0x0000000033337223 */ /* 0x000fce0000000033 */
.L_x_233:
[----:B------:R-:W-:Y:S05]  /*9490*/  BSYNC B1 ;  /* 0x0000000000017941 */ /* 0x000fea0003800000 */
.L_x_231:
        /* <DEDUP_REMOVED lines=10> */
.L_x_235:
[----:B------:R-:W1:Y:S02]  /*9540*/  MUFU.RCP R56, R69 ;  /* 0x0000004500387308 */ /* 0x000e640000001000 */
[----:B-1----:R-:W-:-:S04]  /*9550*/  FFMA R0, R69, R56, -1 ;  /* 0xbf80000045007423 */ /* 0x002fc80000000038 */
[----:B------:R-:W-:-:S04]  /*9560*/  FADD.FTZ R3, -R0, -RZ ;  /* 0x800000ff00037221 */ /* 0x000fc80000010100 */
[----:B------:R-:W-:-:S07]  /*9570*/  FFMA R56, R56, R3, R56 ;  /* 0x0000000338387223 */ /* 0x000fce0000000038 */
.L_x_236:
[----:B------:R-:W-:Y:S05]  /*9580*/  BSYNC B1 ;  /* 0x0000000000017941 */ /* 0x000fea0003800000 */
.L_x_234:
        /* <DEDUP_REMOVED lines=10> */
.L_x_238:
[----:B------:R-:W1:Y:S02]  /*9630*/  MUFU.RCP R57, R72 ;  /* 0x0000004800397308 */ /* 0x000e640000001000 */
[----:B-1----:R-:W-:-:S04]  /*9640*/  FFMA R0, R72, R57, -1 ;  /* 0xbf80000048007423 */ /* 0x002fc80000000039 */
[----:B------:R-:W-:-:S04]  /*9650*/  FADD.FTZ R0, -R0, -RZ ;  /* 0x800000ff00007221 */ /* 0x000fc80000010100 */
[----:B------:R-:W-:-:S07]  /*9660*/  FFMA R57, R57, R0, R57 ;  /* 0x0000000039397223 */ /* 0x000fce0000000039 */
.L_x_239:
[----:B------:R-:W-:Y:S05]  /*9670*/  BSYNC B1 ;  /* 0x0000000000017941 */ /* 0x000fea0003800000 */
.L_x_237:
        /* <DEDUP_REMOVED lines=10> */
.L_x_241:
[----:B------:R-:W1:Y:S02]  /*9720*/  MUFU.RCP R58, R71 ;  /* 0x00000047003a7308 */ /* 0x000e640000001000 */
[----:B-1----:R-:W-:-:S04]  /*9730*/  FFMA R0, R71, R58, -1 ;  /* 0xbf80000047007423 */ /* 0x002fc8000000003a */
[----:B------:R-:W-:-:S04]  /*9740*/  FADD.FTZ R3, -R0, -RZ ;  /* 0x800000ff00037221 */ /* 0x000fc80000010100 */
[----:B------:R-:W-:-:S07]  /*9750*/  FFMA R58, R58, R3, R58 ;  /* 0x000000033a3a7223 */ /* 0x000fce000000003a */
.L_x_242:
[----:B------:R-:W-:Y:S05]  /*9760*/  BSYNC B1 ;  /* 0x0000000000017941 */ /* 0x000fea0003800000 */
.L_x_240:
        /* <DEDUP_REMOVED lines=10> */
.L_x_244:
[----:B------:R-:W1:Y:S02]  /*9810*/  MUFU.RCP R59, R74 ;  /* 0x0000004a003b7308 */ /* 0x000e640000001000 */
[----:B-1----:R-:W-:-:S04]  /*9820*/  FFMA R0, R74, R59, -1 ;  /* 0xbf8000004a007423 */ /* 0x002fc8000000003b */
[----:B------:R-:W-:-:S04]  /*9830*/  FADD.FTZ R0, -R0, -RZ ;  /* 0x800000ff00007221 */ /* 0x000fc80000010100 */
[----:B------:R-:W-:-:S07]  /*9840*/  FFMA R59, R59, R0, R59 ;  /* 0x000000003b3b7223 */ /* 0x000fce000000003b */
.L_x_245:
[----:B------:R-:W-:Y:S05]  /*9850*/  BSYNC B1 ;  /* 0x0000000000017941 */ /* 0x000fea0003800000 */
.L_x_243:
        /* <DEDUP_REMOVED lines=10> */
.L_x_247:
[----:B------:R-:W1:Y:S02]  /*9900*/  MUFU.RCP R60, R73 ;  /* 0x00000049003c7308 */ /* 0x000e640000001000 */
[----:B-1----:R-:W-:-:S04]  /*9910*/  FFMA R0, R73, R60, -1 ;  /* 0xbf80000049007423 */ /* 0x002fc8000000003c */
[----:B------:R-:W-:-:S04]  /*9920*/  FADD.FTZ R3, -R0, -RZ ;  /* 0x800000ff00037221 */ /* 0x000fc80000010100 */
[----:B------:R-:W-:-:S07]  /*9930*/  FFMA R60, R60, R3, R60 ;  /* 0x000000033c3c7223 */ /* 0x000fce000000003c */
.L_x_248:
[----:B------:R-:W-:Y:S05]  /*9940*/  BSYNC B1 ;  /* 0x0000000000017941 */ /* 0x000fea0003800000 */
.L_x_246:
        /* <DEDUP_REMOVED lines=10> */
.L_x_250:
[----:B------:R-:W1:Y:S02]  /*99f0*/  MUFU.RCP R61, R76 ;  /* 0x0000004c003d7308 */ /* 0x000e640000001000 */
[----:B-1----:R-:W-:-:S04]  /*9a00*/  FFMA R0, R76, R61, -1 ;  /* 0xbf8000004c007423 */ /* 0x002fc8000000003d */
[----:B------:R-:W-:-:S04]  /*9a10*/  FADD.FTZ R0, -R0, -RZ ;  /* 0x800000ff00007221 */ /* 0x000fc80000010100 */
[----:B------:R-:W-:-:S07]  /*9a20*/  FFMA R61, R61, R0, R61 ;  /* 0x000000003d3d7223 */ /* 0x000fce000000003d */
.L_x_251:
[----:B------:R-:W-:Y:S05]  /*9a30*/  BSYNC B1 ;  /* 0x0000000000017941 */ /* 0x000fea0003800000 */
.L_x_249:
        /* <DEDUP_REMOVED lines=10> */
.L_x_253:
[----:B------:R-:W1:Y:S02]  /*9ae0*/  MUFU.RCP R62, R55 ;  /* 0x00000037003e7308 */ /* 0x000e640000001000 */
[----:B-1----:R-:W-:-:S04]  /*9af0*/  FFMA R0, R55, R62, -1 ;  /* 0xbf80000037007423 */ /* 0x002fc8000000003e */
[----:B------:R-:W-:-:S04]  /*9b00*/  FADD.FTZ R3, -R0, -RZ ;  /* 0x800000ff00037221 */ /* 0x000fc80000010100 */
[----:B------:R-:W-:-:S07]  /*9b10*/  FFMA R62, R62, R3, R62 ;  /* 0x000000033e3e7223 */ /* 0x000fce000000003e */
.L_x_254:
[----:B------:R-:W-:Y:S05]  /*9b20*/  BSYNC B1 ;  /* 0x0000000000017941 */ /* 0x000fea0003800000 */
.L_x_252:
        /* <DEDUP_REMOVED lines=10> */
.L_x_256:
[----:B------:R-:W1:Y:S02]  /*9bd0*/  MUFU.RCP R0, R53 ;  /* 0x0000003500007308 */ /* 0x000e640000001000 */
[----:B-1----:R-:W-:-:S04]  /*9be0*/  FFMA R3, R53, R0, -1 ;  /* 0xbf80000035037423 */ /* 0x002fc80000000000 */
[----:B------:R-:W-:-:S04]  /*9bf0*/  FADD.FTZ R3, -R3, -RZ ;  /* 0x800000ff03037221 */ /* 0x000fc80000010100 */
[----:B------:R-:W-:-:S07]  /*9c00*/  FFMA R55, R0, R3, R0 ;  /* 0x0000000300377223 */ /* 0x000fce0000000000 */
.L_x_257:
[----:B------:R-:W-:Y:S05]  /*9c10*/  BSYNC B1 ;  /* 0x0000000000017941 */ /* 0x000fea0003800000 */
.L_x_255:
        /* <DEDUP_REMOVED lines=10> */
.L_x_259:
[----:B------:R-:W1:Y:S02]  /*9cc0*/  MUFU.RCP R3, R54 ;  /* 0x0000003600037308 */ /* 0x000e640000001000 */
[----:B-1----:R-:W-:-:S04]  /*9cd0*/  FFMA R0, R54, R3, -1 ;  /* 0xbf80000036007423 */ /* 0x002fc80000000003 */
[----:B------:R-:W-:-:S04]  /*9ce0*/  FADD.FTZ R0, -R0, -RZ ;  /* 0x800000ff00007221 */ /* 0x000fc80000010100 */
[----:B------:R-:W-:-:S07]  /*9cf0*/  FFMA R64, R3, R0, R3 ;  /* 0x0000000003407223 */ /* 0x000fce0000000003 */
.L_x_260:
[----:B------:R-:W-:Y:S05]  /*9d00*/  BSYNC B1 ;  /* 0x0000000000017941 */ /* 0x000fea0003800000 */
.L_x_258:
        /* <DEDUP_REMOVED lines=10> */
.L_x_262:
[----:B------:R-:W1:Y:S02]  /*9db0*/  MUFU.RCP R53, R52 ;  /* 0x0000003400357308 */ /* 0x000e640000001000 */
[----:B-1----:R-:W-:-:S04]  /*9dc0*/  FFMA R0, R52, R53, -1 ;  /* 0xbf80000034007423 */ /* 0x002fc80000000035 */
[----:B------:R-:W-:-:S04]  /*9dd0*/  FADD.FTZ R0, -R0, -RZ ;  /* 0x800000ff00007221 */ /* 0x000fc80000010100 */
[----:B------:R-:W-:-:S07]  /*9de0*/  FFMA R53, R53, R0, R53 ;  /* 0x0000000035357223 */ /* 0x000fce0000000035 */
.L_x_263:
[----:B------:R-:W-:Y:S05]  /*9df0*/  BSYNC B1 ;  /* 0x0000000000017941 */ /* 0x000fea0003800000 */
.L_x_261:
        /* <DEDUP_REMOVED lines=10> */
.L_x_265:
[----:B------:R-:W1:Y:S02]  /*9ea0*/  MUFU.RCP R3, R46 ;  /* 0x0000002e00037308 */ /* 0x000e640000001000 */
[----:B-1----:R-:W-:-:S04]  /*9eb0*/  FFMA R0, R46, R3, -1 ;  /* 0xbf8000002e007423 */ /* 0x002fc80000000003 */
[----:B------:R-:W-:-:S04]  /*9ec0*/  FADD.FTZ R0, -R0, -RZ ;  /* 0x800000ff00007221 */ /* 0x000fc80000010100 */
[----:B------:R-:W-:-:S07]  /*9ed0*/  FFMA R52, R3, R0, R3 ;  /* 0x0000000003347223 */ /* 0x000fce0000000003 */
.L_x_266:
[----:B------:R-:W-:Y:S05]  /*9ee0*/  BSYNC B1 ;  /* 0x0000000000017941 */ /* 0x000fea0003800000 */
.L_x_264:
        /* <DEDUP_REMOVED lines=10> */
.L_x_268:
[----:B------:R-:W1:Y:S02]  /*9f90*/  MUFU.RCP R0, R47 ;  /* 0x0000002f00007308 */ /* 0x000e640000001000 */
[----:B-1----:R-:W-:-:S04]  /*9fa0*/  FFMA R3, R47, R0, -1 ;  /* 0xbf8000002f037423 */ /* 0x002fc80000000000 */
[----:B------:R-:W-:-:S04]  /*9fb0*/  FADD.FTZ R3, -R3, -RZ ;  /* 0x800000ff03037221 */ /* 0x000fc80000010100 */
[----:B------:R-:W-:-:S07]  /*9fc0*/  FFMA R63, R0, R3, R0 ;  /* 0x00000003003f7223 */ /* 0x000fce0000000000 */
.L_x_269:
[----:B------:R-:W-:Y:S05]  /*9fd0*/  BSYNC B1 ;  /* 0x0000000000017941 */ /* 0x000fea0003800000 */
.L_x_267:
        /* <DEDUP_REMOVED lines=9> */
.L_x_271:
[----:B------:R-:W1:Y:S02]  /*a070*/  MUFU.RCP R3, R48 ;  /* 0x0000003000037308 */ /* 0x000e640000001000 */
[----:B-1----:R-:W-:-:S04]  /*a080*/  FFMA R0, R48, R3, -1 ;  /* 0xbf80000030007423 */ /* 0x002fc80000000003 */
[----:B------:R-:W-:-:S04]  /*a090*/  FADD.FTZ R0, -R0, -RZ ;  /* 0x800000ff00007221 */ /* 0x000fc80000010100 */
[----:B------:R-:W-:-:S07]  /*a0a0*/  FFMA R0, R3, R0, R3 ;  /* 0x0000000003007223 */ /* 0x000fce0000000003 */
.L_x_272:
[----:B------:R-:W-:Y:S05]  /*a0b0*/  BSYNC B1 ;  /* 0x0000000000017941 */ /* 0x000fea0003800000 */
.L_x_270:
        /* <DEDUP_REMOVED lines=46> */
.L_x_274:
[----:B------:R-:W-:Y:S05]  /*a3a0*/  BSYNC B0 ;  /* 0x0000000000007941 */ /* 0x000fea0003800000 */
.L_x_273:
        /* <DEDUP_REMOVED lines=8> */
.L_x_277:
[----:B------:R-:W-:-:S04]  /*a430*/  ULEA UR4, UR5, UR45, 0x3 ;  /* 0x0000002d05047291 */ /* 0x000fc8000f8e183f */
[----:B------:R-:W-:-:S04]  /*a440*/  UIADD3 UR4, UR4, 0x60, URZ ;  /* 0x0000006004047890 */ /* 0x000fc8000fffe03f */
[----:B------:R-:W-:-:S09]  /*a450*/  UPRMT UR4, UR50, 0x654, UR4 ;  /* 0x0000065432047896 */ /* 0x000fd20008000004 */
[----:B------:R-:W-:Y:S03]  /*a460*/  SYNCS.ARRIVE.TRANS64.RED.A1T0 RZ, [UR4], RZ ;  /* 0x000000ffffff79a7 */ /* 0x000fe60008100404 */
.L_x_276:
[----:B------:R-:W-:Y:S05]  /*a470*/  BSYNC B0 ;  /* 0x0000000000007941 */ /* 0x000fea0003800000 */
.L_x_275:
        /* <DEDUP_REMOVED lines=8> */
.L_x_280:
[----:B------:R-:W-:Y:S01]  /*a500*/  LEA R0, R12, UR45, 0x3 ;  /* 0x0000002d0c007c11 */ /* 0x000fe2000f8e18ff */
[----:B------:R-:W-:Y:S01]  /*a510*/  BSSY B1, `(.L_x_281) ;  /* 0x0000006000017945 */ /* 0x000fe20003800000 */
[----:B------:R-:W-:Y:S02]  /*a520*/  SHF.L.U32 R3, R20, 0x1f, RZ ;  /* 0x0000001f14037819 */ /* 0x000fe400000006ff */
[----:B------:R-:W-:Y:S02]  /*a530*/  @!P1 LEA R26, R12, R15, 0xd ;  /* 0x0000000f0c1a9211 */ /* 0x000fe400078e68ff */
[----:B------:R-:W1:Y:S02]  /*a540*/  SYNCS.PHASECHK.TRANS64.TRYWAIT P2, [R0+URZ+0x40], R3 ;  /* 0x00004003000075a7 */ /* 0x000e64000804017f */
[----:B------:R-:W-:Y:S01]  /*a550*/  @!P1 LEA R25, R155, R26, 0x1 ;  /* 0x0000001a9b199211 */ /* 0x000fe200078e08ff */
[----:B-1----:R-:W-:Y:S06]  /*a560*/  @!P2 BRA `(.L_x_282) ;  /* 0x000000b40080a947 */ /* 0x002fec0003800000 */
.L_x_615:
[----:B------:R-:W-:Y:S05]  /*a570*/  BSYNC B1 ;  /* 0x0000000000017941 */ /* 0x000fea0003800000 */
.L_x_281:
        /* <DEDUP_REMOVED lines=8> */
.L_x_279:
[----:B------:R-:W-:Y:S05]  /*a600*/  BSYNC B0 ;  /* 0x0000000000007941 */ /* 0x000fea0003800000 */
.L_x_278:
[--C-:B---3--:R-:W-:Y:S02]  /*a610*/  HADD2.F32 R3, -RZ, R4.reuse.H1_H1 ;  /* 0x30000004ff037230 */ /* 0x108fe40000004100 */
[C---:B------:R-:W-:Y:S01]  /*a620*/  FMUL R26, R154.reuse, R89 ;  /* 0x000000599a1a7220 */ /* 0x040fe20000400000 */
[----:B------:R-:W-:Y:S02]  /*a630*/  HADD2.F32 R25, -RZ, R4.H0_H0 ;  /* 0x20000004ff197230 */ /* 0x000fe40000004100 */
[C---:B------:R-:W-:Y:S01]  /*a640*/  FMUL R88, R154.reuse, R88 ;  /* 0x000000589a587220 */ /* 0x040fe20000400000 */
[----:B------:R-:W-:Y:S01]  /*a650*/  FMUL R32, R154, R93 ;  /* 0x0000005d9a207220 */ /* 0x000fe20000400000 */
[----:B------:R-:W-:Y:S01]  /*a660*/  FFMA R26, R153, R3, R26 ;  /* 0x00000003991a7223 */ /* 0x000fe2000000001a */
[----:B------:R-:W-:Y:S01]  /*a670*/  HADD2.F32 R3, -RZ, R6.H1_H1 ;  /* 0x30000006ff037230 */ /* 0x000fe20000004100 */
[----:B------:R-:W-:Y:S01]  /*a680*/  MOV R70, 0x3bbb989d ;  /* 0x3bbb989d00467802 */ /* 0x000fe20000000f00 */
[----:B------:R-:W-:-:S02]  /*a690*/  HADD2.F32 R27, -RZ, R5.H0_H0 ;  /* 0x20000005ff1b7230 */ /* 0x000fc40000004100 */
[C---:B------:R-:W-:Y:S01]  /*a6a0*/  FFMA R25, R153.reuse, R25, R88 ;  /* 0x0000001999197223 */ /* 0x040fe20000000058 */
[C---:B------:R-:W-:Y:S01]  /*a6b0*/  FMUL R90, R154.reuse, R90 ;  /* 0x0000005a9a5a7220 */ /* 0x040fe20000400000 */
[----:B------:R-:W-:Y:S01]  /*a6c0*/  FFMA R32, R153, R3, R32 ;  /* 0x0000000399207223 */ /* 0x000fe20000000020 */
[----:B------:R-:W-:Y:S01]  /*a6d0*/  MOV R72, 0x437c0000 ;  /* 0x437c000000487802 */ /* 0x000fe20000000f00 */
[----:B------:R-:W-:Y:S02]  /*a6e0*/  HADD2.F32 R3, -RZ, R7.H1_H1 ;  /* 0x30000007ff037230 */ /* 0x000fe40000004100 */
[----:B------:R-:W-:Y:S01]  /*a6f0*/  FFMA.SAT R0, -R25, R70, 0.5 ;  /* 0x3f00000019007423 */ /* 0x000fe20000002146 */
[C---:B------:R-:W-:Y:S01]  /*a700*/  FMUL R34, R154.reuse, R95 ;  /* 0x0000005f9a227220 */ /* 0x040fe20000400000 */
[----:B------:R-:W-:Y:S02]  /*a710*/  HADD2.F32 R29, -RZ, R5.H1_H1 ;  /* 0x30000005ff1d7230 */ /* 0x000fe40000004100 */
[C---:B------:R-:W-:Y:S01]  /*a720*/  FFMA R27, R153.reuse, R27, R90 ;  /* 0x0000001b991b7223 */ /* 0x040fe2000000005a */
[----:B------:R-:W-:Y:S01]  /*a730*/  FMUL R30, R154, R91 ;  /* 0x0000005b9a1e7220 */ /* 0x000fe20000400000 */
[----:B------:R-:W-:Y:S01]  /*a740*/  FFMA.RM R0, R0, R72, 12582913 ;  /* 0x4b40000100007423 */ /* 0x000fe20000004048 */
[----:B------:R-:W-:Y:S01]  /*a750*/  FFMA R34, R153, R3, R34 ;  /* 0x0000000399227223 */ /* 0x000fe20000000022 */
[-C--:B------:R-:W-:Y:S01]  /*a760*/  FFMA.SAT R3, -R26, R70.reuse, 0.5 ;  /* 0x3f0000001a037423 */ /* 0x080fe20000002146 */
[----:B------:R-:W-:Y:S01]  /*a770*/  FFMA.SAT R36, -R27, R70, 0.5 ;  /* 0x3f0000001b247423 */ /* 0x000fe20000002146 */
[----:B------:R-:W-:Y:S01]  /*a780*/  FFMA R30, R153, R29, R30 ;  /* 0x0000001d991e7223 */ /* 0x000fe2000000001e */
[----:B------:R-:W-:-:S02]  /*a790*/  HADD2.F32 R31, -RZ, R6.H0_H0 ;  /* 0x20000006ff1f7230 */ /* 0x000fc40000004100 */
[----:B------:R-:W-:Y:S01]  /*a7a0*/  FADD R28, R0, -12583039 ;  /* 0xcb40007f001c7421 */ /* 0x000fe20000000000 */
[----:B------:R-:W-:Y:S01]  /*a7b0*/  FMUL R92, R154, R92 ;  /* 0x0000005c9a5c7220 */ /* 0x000fe20000400000 */
[-C--:B------:R-:W-:Y:S01]  /*a7c0*/  FFMA.RM R29, R3, R72.reuse, 12582913 ;  /* 0x4b400001031d7423 */ /* 0x080fe20000004048 */
[----:B------:R-:W-:Y:S01]  /*a7d0*/  FFMA.RM R38, R36, R72, 12582913 ;  /* 0x4b40000124267423 */ /* 0x000fe20000004048 */
[----:B------:R-:W-:Y:S01]  /*a7e0*/  FFMA.SAT R39, -R30, R70, 0.5 ;  /* 0x3f0000001e277423 */ /* 0x000fe20000002146 */
[----:B----4-:R-:W-:Y:S02]  /*a7f0*/  HADD2.F32 R37, -RZ, R8.H1_H1 ;  /* 0x30000008ff257230 */ /* 0x010fe40000004100 */
[----:B------:R-:W-:Y:S01]  /*a800*/  FFMA R28, -R25, 1.4426950216293334961, -R28 ;  /* 0x3fb8aa3b191c7823 */ /* 0x000fe2000000091c */
[----:B------:R-:W-:Y:S01]  /*a810*/  FMUL R40, R154, R97 ;  /* 0x000000619a287220 */ /* 0x000fe20000400000 */
[----:B------:R-:W-:Y:S01]  /*a820*/  FFMA R31, R153, R31, R92 ;  /* 0x0000001f991f7223 */ /* 0x000fe2000000005c */
[----:B------:R-:W-:Y:S01]  /*a830*/  FADD R3, R29, -12583039 ;  /* 0xcb40007f1d037421 */ /* 0x000fe20000000000 */
[----:B------:R-:W-:Y:S01]  /*a840*/  FADD R36, R38, -12583039 ;  /* 0xcb40007f26247421 */ /* 0x000fe20000000000 */
[----:B------:R-:W-:Y:S01]  /*a850*/  FFMA.RM R47, R39, R72, 12582913 ;  /* 0x4b400001272f7423 */ /* 0x000fe20000004048 */
[----:B------:R-:W-:Y:S01]  /*a860*/  FFMA R28, -R25, 1.925963033500011079e-08, R28 ;  /* 0x32a57060191c7823 */ /* 0x000fe2000000011c */
[----:B------:R-:W-:Y:S01]  /*a870*/  FFMA R40, R153, R37, R40 ;  /* 0x0000002599287223 */ /* 0x000fe20000000028 */
[----:B------:R-:W-:-:S02]  /*a880*/  HADD2.F32 R33, -RZ, R7.H0_H0 ;  /* 0x20000007ff217230 */ /* 0x000fc40000004100 */
[----:B------:R-:W-:Y:S01]  /*a890*/  FFMA R37, -R26, 1.4426950216293334961, -R3 ;  /* 0x3fb8aa3b1a257823 */ /* 0x000fe20000000903 */
[----:B------:R-:W-:Y:S01]  /*a8a0*/  FFMA R42, -R27, 1.4426950216293334961, -R36 ;  /* 0x3fb8aa3b1b2a7823 */ /* 0x000fe20000000924 */
[----:B------:R-:W-:Y:S01]  /*a8b0*/  FFMA.SAT R43, -R31, R70, 0.5 ;  /* 0x3f0000001f2b7423 */ /* 0x000fe20000002146 */
[----:B------:R-:W-:Y:S01]  /*a8c0*/  FMUL R94, R154, R94 ;  /* 0x0000005e9a5e7220 */ /* 0x000fe20000400000 */
[----:B------:R-:W-:Y:S01]  /*a8d0*/  FADD R39, R47, -12583039 ;  /* 0xcb40007f2f277421 */ /* 0x000fe20000000000 */
[----:B------:R-:W-:Y:S01]  /*a8e0*/  FFMA.SAT R45, -R32, R70, 0.5 ;  /* 0x3f000000202d7423 */ /* 0x000fe20000002146 */
[----:B------:R1:W2:Y:S01]  /*a8f0*/  MUFU.EX2 R3, R28 ;  /* 0x0000001c00037308 */ /* 0x0002a20000000800 */
[----:B------:R-:W-:Y:S01]  /*a900*/  FFMA R37, -R26, 1.925963033500011079e-08, R37 ;  /* 0x32a570601a257823 */ /* 0x000fe20000000125 */
[----:B------:R-:W-:Y:S02]  /*a910*/  HADD2.F32 R46, -RZ, R9.H1_H1 ;  /* 0x30000009ff2e7230 */ /* 0x000fe40000004100 */
[-C--:B------:R-:W-:Y:S01]  /*a920*/  FFMA.RM R49, R43, R72.reuse, 12582913 ;  /* 0x4b4000012b317423 */ /* 0x080fe20000004048 */
[----:B------:R-:W-:Y:S01]  /*a930*/  FFMA R33, R153, R33, R94 ;  /* 0x0000002199217223 */ /* 0x000fe2000000005e */
[----:B------:R-:W-:Y:S01]  /*a940*/  FFMA R43, -R30, 1.4426950216293334961, -R39 ;  /* 0x3fb8aa3b1e2b7823 */ /* 0x000fe20000000927 */
[----:B------:R-:W-:Y:S01]  /*a950*/  FFMA.RM R50, R45, R72, 12582913 ;  /* 0x4b4000012d327423 */ /* 0x000fe20000004048 */
[----:B------:R-:W-:Y:S01]  /*a960*/  FADD R44, R49, -12583039 ;  /* 0xcb40007f312c7421 */ /* 0x000fe20000000000 */
[----:B------:R3:W-:Y:S01]  /*a970*/  MUFU.EX2 R36, R37 ;  /* 0x0000002500247308 */ /* 0x0007e20000000800 */
[----:B-1----:R-:W-:Y:S01]  /*a980*/  FFMA R28, -R27, 1.925963033500011079e-08, R42 ;  /* 0x32a570601b1c7823 */ /* 0x002fe2000000012a */
[----:B------:R-:W-:Y:S01]  /*a990*/  FMUL R42, R154, R99 ;  /* 0x000000639a2a7220 */ /* 0x000fe20000400000 */
[----:B------:R-:W-:Y:S01]  /*a9a0*/  FFMA.SAT R45, -R33, R70, 0.5 ;  /* 0x3f000000212d7423 */ /* 0x000fe20000002146 */
[----:B------:R-:W-:-:S02]  /*a9b0*/  HADD2.F32 R35, -RZ, R8.H0_H0 ;  /* 0x20000008ff237230 */ /* 0x000fc40000004100 */
[C---:B------:R-:W-:Y:S01]  /*a9c0*/  FMUL R96, R154.reuse, R96 ;  /* 0x000000609a607220 */ /* 0x040fe20000400000 */
[----:B------:R-:W-:Y:S01]  /*a9d0*/  FFMA R42, R153, R46, R42 ;  /* 0x0000002e992a7223 */ /* 0x000fe2000000002a */
[----:B------:R-:W-:Y:S02]  /*a9e0*/  HADD2.F32 R46, -RZ, R10.H0_H0 ;  /* 0x2000000aff2e7230 */ /* 0x000fe40000004100 */
[----:B------:R-:W-:Y:S01]  /*a9f0*/  FMUL R100, R154, R100 ;  /* 0x000000649a647220 */ /* 0x000fe20000400000 */
[----:B---3--:R-:W-:Y:S01]  /*aa00*/  FFMA R37, -R30, 1.925963033500011079e-08, R43 ;  /* 0x32a570601e257823 */ /* 0x008fe2000000012b */
[----:B------:R-:W-:Y:S01]  /*aa10*/  FADD R43, R50, -12583039 ;  /* 0xcb40007f322b7421 */ /* 0x000fe20000000000 */
[----:B------:R-:W-:Y:S01]  /*aa20*/  FFMA R44, -R31, 1.4426950216293334961, -R44 ;  /* 0x3fb8aa3b1f2c7823 */ /* 0x000fe2000000092c */
[----:B------:R-:W-:Y:S01]  /*aa30*/  FFMA.RM R51, R45, R72, 12582913 ;  /* 0x4b4000012d337423 */ /* 0x000fe20000004048 */
[C---:B------:R-:W-:Y:S01]  /*aa40*/  FFMA R35, R153.reuse, R35, R96 ;  /* 0x0000002399237223 */ /* 0x040fe20000000060 */
[----:B------:R-:W-:Y:S01]  /*aa50*/  FFMA R45, -R32, 1.4426950216293334961, -R43 ;  /* 0x3fb8aa3b202d7823 */ /* 0x000fe2000000092b */
[----:B------:R1:W-:Y:S01]  /*aa60*/  MUFU.EX2 R39, R28 ;  /* 0x0000001c00277308 */ /* 0x0003e20000000800 */
[----:B------:R-:W-:Y:S01]  /*aa70*/  FFMA R43, R153, R46, R100 ;  /* 0x0000002e992b7223 */ /* 0x000fe20000000064 */
[----:B------:R-:W-:Y:S01]  /*aa80*/  FFMA.SAT R46, -R34, R70, 0.5 ;  /* 0x3f000000222e7423 */ /* 0x000fe20000002146 */
[----:B------:R-:W-:-:S02]  /*aa90*/  HADD2.F32 R41, -RZ, R9.H0_H0 ;  /* 0x20000009ff297230 */ /* 0x000fc40000004100 */
[----:B------:R-:W-:Y:S01]  /*aaa0*/  FMUL R98, R154, R98 ;  /* 0x000000629a627220 */ /* 0x000fe20000400000 */
[----:B------:R-:W-:Y:S01]  /*aab0*/  FFMA.SAT R52, -R35, R70, 0.5 ;  /* 0x3f00000023347423 */ /* 0x000fe20000002146 */
[----:B------:R-:W-:Y:S01]  /*aac0*/  FFMA R45, -R32, 1.925963033500011079e-08, R45 ;  /* 0x32a57060202d7823 */ /* 0x000fe2000000012d */
[----:B------:R-:W-:Y:S01]  /*aad0*/  FFMA.RM R53, R46, R72, 12582913 ;  /* 0x4b4000012e357423 */ /* 0x000fe20000004048 */
[--C-:B------:R-:W-:Y:S02]  /*aae0*/  HADD2.F32 R60, -RZ, R11.reuse.H0_H0 ;  /* 0x2000000bff3c7230 */ /* 0x100fe40000004100 */
[----:B-1----:R-:W-:Y:S01]  /*aaf0*/  FFMA R28, -R31, 1.925963033500011079e-08, R44 ;  /* 0x32a570601f1c7823 */ /* 0x002fe2000000012c */
[----:B------:R-:W-:Y:S01]  /*ab00*/  FADD R44, R51, -12583039 ;  /* 0xcb40007f332c7421 */ /* 0x000fe20000000000 */
[----:B------:R-:W-:Y:S02]  /*ab10*/  HADD2.F32 R54, -RZ, R10.H1_H1 ;  /* 0x3000000aff367230 */ /* 0x000fe40000004100 */
[C---:B------:R-:W-:Y:S01]  /*ab20*/  FMUL R102, R154.reuse, R102 ;  /* 0x000000669a667220 */ /* 0x040fe20000400000 */
[----:B------:R-:W-:Y:S01]  /*ab30*/  FFMA R41, R153, R41, R98 ;  /* 0x0000002999297223 */ /* 0x000fe20000000062 */
[----:B------:R-:W-:Y:S01]  /*ab40*/  FFMA R46, -R33, 1.4426950216293334961, -R44 ;  /* 0x3fb8aa3b212e7823 */ /* 0x000fe2000000092c */
[----:B------:R-:W-:Y:S01]  /*ab50*/  FMUL R44, R154, R101 ;  /* 0x000000659a2c7220 */ /* 0x000fe20000400000 */
[----:B------:R-:W1:Y:S01]  /*ab60*/  MUFU.EX2 R48, R37 ;  /* 0x0000002500307308 */ /* 0x000e620000000800 */
[----:B------:R-:W-:Y:S01]  /*ab70*/  FFMA.RM R56, R52, R72, 12582913 ;  /* 0x4b40000134387423 */ /* 0x000fe20000004048 */
[----:B------:R-:W-:Y:S01]  /*ab80*/  FFMA.SAT R57, -R40, R70, 0.5 ;  /* 0x3f00000028397423 */ /* 0x000fe20000002146 */
[----:B------:R-:W-:Y:S01]  /*ab90*/  FFMA R44, R153, R54, R44 ;  /* 0x00000036992c7223 */ /* 0x000fe2000000002c */
[----:B------:R-:W-:Y:S01]  /*aba0*/  FADD R55, R53, -12583039 ;  /* 0xcb40007f35377421 */ /* 0x000fe20000000000 */
[----:B------:R-:W-:Y:S01]  /*abb0*/  FFMA R46, -R33, 1.925963033500011079e-08, R46 ;  /* 0x32a57060212e7823 */ /* 0x000fe2000000012e */
[----:B------:R-:W-:Y:S01]  /*abc0*/  FADD R54, R56, -12583039 ;  /* 0xcb40007f38367421 */ /* 0x000fe20000000000 */
[----:B------:R-:W-:Y:S01]  /*abd0*/  FFMA.RM R59, R57, R72, 12582913 ;  /* 0x4b400001393b7423 */ /* 0x000fe20000004048 */
[----:B------:R3:W-:Y:S01]  /*abe0*/  MUFU.EX2 R37, R45 ;  /* 0x0000002d00257308 */ /* 0x0007e20000000800 */
[----:B------:R-:W-:Y:S01]  /*abf0*/  FFMA R55, -R34, 1.4426950216293334961, -R55 ;  /* 0x3fb8aa3b22377823 */ /* 0x000fe20000000937 */
[----:B------:R-:W-:Y:S01]  /*ac00*/  FFMA R58, -R35, 1.4426950216293334961, -R54 ;  /* 0x3fb8aa3b233a7823 */ /* 0x000fe20000000936 */
[----:B------:R-:W-:-:S02]  /*ac10*/  HADD2.F32 R64, -RZ, R11.H1_H1 ;  /* 0x3000000bff407230 */ /* 0x000fc40000004100 */
[-C--:B------:R-:W-:Y:S01]  /*ac20*/  FFMA.SAT R63, -R42, R70.reuse, 0.5 ;  /* 0x3f0000002a3f7423 */ /* 0x080fe20000002146 */
[----:B------:R-:W-:Y:S01]  /*ac30*/  FFMA.SAT R65, -R43, R70, 0.5 ;  /* 0x3f0000002b417423 */ /* 0x000fe20000002146 */
[----:B------:R-:W-:Y:S01]  /*ac40*/  FADD R57, R59, -12583039 ;  /* 0xcb40007f3b397421 */ /* 0x000fe20000000000 */
[----:B------:R-:W-:Y:S01]  /*ac50*/  FFMA R55, -R34, 1.925963033500011079e-08, R55 ;  /* 0x32a5706022377823 */ /* 0x000fe20000000137 */
[----:B------:R4:W-:Y:S01]  /*ac60*/  MUFU.EX2 R52, R46 ;  /* 0x0000002e00347308 */ /* 0x0009e20000000800 */
[----:B---3--:R-:W-:Y:S01]  /*ac70*/  FFMA R45, R153, R60, R102 ;  /* 0x0000003c992d7223 */ /* 0x008fe20000000066 */
[----:B------:R-:W-:Y:S01]  /*ac80*/  FFMA.SAT R60, -R41, R70, 0.5 ;  /* 0x3f000000293c7423 */ /* 0x000fe20000002146 */
[----:B------:R-:W-:Y:S01]  /*ac90*/  FFMA R58, -R35, 1.925963033500011079e-08, R58 ;  /* 0x32a57060233a7823 */ /* 0x000fe2000000013a */
[-C--:B------:R-:W-:Y:S01]  /*aca0*/  FFMA.RM R63, R63, R72.reuse, 12582913 ;  /* 0x4b4000013f3f7423 */ /* 0x080fe20000004048 */
[-C--:B------:R-:W-:Y:S01]  /*acb0*/  FFMA.RM R66, R65, R72.reuse, 12582913 ;  /* 0x4b40000141427423 */ /* 0x080fe20000004048 */
[----:B------:R-:W-:Y:S01]  /*acc0*/  FFMA.RM R62, R60, R72, 12582913 ;  /* 0x4b4000013c3e7423 */ /* 0x000fe20000004048 */
[----:B------:R-:W-:Y:S01]  /*acd0*/  FFMA R61, -R40, 1.4426950216293334961, -R57 ;  /* 0x3fb8aa3b283d7823 */ /* 0x000fe20000000939 */
[-C--:B------:R-:W-:Y:S01]  /*ace0*/  FFMA.SAT R67, -R44, R70.reuse, 0.5 ;  /* 0x3f0000002c437423 */ /* 0x080fe20000002146 */
[----:B----4-:R-:W-:Y:S01]  /*acf0*/  FMUL R46, R154, R103 ;  /* 0x000000679a2e7220 */ /* 0x010fe20000400000 */
[----:B------:R-:W-:Y:S01]  /*ad00*/  FADD R60, R62, -12583039 ;  /* 0xcb40007f3e3c7421 */ /* 0x000fe20000000000 */
[----:B------:R-:W-:Y:S01]  /*ad10*/  FFMA.SAT R68, -R45, R70, 0.5 ;  /* 0x3f0000002d447423 */ /* 0x000fe20000002146 */
[----:B------:R3:W-:Y:S01]  /*ad20*/  MUFU.EX2 R54, R55 ;  /* 0x0000003700367308 */ /* 0x0007e20000000800 */
[----:B------:R-:W-:Y:S01]  /*ad30*/  FFMA R46, R153, R64, R46 ;  /* 0x00000040992e7223 */ /* 0x000fe2000000002e */
[----:B------:R-:W-:Y:S01]  /*ad40*/  FFMA R64, -R41, 1.4426950216293334961, -R60 ;  /* 0x3fb8aa3b29407823 */ /* 0x000fe2000000093c */
[----:B------:R-:W-:Y:S01]  /*ad50*/  SHF.L.U32 R0, R0, 0x17, RZ ;  /* 0x0000001700007819 */ /* 0x000fe200000006ff */
[----:B------:R-:W-:Y:S01]  /*ad60*/  FFMA.RM R67, R67, R72, 12582913 ;  /* 0x4b40000143437423 */ /* 0x000fe20000004048 */
[----:B------:R-:W-:Y:S01]  /*ad70*/  FFMA.SAT R70, -R46, R70, 0.5 ;  /* 0x3f0000002e467423 */ /* 0x000fe20000002146 */
[----:B------:R-:W-:Y:S01]  /*ad80*/  FFMA R64, -R41, 1.925963033500011079e-08, R64 ;  /* 0x32a5706029407823 */ /* 0x000fe20000000140 */
[-C--:B------:R-:W-:Y:S01]  /*ad90*/  FFMA.RM R69, R68, R72.reuse, 12582913 ;  /* 0x4b40000144457423 */ /* 0x080fe20000004048 */
[----:B------:R4:W-:Y:S01]  /*ada0*/  MUFU.EX2 R57, R58 ;  /* 0x0000003a00397308 */ /* 0x0009e20000000800 */
[----:B---3--:R-:W-:Y:S01]  /*adb0*/  FADD R55, R63, -12583039 ;  /* 0xcb40007f3f377421 */ /* 0x008fe20000000000 */
[----:B------:R-:W-:Y:S01]  /*adc0*/  SHF.L.U32 R29, R29, 0x17, RZ ;  /* 0x000000171d1d7819 */ /* 0x000fe200000006ff */
[----:B------:R-:W-:Y:S01]  /*add0*/  FFMA.RM R70, R70, R72, 12582913 ;  /* 0x4b40000146467423 */ /* 0x000fe20000004048 */
[----:B--2---:R-:W-:Y:S01]  /*ade0*/  FFMA R71, R0, R3, 1 ;  /* 0x3f80000000477423 */ /* 0x004fe20000000003 */
[----:B------:R-:W-:Y:S01]  /*adf0*/  FFMA R65, -R42, 1.4426950216293334961, -R55 ;  /* 0x3fb8aa3b2a417823 */ /* 0x000fe20000000937 */
[----:B------:R-:W-:Y:S01]  /*ae00*/  FFMA R61, -R40, 1.925963033500011079e-08, R61 ;  /* 0x32a57060283d7823 */ /* 0x000fe2000000013d */
[----:B------:R-:W-:Y:S01]  /*ae10*/  FADD R3, R67, -12583039 ;  /* 0xcb40007f43037421 */ /* 0x000fe20000000000 */
[----:B------:R-:W2:Y:S01]  /*ae20*/  MUFU.EX2 R28, R28 ;  /* 0x0000001c001c7308 */ /* 0x000ea20000000800 */
[----:B----4-:R-:W-:Y:S01]  /*ae30*/  FADD R58, R66, -12583039 ;  /* 0xcb40007f423a7421 */ /* 0x010fe20000000000 */
[----:B------:R-:W-:Y:S01]  /*ae40*/  FADD R0, R69, -12583039 ;  /* 0xcb40007f45007421 */ /* 0x000fe20000000000 */
[----:B------:R-:W-:Y:S01]  /*ae50*/  SHF.L.U32 R50, R50, 0x17, RZ ;  /* 0x0000001732327819 */ /* 0x000fe200000006ff */
[----:B------:R-:W-:Y:S01]  /*ae60*/  FFMA R65, -R42, 1.925963033500011079e-08, R65 ;  /* 0x32a570602a417823 */ /* 0x000fe20000000141 */
[----:B------:R-:W-:Y:S01]  /*ae70*/  FFMA R68, -R43, 1.4426950216293334961, -R58 ;  /* 0x3fb8aa3b2b447823 */ /* 0x000fe2000000093a */
[----:B------:R-:W-:Y:S01]  /*ae80*/  SHF.L.U32 R49, R49, 0x17, RZ ;  /* 0x0000001731317819 */ /* 0x000fe200000006ff */
[----:B------:R-:W-:Y:S01]  /*ae90*/  BSSY B1, `(.L_x_283) ;  /* 0x0000038000017945 */ /* 0x000fe20003800000 */
[----:B------:R3:W4:Y:S01]  /*aea0*/  MUFU.EX2 R55, R64 ;  /* 0x0000004000377308 */ /* 0x0007220000000800 */
[----:B------:R-:W-:Y:S01]  /*aeb0*/  FFMA R68, -R43, 1.925963033500011079e-08, R68 ;  /* 0x32a570602b447823 */ /* 0x000fe20000000144 */
[----:B------:R-:W-:-:S02]  /*aec0*/  SHF.L.U32 R47, R47, 0x17, RZ ;  /* 0x000000172f2f7819 */ /* 0x000fc400000006ff */
[----:B------:R-:W-:Y:S02]  /*aed0*/  SHF.L.U32 R62, R62, 0x17, RZ ;  /* 0x000000173e3e7819 */ /* 0x000fe400000006ff */
[----:B------:R-:W-:Y:S01]  /*aee0*/  SHF.L.U32 R63, R63, 0x17, RZ ;  /* 0x000000173f3f7819 */ /* 0x000fe200000006ff */
[----:B-1----:R-:W-:Y:S01]  /*aef0*/  FFMA R72, R47, R48, 1 ;  /* 0x3f8000002f487423 */ /* 0x002fe20000000030 */
[----:B------:R1:W-:Y:S01]  /*af00*/  MUFU.EX2 R60, R61 ;  /* 0x0000003d003c7308 */ /* 0x0003e20000000800 */
[----:B---3--:R-:W-:Y:S01]  /*af10*/  FFMA R64, R29, R36, 1 ;  /* 0x3f8000001d407423 */ /* 0x008fe20000000024 */
[----:B------:R-:W-:Y:S01]  /*af20*/  FADD R29, R70, -12583039 ;  /* 0xcb40007f461d7421 */ /* 0x000fe20000000000 */
[----:B------:R-:W-:Y:S01]  /*af30*/  FFMA R36, -R45, 1.4426950216293334961, -R0 ;  /* 0x3fb8aa3b2d247823 */ /* 0x000fe20000000900 */
[----:B--2---:R-:W-:Y:S01]  /*af40*/  FFMA R73, R49, R28, 1 ;  /* 0x3f80000031497423 */ /* 0x004fe2000000001c */
[----:B------:R-:W-:Y:S01]  /*af50*/  SHF.L.U32 R66, R66, 0x17, RZ ;  /* 0x0000001742427819 */ /* 0x000fe200000006ff */
[----:B------:R-:W-:Y:S01]  /*af60*/  FFMA R29, -R46, 1.4426950216293334961, -R29 ;  /* 0x3fb8aa3b2e1d7823 */ /* 0x000fe2000000091d */
[----:B------:R-:W-:Y:S01]  /*af70*/  FFMA R36, -R45, 1.925963033500011079e-08, R36 ;  /* 0x32a570602d247823 */ /* 0x000fe20000000124 */
[----:B------:R2:W3:Y:S01]  /*af80*/  MUFU.EX2 R58, R65 ;  /* 0x00000041003a7308 */ /* 0x0004e20000000800 */
[----:B-1----:R-:W-:Y:S01]  /*af90*/  FFMA R61, -R44, 1.4426950216293334961, -R3 ;  /* 0x3fb8aa3b2c3d7823 */ /* 0x002fe20000000903 */
[----:B------:R-:W-:Y:S01]  /*afa0*/  FFMA R29, -R46, 1.925963033500011079e-08, R29 ;  /* 0x32a570602e1d7823 */ /* 0x000fe2000000011d */
[----:B------:R-:W-:Y:S01]  /*afb0*/  SHF.L.U32 R38, R38, 0x17, RZ ;  /* 0x0000001726267819 */ /* 0x000fe200000006ff */
[----:B----4-:R-:W-:Y:S01]  /*afc0*/  FFMA R77, R62, R55, 1 ;  /* 0x3f8000003e4d7423 */ /* 0x010fe20000000037 */
[----:B------:R-:W-:Y:S01]  /*afd0*/  FFMA R61, -R44, 1.925963033500011079e-08, R61 ;  /* 0x32a570602c3d7823 */ /* 0x000fe2000000013d */
[----:B------:R-:W-:-:S02]  /*afe0*/  SHF.L.U32 R51, R51, 0x17, RZ ;  /* 0x0000001733337819 */ /* 0x000fc400000006ff */
[----:B------:R1:W4:Y:S01]  /*aff0*/  MUFU.EX2 R3, R68 ;  /* 0x0000004400037308 */ /* 0x0003220000000800 */
[----:B------:R-:W-:Y:S01]  /*b000*/  SHF.L.U32 R53, R53, 0x17, RZ ;  /* 0x0000001735357819 */ /* 0x000fe200000006ff */
[----:B--2---:R-:W-:Y:S01]  /*b010*/  FFMA R65, R38, R39, 1 ;  /* 0x3f80000026417423 */ /* 0x004fe20000000027 */
[----:B------:R-:W-:Y:S01]  /*b020*/  SHF.L.U32 R56, R56, 0x17, RZ ;  /* 0x0000001738387819 */ /* 0x000fe200000006ff */
[----:B------:R-:W-:Y:S01]  /*b030*/  FFMA R75, R51, R52, 1 ;  /* 0x3f800000334b7423 */ /* 0x000fe20000000034 */
[----:B------:R-:W-:Y:S01]  /*b040*/  SHF.L.U32 R59, R59, 0x17, RZ ;  /* 0x000000173b3b7819 */ /* 0x000fe200000006ff */
[----:B------:R-:W-:Y:S01]  /*b050*/  FFMA R74, R53, R54, 1 ;  /* 0x3f800000354a7423 */ /* 0x000fe20000000036 */
[----:B------:R-:W-:Y:S01]  /*b060*/  SHF.L.U32 R67, R67, 0x17, RZ ;  /* 0x0000001743437819 */ /* 0x000fe200000006ff */
[----:B------:R2:W5:Y:S01]  /*b070*/  MUFU.EX2 R0, R61 ;  /* 0x0000003d00007308 */ /* 0x0005620000000800 */
[----:B-1----:R-:W-:Y:S01]  /*b080*/  FFMA R68, R50, R37, 1 ;  /* 0x3f80000032447423 */ /* 0x002fe20000000025 */
[----:B------:R-:W-:Y:S01]  /*b090*/  IADD3 R37, R71, 0x1800000, RZ ;  /* 0x0180000047257810 */ /* 0x000fe20007ffe0ff */
[----:B---3--:R-:W-:Y:S01]  /*b0a0*/  FFMA R62, R63, R58, 1 ;  /* 0x3f8000003f3e7423 */ /* 0x008fe2000000003a */
[----:B------:R-:W-:Y:S01]  /*b0b0*/  SHF.L.U32 R49, R69, 0x17, RZ ;  /* 0x0000001745317819 */ /* 0x000fe200000006ff */
[----:B------:R-:W-:Y:S01]  /*b0c0*/  FFMA R60, R59, R60, 1 ;  /* 0x3f8000003b3c7423 */ /* 0x000fe2000000003c */
[----:B------:R-:W-:-:S02]  /*b0d0*/  LOP3.LUT R37, R37, 0x7f800000, RZ, 0xc0, !PT ;  /* 0x7f80000025257812 */ /* 0x000fc400078ec0ff */
[----:B------:R-:W1:Y:S01]  /*b0e0*/  MUFU.EX2 R36, R36 ;  /* 0x0000002400247308 */ /* 0x000e620000000800 */
[----:B------:R-:W-:Y:S01]  /*b0f0*/  SHF.L.U32 R47, R70, 0x17, RZ ;  /* 0x00000017462f7819 */ /* 0x000fe200000006ff */
[----:B----4-:R-:W-:Y:S01]  /*b100*/  FFMA R63, R66, R3, 1 ;  /* 0x3f800000423f7423 */ /* 0x010fe20000000003 */
[----:B------:R-:W-:Y:S01]  /*b110*/  ISETP.GT.U32.AND P2, PT, R37, 0x1ffffff, PT ;  /* 0x01ffffff2500780c */ /* 0x000fe20003f44070 */
[----:B--2---:R-:W-:-:S04]  /*b120*/  FFMA R61, R56, R57, 1 ;  /* 0x3f800000383d7423 */ /* 0x004fc80000000039 */
[----:B------:R-:W2:Y:S01]  /*b130*/  MUFU.EX2 R28, R29 ;  /* 0x0000001d001c7308 */ /* 0x000ea20000000800 */
[----:B-----5:R-:W-:Y:S01]  /*b140*/  FFMA R66, R67, R0, 1 ;  /* 0x3f80000043427423 */ /* 0x020fe20000000000 */
[----:B-1----:R-:W-:Y:S01]  /*b150*/  FFMA R49, R49, R36, 1 ;  /* 0x3f80000031317423 */ /* 0x002fe20000000024 */
[----:B--2---:R-:W-:-:S05]  /*b160*/  FFMA R47, R47, R28, 1 ;  /* 0x3f8000002f2f7423 */ /* 0x004fca000000001c */
[----:B------:R-:W-:Y:S05]  /*b170*/  @P2 BRA `(.L_x_284) ;  /* 0x0000000000142947 */ /* 0x000fea0003800000 */
[----:B------:R-:W-:Y:S02]  /*b180*/  MOV R0, R71 ;  /* 0x0000004700007202 */ /* 0x000fe40000000f00 */
[----:B------:R-:W-:-:S07]  /*b190*/  MOV R28, 0xb1b0 ;  /* 0x0000b1b0001c7802 */ /* 0x000fce0000000f00 */
[----:B------:R-:W-:Y:S05]  /*b1a0*/  CALL.REL.NOINC `($__internal_0_$__cuda_sm20_rcp_rn_f32_slowpath) ;  /* 0x000000b000647944 */ /* 0x000fea0003c00000 */
[----:B------:R-:W-:Y:S01]  /*b1b0*/  MOV R48, R0 ;  /* 0x0000000000307202 */ /* 0x000fe20000000f00 */
[----:B------:R-:W-:Y:S06]  /*b1c0*/  BRA `(.L_x_285) ;  /* 0x0000000000107947 */ /* 0x000fec0003800000 */
.L_x_284:
[----:B------:R-:W1:Y:S02]  /*b1d0*/  MUFU.RCP R48, R71 ;  /* 0x0000004700307308 */ /* 0x000e640000001000 */
[----:B-1----:R-:W-:-:S04]  /*b1e0*/  FFMA R0, R71, R48, -1 ;  /* 0xbf80000047007423 */ /* 0x002fc80000000030 */
[----:B------:R-:W-:-:S04]  /*b1f0*/  FADD.FTZ R3, -R0, -RZ ;  /* 0x800000ff00037221 */ /* 0x000fc80000010100 */
[----:B------:R-:W-:-:S07]  /*b200*/  FFMA R48, R48, R3, R48 ;  /* 0x0000000330307223 */ /* 0x000fce0000000030 */
.L_x_285:
[----:B------:R-:W-:Y:S05]  /*b210*/  BSYNC B1 ;  /* 0x0000000000017941 */ /* 0x000fea0003800000 */
.L_x_283:
        /* <DEDUP_REMOVED lines=10> */
.L_x_287:
[----:B------:R-:W1:Y:S02]  /*b2c0*/  MUFU.RCP R51, R64 ;  /* 0x0000004000337308 */ /* 0x000e640000001000 */
[----:B-1----:R-:W-:-:S04]  /*b2d0*/  FFMA R0, R64, R51, -1 ;  /* 0xbf80000040007423 */ /* 0x002fc80000000033 */
[----:B------:R-:W-:-:S04]  /*b2e0*/  FADD.FTZ R0, -R0, -RZ ;  /* 0x800000ff00007221 */ /* 0x000fc80000010100 */
[----:B------:R-:W-:-:S07]  /*b2f0*/  FFMA R51, R51, R0, R51 ;  /* 0x0000000033337223 */ /* 0x000fce0000000033 */
.L_x_288:
[----:B------:R-:W-:Y:S05]  /*b300*/  BSYNC B1 ;  /* 0x0000000000017941 */ /* 0x000fea0003800000 */
.L_x_286:
        /* <DEDUP_REMOVED lines=10> */
.L_x_290:
[----:B------:R-:W1:Y:S02]  /*b3b0*/  MUFU.RCP R50, R65 ;  /* 0x0000004100327308 */ /* 0x000e640000001000 */
[----:B-1----:R-:W-:-:S04]  /*b3c0*/  FFMA R0, R65, R50, -1 ;  /* 0xbf80000041007423 */ /* 0x002fc80000000032 */
[----:B------:R-:W-:-:S04]  /*b3d0*/  FADD.FTZ R3, -R0, -RZ ;  /* 0x800000ff00037221 */ /* 0x000fc80000010100 */
[----:B------:R-:W-:-:S07]  /*b3e0*/  FFMA R50, R50, R3, R50 ;  /* 0x0000000332327223 */ /* 0x000fce0000000032 */
.L_x_291:
[----:B------:R-:W-:Y:S05]  /*b3f0*/  BSYNC B1 ;  /* 0x0000000000017941 */ /* 0x000fea0003800000 */
.L_x_289:
        /* <DEDUP_REMOVED lines=10> */
.L_x_293:
[----:B------:R-:W1:Y:S02]  /*b4a0*/  MUFU.RCP R53, R72 ;  /* 0x0000004800357308 */ /* 0x000e640000001000 */
[----:B-1----:R-:W-:-:S04]  /*b4b0*/  FFMA R0, R72, R53, -1 ;  /* 0xbf80000048007423 */ /* 0x002fc80000000035 */
[----:B------:R-:W-:-:S04]  /*b4c0*/  FADD.FTZ R0, -R0, -RZ ;  /* 0x800000ff00007221 */ /* 0x000fc80000010100 */
[----:B------:R-:W-:-:S07]  /*b4d0*/  FFMA R53, R53, R0, R53 ;  /* 0x0000000035357223 */ /* 0x000fce0000000035 */
.L_x_294:
[----:B------:R-:W-:Y:S05]  /*b4e0*/  BSYNC B1 ;  /* 0x0000000000017941 */ /* 0x000fea0003800000 */
.L_x_292:
        /* <DEDUP_REMOVED lines=10> */
.L_x_296:
[----:B------:R-:W1:Y:S02]  /*b590*/  MUFU.RCP R52, R73 ;  /* 0x0000004900347308 */ /* 0x000e640000001000 */
[----:B-1----:R-:W-:-:S04]  /*b5a0*/  FFMA R0, R73, R52, -1 ;  /* 0xbf80000049007423 */ /* 0x002fc80000000034 */
[----:B------:R-:W-:-:S04]  /*b5b0*/  FADD.FTZ R3, -R0, -RZ ;  /* 0x800000ff00037221 */ /* 0x000fc80000010100 */
[----:B------:R-:W-:-:S07]  /*b5c0*/  FFMA R52, R52, R3, R52 ;  /* 0x0000000334347223 */ /* 0x000fce0000000034 */
.L_x_297:
[----:B------:R-:W-:Y:S05]  /*b5d0*/  BSYNC B1 ;  /* 0x0000000000017941 */ /* 0x000fea0003800000 */
.L_x_295:
        /* <DEDUP_REMOVED lines=10> */
.L_x_299:
[----:B------:R-:W1:Y:S02]  /*b680*/  MUFU.RCP R55, R68 ;  /* 0x0000004400377308 */ /* 0x000e640000001000 */
[----:B-1----:R-:W-:-:S04]  /*b690*/  FFMA R0, R68, R55, -1 ;  /* 0xbf80000044007423 */ /* 0x002fc80000000037 */
[----:B------:R-:W-:-:S04]  /*b6a0*/  FADD.FTZ R0, -R0, -RZ ;  /* 0x800000ff00007221 */ /* 0x000fc80000010100 */
[----:B------:R-:W-:-:S07]  /*b6b0*/  FFMA R55, R55, R0, R55 ;  /* 0x0000000037377223 */ /* 0x000fce0000000037 */
.L_x_300:
[----:B------:R-:W-:Y:S05]  /*b6c0*/  BSYNC B1 ;  /* 0x0000000000017941 */ /* 0x000fea0003800000 */
.L_x_298:
        /* <DEDUP_REMOVED lines=10> */
.L_x_302:
[----:B------:R-:W1:Y:S02]  /*b770*/  MUFU.RCP R54, R75 ;  /* 0x0000004b00367308 */ /* 0x000e640000001000 */
[----:B-1----:R-:W-:-:S04]  /*b780*/  FFMA R0, R75, R54, -1 ;  /* 0xbf8000004b007423 */ /* 0x002fc80000000036 */
[----:B------:R-:W-:-:S04]  /*b790*/  FADD.FTZ R3, -R0, -RZ ;  /* 0x800000ff00037221 */ /* 0x000fc80000010100 */
[----:B------:R-:W-:-:S07]  /*b7a0*/  FFMA R54, R54, R3, R54 ;  /* 0x0000000336367223 */ /* 0x000fce0000000036 */
.L_x_303:
[----:B------:R-:W-:Y:S05]  /*b7b0*/  BSYNC B1 ;  /* 0x0000000000017941 */ /* 0x000fea0003800000 */
.L_x_301:
        /* <DEDUP_REMOVED lines=10> */
.L_x_305:
[----:B------:R-:W1:Y:S02]  /*b860*/  MUFU.RCP R57, R74 ;  /* 0x0000004a00397308 */ /* 0x000e640000001000 */
[----:B-1----:R-:W-:-:S04]  /*b870*/  FFMA R0, R74, R57, -1 ;  /* 0xbf8000004a007423 */ /* 0x002fc80000000039 */
[----:B------:R-:W-:-:S04]  /*b880*/  FADD.FTZ R0, -R0, -RZ ;  /* 0x800000ff00007221 */ /* 0x000fc80000010100 */
[----:B------:R-:W-:-:S07]  /*b890*/  FFMA R57, R57, R0, R57 ;  /* 0x0000000039397223 */ /* 0x000fce0000000039 */
.L_x_306:
[----:B------:R-:W-:Y:S05]  /*b8a0*/  BSYNC B1 ;  /* 0x0000000000017941 */ /* 0x000fea0003800000 */
.L_x_304:
        /* <DEDUP_REMOVED lines=10> */
.L_x_308:
[----:B------:R-:W1:Y:S02]  /*b950*/  MUFU.RCP R56, R61 ;  /* 0x0000003d00387308 */ /* 0x000e640000001000 */
[----:B-1----:R-:W-:-:S04]  /*b960*/  FFMA R0, R61, R56, -1 ;  /* 0xbf8000003d007423 */ /* 0x002fc80000000038 */
[----:B------:R-:W-:-:S04]  /*b970*/  FADD.FTZ R3, -R0, -RZ ;  /* 0x800000ff00037221 */ /* 0x000fc80000010100 */
[----:B------:R-:W-:-:S07]  /*b980*/  FFMA R56, R56, R3, R56 ;  /* 0x0000000338387223 */ /* 0x000fce0000000038 */
.L_x_309:
[----:B------:R-:W-:Y:S05]  /*b990*/  BSYNC B1 ;  /* 0x0000000000017941 */ /* 0x000fea0003800000 */
.L_x_307:
        /* <DEDUP_REMOVED lines=10> */
.L_x_311:
[----:B------:R-:W1:Y:S02]  /*ba40*/  MUFU.RCP R59, R60 ;  /* 0x0000003c003b7308 */ /* 0x000e640000001000 */
[----:B-1----:R-:W-:-:S04]  /*ba50*/  FFMA R0, R60, R59, -1 ;  /* 0xbf8000003c007423 */ /* 0x002fc8000000003b */
[----:B------:R-:W-:-:S04]  /*ba60*/  FADD.FTZ R0, -R0, -RZ ;  /* 0x800000ff00007221 */ /* 0x000fc80000010100 */
[----:B------:R-:W-:-:S07]  /*ba70*/  FFMA R59, R59, R0, R59 ;  /* 0x000000003b3b7223 */ /* 0x000fce000000003b */
.L_x_312:
[----:B------:R-:W-:Y:S05]  /*ba80*/  BSYNC B1 ;  /* 0x0000000000017941 */ /* 0x000fea0003800000 */
.L_x_310:
        /* <DEDUP_REMOVED lines=10> */
.L_x_314:
[----:B------:R-:W1:Y:S02]  /*bb30*/  MUFU.RCP R58, R77 ;  /* 0x0000004d003a7308 */ /* 0x000e640000001000 */
[----:B-1----:R-:W-:-:S04]  /*bb40*/  FFMA R0, R77, R58, -1 ;  /* 0xbf8000004d007423 */ /* 0x002fc8000000003a */
[----:B------:R-:W-:-:S04]  /*bb50*/  FADD.FTZ R3, -R0, -RZ ;  /* 0x800000ff00037221 */ /* 0x000fc80000010100 */
[----:B------:R-:W-:-:S07]  /*bb60*/  FFMA R58, R58, R3, R58 ;  /* 0x000000033a3a7223 */ /* 0x000fce000000003a */
.L_x_315:
[----:B------:R-:W-:Y:S05]  /*bb70*/  BSYNC B1 ;  /* 0x0000000000017941 */ /* 0x000fea0003800000 */
.L_x_313:
        /* <DEDUP_REMOVED lines=10> */
.L_x_317:
[----:B------:R-:W1:Y:S02]  /*bc20*/  MUFU.RCP R61, R62 ;  /* 0x0000003e003d7308 */ /* 0x000e640000001000 */
[----:B-1----:R-:W-:-:S04]  /*bc30*/  FFMA R0, R62, R61, -1 ;  /* 0xbf8000003e007423 */ /* 0x002fc8000000003d */
[----:B------:R-:W-:-:S04]  /*bc40*/  FADD.FTZ R0, -R0, -RZ ;  /* 0x800000ff00007221 */ /* 0x000fc80000010100 */
[----:B------:R-:W-:-:S07]  /*bc50*/  FFMA R61, R61, R0, R61 ;  /* 0x000000003d3d7223 */ /* 0x000fce000000003d */
.L_x_318:
[----:B------:R-:W-:Y:S05]  /*bc60*/  BSYNC B1 ;  /* 0x0000000000017941 */ /* 0x000fea0003800000 */
.L_x_316:
        /* <DEDUP_REMOVED lines=10> */
.L_x_320:
[----:B------:R-:W1:Y:S02]  /*bd10*/  MUFU.RCP R60, R63 ;  /* 0x0000003f003c7308 */ /* 0x000e640000001000 */
[----:B-1----:R-:W-:-:S04]  /*bd20*/  FFMA R0, R63, R60, -1 ;  /* 0xbf8000003f007423 */ /* 0x002fc8000000003c */
[----:B------:R-:W-:-:S04]  /*bd30*/  FADD.FTZ R3, -R0, -RZ ;  /* 0x800000ff00037221 */ /* 0x000fc80000010100 */
[----:B------:R-:W-:-:S07]  /*bd40*/  FFMA R60, R60, R3, R60 ;  /* 0x000000033c3c7223 */ /* 0x000fce000000003c */
.L_x_321:
[----:B------:R-:W-:Y:S05]  /*bd50*/  BSYNC B1 ;  /* 0x0000000000017941 */ /* 0x000fea0003800000 */
.L_x_319:
        /* <DEDUP_REMOVED lines=10> */
.L_x_323:
[----:B------:R-:W1:Y:S02]  /*be00*/  MUFU.RCP R63, R66 ;  /* 0x00000042003f7308 */ /* 0x000e640000001000 */
[----:B-1----:R-:W-:-:S04]  /*be10*/  FFMA R0, R66, R63, -1 ;  /* 0xbf80000042007423 */ /* 0x002fc8000000003f */
[----:B------:R-:W-:-:S04]  /*be20*/  FADD.FTZ R0, -R0, -RZ ;  /* 0x800000ff00007221 */ /* 0x000fc80000010100 */
[----:B------:R-:W-:-:S07]  /*be30*/  FFMA R63, R63, R0, R63 ;  /* 0x000000003f3f7223 */ /* 0x000fce000000003f */
.L_x_324:
[----:B------:R-:W-:Y:S05]  /*be40*/  BSYNC B1 ;  /* 0x0000000000017941 */ /* 0x000fea0003800000 */
.L_x_322:
        /* <DEDUP_REMOVED lines=10> */
.L_x_326:
[----:B------:R-:W1:Y:S02]  /*bef0*/  MUFU.RCP R62, R49 ;  /* 0x00000031003e7308 */ /* 0x000e640000001000 */
[----:B-1----:R-:W-:-:S04]  /*bf00*/  FFMA R0, R49, R62, -1 ;  /* 0xbf80000031007423 */ /* 0x002fc8000000003e */
[----:B------:R-:W-:-:S04]  /*bf10*/  FADD.FTZ R3, -R0, -RZ ;  /* 0x800000ff00037221 */ /* 0x000fc80000010100 */
[----:B------:R-:W-:-:S07]  /*bf20*/  FFMA R62, R62, R3, R62 ;  /* 0x000000033e3e7223 */ /* 0x000fce000000003e */
.L_x_327:
[----:B------:R-:W-:Y:S05]  /*bf30*/  BSYNC B1 ;  /* 0x0000000000017941 */ /* 0x000fea0003800000 */
.L_x_325:
        /* <DEDUP_REMOVED lines=9> */
.L_x_329:
[----:B------:R-:W1:Y:S02]  /*bfd0*/  MUFU.RCP R0, R47 ;  /* 0x0000002f00007308 */ /* 0x000e640000001000 */
[----:B-1----:R-:W-:-:S04]  /*bfe0*/  FFMA R3, R47, R0, -1 ;  /* 0xbf8000002f037423 */ /* 0x002fc80000000000 */
[----:B------:R-:W-:-:S04]  /*bff0*/  FADD.FTZ R3, -R3, -RZ ;  /* 0x800000ff03037221 */ /* 0x000fc80000010100 */
[----:B------:R-:W-:-:S07]  /*c000*/  FFMA R0, R0, R3, R0 ;  /* 0x0000000300007223 */ /* 0x000fce0000000000 */
.L_x_330:
[----:B------:R-:W-:Y:S05]  /*c010*/  BSYNC B1 ;  /* 0x0000000000017941 */ /* 0x000fea0003800000 */
.L_x_328:
        /* <DEDUP_REMOVED lines=26> */
[----:B------:R-:W-:-:S05]  /*c1c0*/  F2FP.F16.F32.PACK_AB R59, R3, R62 ;  /* 0x0000003e033b723e */ /* 0x000fca00000000ff */
[----:B------:R1:W-:Y:S01]  /*c1d0*/  STSM.16.M88.4 [R13], R56 ;  /* 0x000000380d007844 */ /* 0x0003e20000000200 */
        /* <DEDUP_REMOVED lines=17> */
.L_x_332:
[----:B------:R-:W-:Y:S05]  /*c2f0*/  BSYNC B0 ;  /* 0x0000000000007941 */ /* 0x000fea0003800000 */
.L_x_331:
[----:B------:R-:W-:Y:S06]  /*c300*/  BAR.SYNC.DEFER_BLOCKING 0x1, 0x100 ;  /* 0x0044000000007b1d */ /* 0x000fec0000010000 */
[----:B------:R-:W-:Y:S04]  /*c310*/  BSSY B0, `(.L_x_333) ;  /* 0x0000009000007945 */ /* 0x000fe80003800000 */
[----:B------:R-:W-:Y:S05]  /*c320*/  @P0 BRA `(.L_x_334) ;  /* 0x00000000001c0947 */ /* 0x000fea0003800000 */
[----:B------:R-:W-:-:S13]  /*c330*/  ISETP.NE.AND P2, PT, R159, 0x3, PT ;  /* 0x000000039f00780c */ /* 0x000fda0003f45270 */
[----:B------:R-:W-:Y:S05]  /*c340*/  @!P2 BRA `(.L_x_335) ;  /* 0x000000000004a947 */ /* 0x000fea0003800000 */
[----:B------:R-:W-:Y:S01]  /*c350*/  BPT.TRAP 0x1 ;  /* 0x000000040000795c */ /* 0x000fe20000300000 */
.L_x_335:
[----:B------:R-:W-:-:S04]  /*c360*/  ULEA UR4, UR5, UR45, 0x3 ;  /* 0x0000002d05047291 */ /* 0x000fc8000f8e183f */
[----:B------:R-:W-:-:S04]  /*c370*/  UIADD3 UR4, UR4, 0x60, URZ ;  /* 0x0000006004047890 */ /* 0x000fc8000fffe03f */
[----:B------:R-:W-:-:S09]  /*c380*/  UPRMT UR4, UR50, 0x654, UR4 ;  /* 0x0000065432047896 */ /* 0x000fd20008000004 */
[----:B------:R-:W-:Y:S03]  /*c390*/  SYNCS.ARRIVE.TRANS64.RED.A1T0 RZ, [UR4], RZ ;  /* 0x000000ffffff79a7 */ /* 0x000fe60008100404 */
.L_x_334:
[----:B------:R-:W-:Y:S05]  /*c3a0*/  BSYNC B0 ;  /* 0x0000000000007941 */ /* 0x000fea0003800000 */
.L_x_333:
        /* <DEDUP_REMOVED lines=8> */
.L_x_338:
[----:B------:R-:W-:Y:S01]  /*c430*/  LEA R0, R12, UR45, 0x3 ;  /* 0x0000002d0c007c11 */ /* 0x000fe2000f8e18ff */
[----:B------:R-:W-:Y:S01]  /*c440*/  BSSY B1, `(.L_x_339) ;  /* 0x0000006000017945 */ /* 0x000fe20003800000 */
[----:B------:R-:W-:Y:S02]  /*c450*/  SHF.L.U32 R3, R20, 0x1f, RZ ;  /* 0x0000001f14037819 */ /* 0x000fe400000006ff */
[----:B------:R-:W-:Y:S02]  /*c460*/  @!P1 LEA R26, R12, R15, 0xd ;  /* 0x0000000f0c1a9211 */ /* 0x000fe400078e68ff */
[----:B------:R-:W2:Y:S02]  /*c470*/  SYNCS.PHASECHK.TRANS64.TRYWAIT P2, [R0+URZ+0x40], R3 ;  /* 0x00004003000075a7 */ /* 0x000ea4000804017f */
[----:B-1----:R-:W-:Y:S01]  /*c480*/  @!P1 LEA R13, R155, R26, 0x1 ;  /* 0x0000001a9b0d9211 */ /* 0x002fe200078e08ff */
[----:B--2---:R-:W-:Y:S06]  /*c490*/  @!P2 BRA `(.L_x_340) ;  /* 0x0000009400c8a947 */ /* 0x004fec0003800000 */
.L_x_616:
[----:B------:R-:W-:Y:S05]  /*c4a0*/  BSYNC B1 ;  /* 0x0000000000017941 */ /* 0x000fea0003800000 */
.L_x_339:
        /* <DEDUP_REMOVED lines=8> */
.L_x_337:
[----:B------:R-:W-:Y:S05]  /*c530*/  BSYNC B0 ;  /* 0x0000000000007941 */ /* 0x000fea0003800000 */
.L_x_336:
[----:B---3--:R-:W-:Y:S02]  /*c540*/  HADD2.F32 R3, -RZ, R5.H0_H0 ;  /* 0x20000005ff037230 */ /* 0x008fe40000004100 */
[C---:B------:R-:W-:Y:S01]  /*c550*/  FMUL R26, R154.reuse, R106 ;  /* 0x0000006a9a1a7220 */ /* 0x040fe20000400000 */
[--C-:B-1----:R-:W-:Y:S02]  /*c560*/  HADD2.F32 R13, -RZ, R4.reuse.H0_H0 ;  /* 0x20000004ff0d7230 */ /* 0x102fe40000004100 */
[C---:B------:R-:W-:Y:S01]  /*c570*/  FMUL R104, R154.reuse, R104 ;  /* 0x000000689a687220 */ /* 0x040fe20000400000 */
[----:B------:R-:W-:Y:S02]  /*c580*/  HADD2.F32 R25, -RZ, R4.H1_H1 ;  /* 0x30000004ff197230 */ /* 0x000fe40000004100 */
[----:B------:R-:W-:Y:S01]  /*c590*/  FMUL R0, R154, R105 ;  /* 0x000000699a007220 */ /* 0x000fe20000400000 */
[----:B------:R-:W-:Y:S01]  /*c5a0*/  FFMA R26, R153, R3, R26 ;  /* 0x00000003991a7223 */ /* 0x000fe2000000001a */
[----:B------:R-:W-:-:S02]  /*c5b0*/  HADD2.F32 R3, -RZ, R6.H0_H0 ;  /* 0x20000006ff037230 */ /* 0x000fc40000004100 */
[C---:B------:R-:W-:Y:S01]  /*c5c0*/  FMUL R30, R154.reuse, R108 ;  /* 0x0000006c9a1e7220 */ /* 0x040fe20000400000 */
[----:B------:R-:W-:Y:S01]  /*c5d0*/  MOV R68, 0x3bbb989d ;  /* 0x3bbb989d00447802 */ /* 0x000fe20000000f00 */
[C---:B------:R-:W-:Y:S01]  /*c5e0*/  FFMA R13, R153.reuse, R13, R104 ;  /* 0x0000000d990d7223 */ /* 0x040fe20000000068 */
[C---:B------:R-:W-:Y:S01]  /*c5f0*/  FFMA R25, R153.reuse, R25, R0 ;  /* 0x0000001999197223 */ /* 0x040fe20000000000 */
[----:B------:R-:W-:Y:S02]  /*c600*/  HADD2.F32 R31, -RZ, R6.H1_H1 ;  /* 0x30000006ff1f7230 */ /* 0x000fe40000004100 */
[C---:B------:R-:W-:Y:S01]  /*c610*/  FMUL R0, R154.reuse, R109 ;  /* 0x0000006d9a007220 */ /* 0x040fe20000400000 */
[----:B------:R-:W-:Y:S02]  /*c620*/  HADD2.F32 R29, -RZ, R7.H0_H0 ;  /* 0x20000007ff1d7230 */ /* 0x000fe40000004100 */
[----:B------:R-:W-:Y:S01]  /*c630*/  FFMA R30, R153, R3, R30 ;  /* 0x00000003991e7223 */ /* 0x000fe2000000001e */
[----:B------:R-:W-:Y:S01]  /*c640*/  MOV R71, 0x437c0000 ;  /* 0x437c000000477802 */ /* 0x000fe20000000f00 */
[----:B------:R-:W-:Y:S01]  /*c650*/  FMUL R32, R154, R110 ;  /* 0x0000006e9a207220 */ /* 0x000fe20000400000 */
[----:B------:R-:W-:Y:S01]  /*c660*/  FFMA.SAT R3, -R13, R68, 0.5 ;  /* 0x3f0000000d037423 */ /* 0x000fe20000002144 */
[----:B------:R-:W-:-:S02]  /*c670*/  HADD2.F32 R27, -RZ, R5.H1_H1 ;  /* 0x30000005ff1b7230 */ /* 0x000fc40000004100 */
[C---:B------:R-:W-:Y:S01]  /*c680*/  FMUL R28, R154.reuse, R107 ;  /* 0x0000006b9a1c7220 */ /* 0x040fe20000400000 */
[C---:B------:R-:W-:Y:S01]  /*c690*/  FFMA R31, R153.reuse, R31, R0 ;  /* 0x0000001f991f7223 */ /* 0x040fe20000000000 */
[----:B------:R-:W-:Y:S02]  /*c6a0*/  HADD2.F32 R33, -RZ, R7.H1_H1 ;  /* 0x30000007ff217230 */ /* 0x000fe40000004100 */
[C---:B------:R-:W-:Y:S01]  /*c6b0*/  FMUL R0, R154.reuse, R111 ;  /* 0x0000006f9a007220 */ /* 0x040fe20000400000 */
[----:B------:R-:W-:Y:S01]  /*c6c0*/  FFMA R32, R153, R29, R32 ;  /* 0x0000001d99207223 */ /* 0x000fe20000000020 */
[----:B------:R-:W-:Y:S01]  /*c6d0*/  FFMA.RM R3, R3, R71, 12582913 ;  /* 0x4b40000103037423 */ /* 0x000fe20000004047 */
[--C-:B----4-:R-:W-:Y:S02]  /*c6e0*/  HADD2.F32 R29, -RZ, R8.reuse.H0_H0 ;  /* 0x20000008ff1d7230 */ /* 0x110fe40000004100 */
[C---:B------:R-:W-:Y:S01]  /*c6f0*/  FFMA R27, R153.reuse, R27, R28 ;  /* 0x0000001b991b7223 */ /* 0x040fe2000000001c */
[----:B------:R-:W-:Y:S01]  /*c700*/  FMUL R34, R154, R112 ;  /* 0x000000709a227220 */ /* 0x000fe20000400000 */
[----:B------:R-:W-:Y:S01]  /*c710*/  FFMA R33, R153, R33, R0 ;  /* 0x0000002199217223 */ /* 0x000fe20000000000 */
[----:B------:R-:W-:Y:S01]  /*c720*/  FFMA.SAT R28, -R25, R68, 0.5 ;  /* 0x3f000000191c7423 */ /* 0x000fe20000002144 */
[----:B------:R-:W-:Y:S01]  /*c730*/  FADD R0, R3, -12583039 ;  /* 0xcb40007f03007421 */ /* 0x000fe20000000000 */
[----:B------:R-:W-:Y:S01]  /*c740*/  FFMA R34, R153, R29, R34 ;  /* 0x0000001d99227223 */ /* 0x000fe20000000022 */
[----:B------:R-:W-:-:S02]  /*c750*/  HADD2.F32 R35, -RZ, R8.H1_H1 ;  /* 0x30000008ff237230 */ /* 0x000fc40000004100 */
[----:B------:R-:W-:Y:S01]  /*c760*/  FFMA.RM R29, R28, R71, 12582913 ;  /* 0x4b4000011c1d7423 */ /* 0x000fe20000004047 */
[----:B------:R-:W-:Y:S01]  /*c770*/  FFMA R28, -R13, 1.4426950216293334961, -R0 ;  /* 0x3fb8aa3b0d1c7823 */ /* 0x000fe20000000900 */
[C---:B------:R-:W-:Y:S01]  /*c780*/  FMUL R0, R154.reuse, R113 ;  /* 0x000000719a007220 */ /* 0x040fe20000400000 */
[--C-:B------:R-:W-:Y:S02]  /*c790*/  HADD2.F32 R38, -RZ, R9.reuse.H0_H0 ;  /* 0x20000009ff267230 */ /* 0x100fe40000004100 */
[----:B------:R-:W-:Y:S01]  /*c7a0*/  FMUL R40, R154, R114 ;  /* 0x000000729a287220 */ /* 0x000fe20000400000 */
[-C--:B------:R-:W-:Y:S01]  /*c7b0*/  FFMA.SAT R37, -R26, R68.reuse, 0.5 ;  /* 0x3f0000001a257423 */ /* 0x080fe20000002144 */
[----:B------:R-:W-:Y:S01]  /*c7c0*/  FFMA R35, R153, R35, R0 ;  /* 0x0000002399237223 */ /* 0x000fe20000000000 */
[----:B------:R-:W-:Y:S01]  /*c7d0*/  FFMA.SAT R0, -R27, R68, 0.5 ;  /* 0x3f0000001b007423 */ /* 0x000fe20000002144 */
[----:B------:R-:W-:Y:S01]  /*c7e0*/  FFMA R40, R153, R38, R40 ;  /* 0x0000002699287223 */ /* 0x000fe20000000028 */
[-C--:B------:R-:W-:Y:S01]  /*c7f0*/  FFMA.SAT R38, -R30, R68.reuse, 0.5 ;  /* 0x3f0000001e267423 */ /* 0x080fe20000002144 */
[----:B------:R-:W-:Y:S01]  /*c800*/  FFMA.SAT R44, -R31, R68, 0.5 ;  /* 0x3f0000001f2c7423 */ /* 0x000fe20000002144 */
[-C--:B------:R-:W-:Y:S01]  /*c810*/  FFMA.RM R46, R0, R71.reuse, 12582913 ;  /* 0x4b400001002e7423 */ /* 0x080fe20000004047 */
[----:B------:R-:W-:Y:S01]  /*c820*/  FFMA.RM R37, R37, R71, 12582913 ;  /* 0x4b40000125257423 */ /* 0x000fe20000004047 */
[----:B------:R-:W-:-:S02]  /*c830*/  HADD2.F32 R41, -RZ, R9.H1_H1 ;  /* 0x30000009ff297230 */ /* 0x000fc40000004100 */
[-C--:B------:R-:W-:Y:S01]  /*c840*/  FFMA.RM R48, R38, R71.reuse, 12582913 ;  /* 0x4b40000126307423 */ /* 0x080fe20000004047 */
[----:B------:R-:W-:Y:S01]  /*c850*/  FADD R0, R46, -12583039 ;  /* 0xcb40007f2e007421 */ /* 0x000fe20000000000 */
[----:B------:R-:W-:Y:S01]  /*c860*/  FFMA.RM R49, R44, R71, 12582913 ;  /* 0x4b4000012c317423 */ /* 0x000fe20000004047 */
[--C-:B------:R-:W-:Y:S02]  /*c870*/  HADD2.F32 R50, -RZ, R10.reuse.H0_H0 ;  /* 0x2000000aff327230 */ /* 0x100fe40000004100 */
[----:B------:R-:W-:Y:S01]  /*c880*/  FFMA.SAT R44, -R32, R68, 0.5 ;  /* 0x3f000000202c7423 */ /* 0x000fe20000002144 */
[----:B------:R-:W-:Y:S01]  /*c890*/  FFMA R42, -R27, 1.4426950216293334961, -R0 ;  /* 0x3fb8aa3b1b2a7823 */ /* 0x000fe20000000900 */
[----:B------:R-:W-:Y:S01]  /*c8a0*/  FMUL R0, R154, R115 ;  /* 0x000000739a007220 */ /* 0x000fe20000400000 */
[----:B------:R-:W-:Y:S01]  /*c8b0*/  FADD R39, R37, -12583039 ;  /* 0xcb40007f25277421 */ /* 0x000fe20000000000 */
[----:B------:R-:W-:Y:S01]  /*c8c0*/  FADD R45, R48, -12583039 ;  /* 0xcb40007f302d7421 */ /* 0x000fe20000000000 */
[----:B------:R-:W-:Y:S01]  /*c8d0*/  FFMA R43, -R27, 1.925963033500011079e-08, R42 ;  /* 0x32a570601b2b7823 */ /* 0x000fe2000000012a */
[----:B------:R-:W-:Y:S01]  /*c8e0*/  FMUL R42, R154, R116 ;  /* 0x000000749a2a7220 */ /* 0x000fe20000400000 */
[----:B------:R-:W-:Y:S01]  /*c8f0*/  FFMA R41, R153, R41, R0 ;  /* 0x0000002999297223 */ /* 0x000fe20000000000 */
[----:B------:R-:W-:Y:S01]  /*c900*/  FADD R0, R49, -12583039 ;  /* 0xcb40007f31007421 */ /* 0x000fe20000000000 */
[-C--:B------:R-:W-:Y:S01]  /*c910*/  FFMA.RM R51, R44, R71.reuse, 12582913 ;  /* 0x4b4000012c337423 */ /* 0x080fe20000004047 */
[----:B------:R-:W-:Y:S01]  /*c920*/  FFMA R39, -R26, 1.4426950216293334961, -R39 ;  /* 0x3fb8aa3b1a277823 */ /* 0x000fe20000000927 */
[----:B------:R-:W-:Y:S01]  /*c930*/  FFMA R42, R153, R50, R42 ;  /* 0x00000032992a7223 */ /* 0x000fe2000000002a */
[----:B------:R-:W-:Y:S01]  /*c940*/  FFMA.SAT R50, -R33, R68, 0.5 ;  /* 0x3f00000021327423 */ /* 0x000fe20000002144 */
[----:B------:R-:W-:Y:S01]  /*c950*/  FFMA R45, -R30, 1.4426950216293334961, -R45 ;  /* 0x3fb8aa3b1e2d7823 */ /* 0x000fe2000000092d */
[----:B------:R1:W2:Y:S01]  /*c960*/  MUFU.EX2 R47, R43 ;  /* 0x0000002b002f7308 */ /* 0x0002a20000000800 */
[----:B------:R-:W-:Y:S01]  /*c970*/  FFMA R0, -R31, 1.4426950216293334961, -R0 ;  /* 0x3fb8aa3b1f007823 */ /* 0x000fe20000000900 */
[----:B------:R-:W-:Y:S01]  /*c980*/  FFMA R39, -R26, 1.925963033500011079e-08, R39 ;  /* 0x32a570601a277823 */ /* 0x000fe20000000127 */
[----:B------:R-:W-:Y:S01]  /*c990*/  FFMA.RM R53, R50, R71, 12582913 ;  /* 0x4b40000132357423 */ /* 0x000fe20000004047 */
[----:B------:R-:W-:Y:S01]  /*c9a0*/  FFMA R45, -R30, 1.925963033500011079e-08, R45 ;  /* 0x32a570601e2d7823 */ /* 0x000fe2000000012d */
[----:B------:R-:W-:Y:S01]  /*c9b0*/  FADD R36, R29, -12583039 ;  /* 0xcb40007f1d247421 */ /* 0x000fe20000000000 */
[----:B------:R-:W-:Y:S01]  /*c9c0*/  FFMA R44, -R31, 1.925963033500011079e-08, R0 ;  /* 0x32a570601f2c7823 */ /* 0x000fe20000000100 */
[----:B------:R-:W-:-:S02]  /*c9d0*/  HADD2.F32 R55, -RZ, R10.H1_H1 ;  /* 0x3000000aff377230 */ /* 0x000fc40000004100 */
[----:B------:R-:W-:Y:S01]  /*c9e0*/  FMUL R0, R154, R117 ;  /* 0x000000759a007220 */ /* 0x000fe20000400000 */
[----:B-1----:R-:W-:Y:S01]  /*c9f0*/  FADD R43, R51, -12583039 ;  /* 0xcb40007f332b7421 */ /* 0x002fe20000000000 */
[----:B------:R-:W-:Y:S01]  /*ca00*/  MUFU.EX2 R38, R39 ;  /* 0x0000002700267308 */ /* 0x000fe20000000800 */
[----:B------:R-:W-:Y:S01]  /*ca10*/  FADD R52, R53, -12583039 ;  /* 0xcb40007f35347421 */ /* 0x000fe20000000000 */
[-C--:B------:R-:W-:Y:S01]  /*ca20*/  FFMA.SAT R56, -R35, R68.reuse, 0.5 ;  /* 0x3f00000023387423 */ /* 0x080fe20000002144 */
[----:B------:R-:W-:Y:S01]  /*ca30*/  FFMA R43, -R32, 1.4426950216293334961, -R43 ;  /* 0x3fb8aa3b202b7823 */ /* 0x000fe2000000092b */
[----:B------:R-:W-:Y:S01]  /*ca40*/  FFMA R36, -R25, 1.4426950216293334961, -R36 ;  /* 0x3fb8aa3b19247823 */ /* 0x000fe20000000924 */
[-C--:B------:R-:W-:Y:S01]  /*ca50*/  FFMA.SAT R54, -R34, R68.reuse, 0.5 ;  /* 0x3f00000022367423 */ /* 0x080fe20000002144 */
[----:B------:R-:W-:Y:S01]  /*ca60*/  FFMA.RM R58, R56, R71, 12582913 ;  /* 0x4b400001383a7423 */ /* 0x000fe20000004047 */
[----:B------:R-:W-:Y:S01]  /*ca70*/  FFMA R28, -R13, 1.925963033500011079e-08, R28 ;  /* 0x32a570600d1c7823 */ /* 0x000fe2000000011c */
[----:B------:R1:W-:Y:S01]  /*ca80*/  MUFU.EX2 R39, R45 ;  /* 0x0000002d00277308 */ /* 0x0003e20000000800 */
[----:B------:R-:W-:Y:S01]  /*ca90*/  FFMA R36, -R25, 1.925963033500011079e-08, R36 ;  /* 0x32a5706019247823 */ /* 0x000fe20000000124 */
[----:B------:R-:W-:Y:S01]  /*caa0*/  FFMA.SAT R56, -R40, R68, 0.5 ;  /* 0x3f00000028387423 */ /* 0x000fe20000002144 */
[----:B------:R-:W-:-:S02]  /*cab0*/  HADD2.F32 R59, -RZ, R11.H0_H0 ;  /* 0x2000000bff3b7230 */ /* 0x000fc40000004100 */
[-C--:B------:R-:W-:Y:S01]  /*cac0*/  FFMA.SAT R62, -R41, R68.reuse, 0.5 ;  /* 0x3f000000293e7423 */ /* 0x080fe20000002144 */
[-C--:B------:R-:W-:Y:S01]  /*cad0*/  FFMA.SAT R64, -R42, R68.reuse, 0.5 ;  /* 0x3f0000002a407423 */ /* 0x080fe20000002144 */
[----:B------:R-:W-:Y:S01]  /*cae0*/  FFMA.RM R61, R56, R71, 12582913 ;  /* 0x4b400001383d7423 */ /* 0x000fe20000004047 */
[----:B------:R-:W-:Y:S01]  /*caf0*/  SHF.L.U32 R3, R3, 0x17, RZ ;  /* 0x0000001703037819 */ /* 0x000fe200000006ff */
[----:B------:R3:W-:Y:S01]  /*cb00*/  MUFU.EX2 R50, R44 ;  /* 0x0000002c00327308 */ /* 0x0007e20000000800 */
[----:B-1----:R-:W-:Y:S01]  /*cb10*/  FFMA R45, -R32, 1.925963033500011079e-08, R43 ;  /* 0x32a57060202d7823 */ /* 0x002fe2000000012b */
[----:B------:R-:W-:Y:S01]  /*cb20*/  FFMA R43, R153, R55, R0 ;  /* 0x00000037992b7223 */ /* 0x000fe20000000000 */
[----:B------:R-:W-:Y:S01]  /*cb30*/  FFMA R0, -R33, 1.4426950216293334961, -R52 ;  /* 0x3fb8aa3b21007823 */ /* 0x000fe20000000934 */
[-C--:B------:R-:W-:Y:S01]  /*cb40*/  FFMA.RM R55, R54, R71.reuse, 12582913 ;  /* 0x4b40000136377423 */ /* 0x080fe20000004047 */
[----:B------:R-:W-:Y:S01]  /*cb50*/  FFMA.RM R62, R62, R71, 12582913 ;  /* 0x4b4000013e3e7423 */ /* 0x000fe20000004047 */
[----:B------:R-:W-:Y:S01]  /*cb60*/  FFMA.SAT R66, -R43, R68, 0.5 ;  /* 0x3f0000002b427423 */ /* 0x000fe20000002144 */
[----:B------:R-:W-:Y:S01]  /*cb70*/  FFMA R54, -R33, 1.925963033500011079e-08, R0 ;  /* 0x32a5706021367823 */ /* 0x000fe20000000100 */
[----:B------:R-:W-:Y:S01]  /*cb80*/  FADD R0, R58, -12583039 ;  /* 0xcb40007f3a007421 */ /* 0x000fe20000000000 */
[C---:B---3--:R-:W-:Y:S01]  /*cb90*/  FMUL R44, R154.reuse, R118 ;  /* 0x000000769a2c7220 */ /* 0x048fe20000400000 */
[----:B------:R-:W1:Y:S01]  /*cba0*/  MUFU.EX2 R28, R28 ;  /* 0x0000001c001c7308 */ /* 0x000e620000000800 */
[----:B------:R-:W-:Y:S01]  /*cbb0*/  FADD R57, R55, -12583039 ;  /* 0xcb40007f37397421 */ /* 0x000fe20000000000 */
[----:B------:R-:W-:Y:S01]  /*cbc0*/  FFMA R60, -R35, 1.4426950216293334961, -R0 ;  /* 0x3fb8aa3b233c7823 */ /* 0x000fe20000000900 */
[----:B------:R-:W-:Y:S01]  /*cbd0*/  FMUL R0, R154, R119 ;  /* 0x000000779a007220 */ /* 0x000fe20000400000 */
[----:B------:R-:W-:Y:S01]  /*cbe0*/  FFMA R44, R153, R59, R44 ;  /* 0x0000003b992c7223 */ /* 0x000fe2000000002c */
[----:B------:R-:W-:Y:S01]  /*cbf0*/  FADD R59, R61, -12583039 ;  /* 0xcb40007f3d3b7421 */ /* 0x000fe20000000000 */
[----:B------:R-:W-:Y:S01]  /*cc00*/  FFMA R57, -R34, 1.4426950216293334961, -R57 ;  /* 0x3fb8aa3b22397823 */ /* 0x000fe20000000939 */
[----:B------:R-:W-:Y:S01]  /*cc10*/  SHF.L.U32 R29, R29, 0x17, RZ ;  /* 0x000000171d1d7819 */ /* 0x000fe200000006ff */
[----:B------:R-:W3:Y:S01]  /*cc20*/  MUFU.EX2 R36, R36 ;  /* 0x0000002400247308 */ /* 0x000ee20000000800 */
[----:B------:R-:W-:Y:S01]  /*cc30*/  FFMA R63, -R40, 1.4426950216293334961, -R59 ;  /* 0x3fb8aa3b283f7823 */ /* 0x000fe2000000093b */
[----:B------:R-:W-:Y:S01]  /*cc40*/  FFMA.SAT R67, -R44, R68, 0.5 ;  /* 0x3f0000002c437423 */ /* 0x000fe20000002144 */
[----:B------:R-:W-:Y:S01]  /*cc50*/  FFMA R57, -R34, 1.925963033500011079e-08, R57 ;  /* 0x32a5706022397823 */ /* 0x000fe20000000139 */
[-C--:B------:R-:W-:Y:S01]  /*cc60*/  FFMA.RM R65, R64, R71.reuse, 12582913 ;  /* 0x4b40000140417423 */ /* 0x080fe20000004047 */
        /* <DEDUP_REMOVED lines=9> */
[----:B------:R5:W-:Y:S01]  /*cd00*/  MUFU.EX2 R56, R57 ;  /* 0x0000003900387308 */ /* 0x000be20000000800 */
[----:B----4-:R-:W-:Y:S01]  /*cd10*/  HADD2.F32 R45, -RZ, R11.H1_H1 ;  /* 0x3000000bff2d7230 */ /* 0x010fe20000004100 */
[----:B------:R-:W-:Y:S02]  /*cd20*/  SHF.L.U32 R48, R48, 0x17, RZ ;  /* 0x0000001730307819 */ /* 0x000fe400000006ff */
[----:B------:R-:W-:Y:S01]  /*cd30*/  SHF.L.U32 R49, R49, 0x17, RZ ;  /* 0x0000001731317819 */ /* 0x000fe200000006ff */
[----:B--2---:R-:W-:Y:S01]  /*cd40*/  FFMA R73, R46, R47, 1 ;  /* 0x3f8000002e497423 */ /* 0x004fe2000000002f */
[----:B------:R-:W-:Y:S01]  /*cd50*/  FFMA R45, R153, R45, R0 ;  /* 0x0000002d992d7223 */ /* 0x000fe20000000000 */
[----:B------:R-:W-:Y:S01]  /*cd60*/  FADD R0, R62, -12583039 ;  /* 0xcb40007f3e007421 */ /* 0x000fe20000000000 */
[----:B------:R2:W4:Y:S01]  /*cd70*/  MUFU.EX2 R59, R60 ;  /* 0x0000003c003b7308 */ /* 0x0005220000000800 */
[----:B-----5:R-:W-:Y:S01]  /*cd80*/  FADD R57, R65, -12583039 ;  /* 0xcb40007f41397421 */ /* 0x020fe20000000000 */
[----:B------:R-:W-:Y:S01]  /*cd90*/  FFMA.SAT R69, -R45, R68, 0.5 ;  /* 0x3f0000002d457423 */ /* 0x000fe20000002144 */
[-C--:B------:R-:W-:Y:S01]  /*cda0*/  FFMA.RM R68, R67, R71.reuse, 12582913 ;  /* 0x4b40000143447423 */ /* 0x080fe20000004047 */
[----:B------:R-:W-:Y:S01]  /*cdb0*/  FFMA R64, -R41, 1.4426950216293334961, -R0 ;  /* 0x3fb8aa3b29407823 */ /* 0x000fe20000000900 */
[----:B------:R-:W-:Y:S01]  /*cdc0*/  FFMA R67, -R42, 1.4426950216293334961, -R57 ;  /* 0x3fb8aa3b2a437823 */ /* 0x000fe20000000939 */
[----:B------:R-:W-:Y:S01]  /*cdd0*/  FFMA.RM R69, R69, R71, 12582913 ;  /* 0x4b40000145457423 */ /* 0x000fe20000004047 */
[----:B-1----:R-:W-:Y:S01]  /*cde0*/  FFMA R71, R3, R28, 1 ;  /* 0x3f80000003477423 */ /* 0x002fe2000000001c */
[----:B------:R3:W1:Y:S01]  /*cdf0*/  MUFU.EX2 R0, R63 ;  /* 0x0000003f00007308 */ /* 0x0006620000000800 */
[----:B------:R-:W-:Y:S01]  /*ce00*/  FADD R3, R68, -12583039 ;  /* 0xcb40007f44037421 */ /* 0x000fe20000000000 */
[----:B------:R-:W-:Y:S01]  /*ce10*/  FFMA R64, -R41, 1.925963033500011079e-08, R64 ;  /* 0x32a5706029407823 */ /* 0x000fe20000000140 */
[----:B------:R-:W-:Y:S01]  /*ce20*/  FADD R28, R66, -12583039 ;  /* 0xcb40007f421c7421 */ /* 0x000fe20000000000 */
[----:B------:R-:W-:Y:S01]  /*ce30*/  FFMA R67, -R42, 1.925963033500011079e-08, R67 ;  /* 0x32a570602a437823 */ /* 0x000fe20000000143 */
[----:B------:R-:W-:Y:S01]  /*ce40*/  SHF.L.U32 R51, R51, 0x17, RZ ;  /* 0x0000001733337819 */ /* 0x000fe200000006ff */
[----:B------:R-:W-:Y:S01]  /*ce50*/  FFMA R70, R48, R39, 1 ;  /* 0x3f80000030467423 */ /* 0x000fe20000000027 */
[----:B--2---:R-:W-:Y:S01]  /*ce60*/  FFMA R60, -R43, 1.4426950216293334961, -R28 ;  /* 0x3fb8aa3b2b3c7823 */ /* 0x004fe2000000091c */
[----:B------:R2:W5:Y:S01]  /*ce70*/  MUFU.EX2 R57, R64 ;  /* 0x0000004000397308 */ /* 0x0005620000000800 */
[----:B---3--:R-:W-:Y:S01]  /*ce80*/  FFMA R63, R29, R36, 1 ;  /* 0x3f8000001d3f7423 */ /* 0x008fe20000000024 */
[----:B------:R-:W-:Y:S01]  /*ce90*/  FADD R36, R69, -12583039 ;  /* 0xcb40007f45247421 */ /* 0x000fe20000000000 */
[C---:B------:R-:W-:Y:S01]  /*cea0*/  FFMA R29, -R44.reuse, 1.4426950216293334961, -R3 ;  /* 0x3fb8aa3b2c1d7823 */ /* 0x040fe20000000903 */
[----:B------:R-:W-:Y:S01]  /*ceb0*/  FFMA R60, -R43, 1.925963033500011079e-08, R60 ;  /* 0x32a570602b3c7823 */ /* 0x000fe2000000013c */
[----:B------:R-:W-:Y:S01]  /*cec0*/  SHF.L.U32 R53, R53, 0x17, RZ ;  /* 0x0000001735357819 */ /* 0x000fe200000006ff */
[----:B------:R-:W-:Y:S01]  /*ced0*/  FFMA R36, -R45, 1.4426950216293334961, -R36 ;  /* 0x3fb8aa3b2d247823 */ /* 0x000fe20000000924 */
[----:B------:R-:W-:Y:S01]  /*cee0*/  FFMA R29, -R44, 1.925963033500011079e-08, R29 ;  /* 0x32a570602c1d7823 */ /* 0x000fe2000000011d */
[----:B------:R-:W3:Y:S01]  /*cef0*/  MUFU.EX2 R54, R54 ;  /* 0x0000003600367308 */ /* 0x000ee20000000800 */
[----:B--2---:R-:W-:Y:S01]  /*cf00*/  FFMA R64, R37, R38, 1 ;  /* 0x3f80000025407423 */ /* 0x004fe20000000026 */
[----:B------:R-:W-:Y:S01]  /*cf10*/  FFMA R36, -R45, 1.925963033500011079e-08, R36 ;  /* 0x32a570602d247823 */ /* 0x000fe20000000124 */
[----:B------:R-:W-:Y:S01]  /*cf20*/  IADD3 R37, R71, 0x1800000, RZ ;  /* 0x0180000047257810 */ /* 0x000fe20007ffe0ff */
[----:B----4-:R-:W-:Y:S01]  /*cf30*/  FFMA R59, R58, R59, 1 ;  /* 0x3f8000003a3b7423 */ /* 0x010fe2000000003b */
[----:B------:R-:W-:Y:S01]  /*cf40*/  SHF.L.U32 R55, R55, 0x17, RZ ;  /* 0x0000001737377819 */ /* 0x000fe200000006ff */
[----:B-1----:R-:W-:Y:S01]  /*cf50*/  FFMA R58, R61, R0, 1 ;  /* 0x3f8000003d3a7423 */ /* 0x002fe20000000000 */
[----:B------:R-:W-:Y:S01]  /*cf60*/  LOP3.LUT R37, R37, 0x7f800000, RZ, 0xc0, !PT ;  /* 0x7f80000025257812 */ /* 0x000fe200078ec0ff */
[----:B------:R1:W2:Y:S01]  /*cf70*/  MUFU.EX2 R28, R67 ;  /* 0x00000043001c7308 */ /* 0x0002a20000000800 */
[----:B------:R-:W-:Y:S01]  /*cf80*/  SHF.L.U32 R62, R62, 0x17, RZ ;  /* 0x000000173e3e7819 */ /* 0x000fe200000006ff */
[----:B------:R-:W-:Y:S01]  /*cf90*/  FFMA R72, R51, R52, 1 ;  /* 0x3f80000033487423 */ /* 0x000fe20000000034 */
[----:B------:R-:W-:Y:S01]  /*cfa0*/  ISETP.GT.U32.AND P2, PT, R37, 0x1ffffff, PT ;  /* 0x01ffffff2500780c */ /* 0x000fe20003f44070 */
[----:B------:R-:W-:Y:S01]  /*cfb0*/  FFMA R56, R55, R56, 1 ;  /* 0x3f80000037387423 */ /* 0x000fe20000000038 */
[----:B------:R-:W-:Y:S01]  /*cfc0*/  SHF.L.U32 R65, R65, 0x17, RZ ;  /* 0x0000001741417819 */ /* 0x000fe200000006ff */
[----:B-----5:R-:W-:Y:S01]  /*cfd0*/  FFMA R57, R62, R57, 1 ;  /* 0x3f8000003e397423 */ /* 0x020fe20000000039 */
[----:B------:R-:W-:Y:S01]  /*cfe0*/  SHF.L.U32 R66, R66, 0x17, RZ ;  /* 0x0000001742427819 */ /* 0x000fe200000006ff */
[----:B------:R2:W4:Y:S01]  /*cff0*/  MUFU.EX2 R3, R60 ;  /* 0x0000003c00037308 */ /* 0x0005220000000800 */
[----:B------:R-:W-:Y:S01]  /*d000*/  SHF.L.U32 R68, R68, 0x17, RZ ;  /* 0x0000001744447819 */ /* 0x000fe200000006ff */
[----:B-1----:R-:W-:Y:S01]  /*d010*/  FFMA R67, R49, R50, 1 ;  /* 0x3f80000031437423 */ /* 0x002fe20000000032 */
[----:B------:R-:W-:Y:S01]  /*d020*/  SHF.L.U32 R69, R69, 0x17, RZ ;  /* 0x0000001745457819 */ /* 0x000fe200000006ff */
[----:B---3--:R-:W-:-:S04]  /*d030*/  FFMA R53, R53, R54, 1 ;  /* 0x3f80000035357423 */ /* 0x008fc80000000036 */
[----:B------:R-:W1:Y:S01]  /*d040*/  MUFU.EX2 R29, R29 ;  /* 0x0000001d001d7308 */ /* 0x000e620000000800 */
[----:B--2---:R-:W-:-:S07]  /*d050*/  FFMA R60, R65, R28, 1 ;  /* 0x3f800000413c7423 */ /* 0x004fce000000001c */
[----:B------:R-:W2:Y:S01]  /*d060*/  MUFU.EX2 R36, R36 ;  /* 0x0000002400247308 */ /* 0x000ea20000000800 */
[----:B----4-:R-:W-:Y:S01]  /*d070*/  FFMA R61, R66, R3, 1 ;  /* 0x3f800000423d7423 */ /* 0x010fe20000000003 */
        /* <DEDUP_REMOVED lines=8> */
.L_x_342:
[----:B------:R-:W1:Y:S02]  /*d100*/  MUFU.RCP R46, R71 ;  /* 0x00000047002e7308 */ /* 0x000e640000001000 */
[----:B-1----:R-:W-:-:S04]  /*d110*/  FFMA R0, R71, R46, -1 ;  /* 0xbf80000047007423 */ /* 0x002fc8000000002e */
[----:B------:R-:W-:-:S04]  /*d120*/  FADD.FTZ R3, -R0, -RZ ;  /* 0x800000ff00037221 */ /* 0x000fc80000010100 */
[----:B------:R-:W-:-:S07]  /*d130*/  FFMA R46, R46, R3, R46 ;  /* 0x000000032e2e7223 */ /* 0x000fce000000002e */
.L_x_343:
[----:B------:R-:W-:Y:S05]  /*d140*/  BSYNC B1 ;  /* 0x0000000000017941 */ /* 0x000fea0003800000 */
.L_x_341:
        /* <DEDUP_REMOVED lines=10> */
.L_x_345:
[----:B------:R-:W1:Y:S02]  /*d1f0*/  MUFU.RCP R48, R63 ;  /* 0x0000003f00307308 */ /* 0x000e640000001000 */
[----:B-1----:R-:W-:-:S04]  /*d200*/  FFMA R0, R63, R48, -1 ;  /* 0xbf8000003f007423 */ /* 0x002fc80000000030 */
[----:B------:R-:W-:-:S04]  /*d210*/  FADD.FTZ R3, -R0, -RZ ;  /* 0x800000ff00037221 */ /* 0x000fc80000010100 */
[----:B------:R-:W-:-:S07]  /*d220*/  FFMA R48, R48, R3, R48 ;  /* 0x0000000330307223 */ /* 0x000fce0000000030 */
.L_x_346:
[----:B------:R-:W-:Y:S05]  /*d230*/  BSYNC B1 ;  /* 0x0000000000017941 */ /* 0x000fea0003800000 */
.L_x_344:
        /* <DEDUP_REMOVED lines=10> */
.L_x_348:
[----:B------:R-:W1:Y:S02]  /*d2e0*/  MUFU.RCP R47, R64 ;  /* 0x00000040002f7308 */ /* 0x000e640000001000 */
[----:B-1----:R-:W-:-:S04]  /*d2f0*/  FFMA R0, R64, R47, -1 ;  /* 0xbf80000040007423 */ /* 0x002fc8000000002f */
[----:B------:R-:W-:-:S04]  /*d300*/  FADD.FTZ R0, -R0, -RZ ;  /* 0x800000ff00007221 */ /* 0x000fc80000010100 */
[----:B------:R-:W-:-:S07]  /*d310*/  FFMA R47, R47, R0, R47 ;  /* 0x000000002f2f7223 */ /* 0x000fce000000002f */
.L_x_349:
[----:B------:R-:W-:Y:S05]  /*d320*/  BSYNC B1 ;  /* 0x0000000000017941 */ /* 0x000fea0003800000 */
.L_x_347:
        /* <DEDUP_REMOVED lines=10> */
.L_x_351:
[----:B------:R-:W1:Y:S02]  /*d3d0*/  MUFU.RCP R50, R73 ;  /* 0x0000004900327308 */ /* 0x000e640000001000 */
[----:B-1----:R-:W-:-:S04]  /*d3e0*/  FFMA R0, R73, R50, -1 ;  /* 0xbf80000049007423 */ /* 0x002fc80000000032 */
[----:B------:R-:W-:-:S04]  /*d3f0*/  FADD.FTZ R3, -R0, -RZ ;  /* 0x800000ff00037221 */ /* 0x000fc80000010100 */
[----:B------:R-:W-:-:S07]  /*d400*/  FFMA R50, R50, R3, R50 ;  /* 0x0000000332327223 */ /* 0x000fce0000000032 */
.L_x_352:
[----:B------:R-:W-:Y:S05]  /*d410*/  BSYNC B1 ;  /* 0x0000000000017941 */ /* 0x000fea0003800000 */
.L_x_350:
        /* <DEDUP_REMOVED lines=10> */
.L_x_354:
[----:B------:R-:W1:Y:S02]  /*d4c0*/  MUFU.RCP R49, R70 ;  /* 0x0000004600317308 */ /* 0x000e640000001000 */
[----:B-1----:R-:W-:-:S04]  /*d4d0*/  FFMA R0, R70, R49, -1 ;  /* 0xbf80000046007423 */ /* 0x002fc80000000031 */
[----:B------:R-:W-:-:S04]  /*d4e0*/  FADD.FTZ R0, -R0, -RZ ;  /* 0x800000ff00007221 */ /* 0x000fc80000010100 */
[----:B------:R-:W-:-:S07]  /*d4f0*/  FFMA R49, R49, R0, R49 ;  /* 0x0000000031317223 */ /* 0x000fce0000000031 */
.L_x_355:
[----:B------:R-:W-:Y:S05]  /*d500*/  BSYNC B1 ;  /* 0x0000000000017941 */ /* 0x000fea0003800000 */
.L_x_353:
        /* <DEDUP_REMOVED lines=10> */
.L_x_357:
[----:B------:R-:W1:Y:S02]  /*d5b0*/  MUFU.RCP R52, R67 ;  /* 0x0000004300347308 */ /* 0x000e640000001000 */
[----:B-1----:R-:W-:-:S04]  /*d5c0*/  FFMA R0, R67, R52, -1 ;  /* 0xbf80000043007423 */ /* 0x002fc80000000034 */
[----:B------:R-:W-:-:S04]  /*d5d0*/  FADD.FTZ R3, -R0, -RZ ;  /* 0x800000ff00037221 */ /* 0x000fc80000010100 */
[----:B------:R-:W-:-:S07]  /*d5e0*/  FFMA R52, R52, R3, R52 ;  /* 0x0000000334347223 */ /* 0x000fce0000000034 */
.L_x_358:
[----:B------:R-:W-:Y:S05]  /*d5f0*/  BSYNC B1 ;  /* 0x0000000000017941 */ /* 0x000fea0003800000 */
.L_x_356:
        /* <DEDUP_REMOVED lines=10> */
.L_x_360:
[----:B------:R-:W1:Y:S02]  /*d6a0*/  MUFU.RCP R51, R72 ;  /* 0x0000004800337308 */ /* 0x000e640000001000 */
[----:B-1----:R-:W-:-:S04]  /*d6b0*/  FFMA R0, R72, R51, -1 ;  /* 0xbf80000048007423 */ /* 0x002fc80000000033 */
[----:B------:R-:W-:-:S04]  /*d6c0*/  FADD.FTZ R0, -R0, -RZ ;  /* 0x800000ff00007221 */ /* 0x000fc80000010100 */
[----:B------:R-:W-:-:S07]  /*d6d0*/  FFMA R51, R51, R0, R51 ;  /* 0x0000000033337223 */ /* 0x000fce0000000033 */
.L_x_361:
[----:B------:R-:W-:Y:S05]  /*d6e0*/  BSYNC B1 ;  /* 0x0000000000017941 */ /* 0x000fea0003800000 */
.L_x_359:
        /* <DEDUP_REMOVED lines=10> */
.L_x_363:
[----:B------:R-:W1:Y:S02]  /*d790*/  MUFU.RCP R54, R53 ;  /* 0x0000003500367308 */ /* 0x000e640000001000 */
[----:B-1----:R-:W-:-:S04]  /*d7a0*/  FFMA R0, R53, R54, -1 ;  /* 0xbf80000035007423 */ /* 0x002fc80000000036 */
[----:B------:R-:W-:-:S04]  /*d7b0*/  FADD.FTZ R3, -R0, -RZ ;  /* 0x800000ff00037221 */ /* 0x000fc80000010100 */
[----:B------:R-:W-:-:S07]  /*d7c0*/  FFMA R54, R54, R3, R54 ;  /* 0x0000000336367223 */ /* 0x000fce0000000036 */
.L_x_364:
[----:B------:R-:W-:Y:S05]  /*d7d0*/  BSYNC B1 ;  /* 0x0000000000017941 */ /* 0x000fea0003800000 */
.L_x_362:
        /* <DEDUP_REMOVED lines=10> */
.L_x_366:
[----:B------:R-:W1:Y:S02]  /*d880*/  MUFU.RCP R53, R56 ;  /* 0x0000003800357308 */ /* 0x000e640000001000 */
[----:B-1----:R-:W-:-:S04]  /*d890*/  FFMA R0, R56, R53, -1 ;  /* 0xbf80000038007423 */ /* 0x002fc80000000035 */
[----:B------:R-:W-:-:S04]  /*d8a0*/  FADD.FTZ R0, -R0, -RZ ;  /* 0x800000ff00007221 */ /* 0x000fc80000010100 */
[----:B------:R-:W-:-:S07]  /*d8b0*/  FFMA R53, R53, R0, R53 ;  /* 0x0000000035357223 */ /* 0x000fce0000000035 */
.L_x_367:
[----:B------:R-:W-:Y:S05]  /*d8c0*/  BSYNC B1 ;  /* 0x0000000000017941 */ /* 0x000fea0003800000 */
.L_x_365:
        /* <DEDUP_REMOVED lines=10> */
.L_x_369:
[----:B------:R-:W1:Y:S02]  /*d970*/  MUFU.RCP R56, R59 ;  /* 0x0000003b00387308 */ /* 0x000e640000001000 */
[----:B-1----:R-:W-:-:S04]  /*d980*/  FFMA R0, R59, R56, -1 ;  /* 0xbf8000003b007423 */ /* 0x002fc80000000038 */
[----:B------:R-:W-:-:S04]  /*d990*/  FADD.FTZ R3, -R0, -RZ ;  /* 0x800000ff00037221 */ /* 0x000fc80000010100 */
[----:B------:R-:W-:-:S07]  /*d9a0*/  FFMA R56, R56, R3, R56 ;  /* 0x0000000338387223 */ /* 0x000fce0000000038 */
.L_x_370:
[----:B------:R-:W-:Y:S05]  /*d9b0*/  BSYNC B1 ;  /* 0x0000000000017941 */ /* 0x000fea0003800000 */
.L_x_368:
        /* <DEDUP_REMOVED lines=10> */
.L_x_372:
[----:B------:R-:W1:Y:S02]  /*da60*/  MUFU.RCP R55, R58 ;  /* 0x0000003a00377308 */ /* 0x000e640000001000 */
[----:B-1----:R-:W-:-:S04]  /*da70*/  FFMA R0, R58, R55, -1 ;  /* 0xbf8000003a007423 */ /* 0x002fc80000000037 */
[----:B------:R-:W-:-:S04]  /*da80*/  FADD.FTZ R0, -R0, -RZ ;  /* 0x800000ff00007221 */ /* 0x000fc80000010100 */
[----:B------:R-:W-:-:S07]  /*da90*/  FFMA R55, R55, R0, R55 ;  /* 0x0000000037377223 */ /* 0x000fce0000000037 */
.L_x_373:
[----:B------:R-:W-:Y:S05]  /*daa0*/  BSYNC B1 ;  /* 0x0000000000017941 */ /* 0x000fea0003800000 */
.L_x_371:
        /* <DEDUP_REMOVED lines=10> */
.L_x_375:
[----:B------:R-:W1:Y:S02]  /*db50*/  MUFU.RCP R58, R57 ;  /* 0x00000039003a7308 */ /* 0x000e640000001000 */
[----:B-1----:R-:W-:-:S04]  /*db60*/  FFMA R0, R57, R58, -1 ;  /* 0xbf80000039007423 */ /* 0x002fc8000000003a */
[----:B------:R-:W-:-:S04]  /*db70*/  FADD.FTZ R3, -R0, -RZ ;  /* 0x800000ff00037221 */ /* 0x000fc80000010100 */
[----:B------:R-:W-:-:S07]  /*db80*/  FFMA R58, R58, R3, R58 ;  /* 0x000000033a3a7223 */ /* 0x000fce000000003a */
.L_x_376:
[----:B------:R-:W-:Y:S05]  /*db90*/  BSYNC B1 ;  /* 0x0000000000017941 */ /* 0x000fea0003800000 */
.L_x_374:
        /* <DEDUP_REMOVED lines=10> */
.L_x_378:
[----:B------:R-:W1:Y:S02]  /*dc40*/  MUFU.RCP R57, R60 ;  /* 0x0000003c00397308 */ /* 0x000e640000001000 */
[----:B-1----:R-:W-:-:S04]  /*dc50*/  FFMA R0, R60, R57, -1 ;  /* 0xbf8000003c007423 */ /* 0x002fc80000000039 */
[----:B------:R-:W-:-:S04]  /*dc60*/  FADD.FTZ R0, -R0, -RZ ;  /* 0x800000ff00007221 */ /* 0x000fc80000010100 */
[----:B------:R-:W-:-:S07]  /*dc70*/  FFMA R57, R57, R0, R57 ;  /* 0x0000000039397223 */ /* 0x000fce0000000039 */
.L_x_379:
[----:B------:R-:W-:Y:S05]  /*dc80*/  BSYNC B1 ;  /* 0x0000000000017941 */ /* 0x000fea0003800000 */
.L_x_377:
        /* <DEDUP_REMOVED lines=10> */
.L_x_381:
[----:B------:R-:W1:Y:S02]  /*dd30*/  MUFU.RCP R60, R61 ;  /* 0x0000003d003c7308 */ /* 0x000e640000001000 */
[----:B-1----:R-:W-:-:S04]  /*dd40*/  FFMA R0, R61, R60, -1 ;  /* 0xbf8000003d007423 */ /* 0x002fc8000000003c */
[----:B------:R-:W-:-:S04]  /*dd50*/  FADD.FTZ R3, -R0, -RZ ;  /* 0x800000ff00037221 */ /* 0x000fc80000010100 */
[----:B------:R-:W-:-:S07]  /*dd60*/  FFMA R60, R60, R3, R60 ;  /* 0x000000033c3c7223 */ /* 0x000fce000000003c */
.L_x_382:
[----:B------:R-:W-:Y:S05]  /*dd70*/  BSYNC B1 ;  /* 0x0000000000017941 */ /* 0x000fea0003800000 */
.L_x_380:
        /* <DEDUP_REMOVED lines=10> */
.L_x_384:
[----:B------:R-:W1:Y:S02]  /*de20*/  MUFU.RCP R59, R68 ;  /* 0x00000044003b7308 */ /* 0x000e640000001000 */
[----:B-1----:R-:W-:-:S04]  /*de30*/  FFMA R0, R68, R59, -1 ;  /* 0xbf80000044007423 */ /* 0x002fc8000000003b */
[----:B------:R-:W-:-:S04]  /*de40*/  FADD.FTZ R0, -R0, -RZ ;  /* 0x800000ff00007221 */ /* 0x000fc80000010100 */
[----:B------:R-:W-:-:S07]  /*de50*/  FFMA R59, R59, R0, R59 ;  /* 0x000000003b3b7223 */ /* 0x000fce000000003b */
.L_x_385:
[----:B------:R-:W-:Y:S05]  /*de60*/  BSYNC B1 ;  /* 0x0000000000017941 */ /* 0x000fea0003800000 */
.L_x_383:
        /* <DEDUP_REMOVED lines=9> */
.L_x_387:
[----:B------:R-:W1:Y:S02]  /*df00*/  MUFU.RCP R0, R69 ;  /* 0x0000004500007308 */ /* 0x000e640000001000 */
[----:B-1----:R-:W-:-:S04]  /*df10*/  FFMA R3, R69, R0, -1 ;  /* 0xbf80000045037423 */ /* 0x002fc80000000000 */
[----:B------:R-:W-:-:S04]  /*df20*/  FADD.FTZ R3, -R3, -RZ ;  /* 0x800000ff03037221 */ /* 0x000fc80000010100 */
[----:B------:R-:W-:-:S07]  /*df30*/  FFMA R0, R0, R3, R0 ;  /* 0x0000000300007223 */ /* 0x000fce0000000000 */
.L_x_388:
[----:B------:R-:W-:Y:S05]  /*df40*/  BSYNC B1 ;  /* 0x0000000000017941 */ /* 0x000fea0003800000 */
.L_x_386:
        /* <DEDUP_REMOVED lines=45> */
.L_x_390:
[----:B------:R-:W-:Y:S05]  /*e220*/  BSYNC B0 ;  /* 0x0000000000007941 */ /* 0x000fea0003800000 */
.L_x_389:
[----:B------:R-:W-:Y:S06]  /*e230*/  BAR.SYNC.DEFER_BLOCKING 0x1, 0x100 ;  /* 0x0044000000007b1d */ /* 0x000fec0000010000 */
[----:B------:R-:W-:Y:S04]  /*e240*/  BSSY B0, `(.L_x_391) ;  /* 0x0000009000007945 */ /* 0x000fe80003800000 */
[----:B------:R-:W-:Y:S05]  /*e250*/  @P0 BRA `(.L_x_392) ;  /* 0x00000000001c0947 */ /* 0x000fea0003800000 */
[----:B------:R-:W-:-:S13]  /*e260*/  ISETP.NE.AND P2, PT, R159, 0x3, PT ;  /* 0x000000039f00780c */ /* 0x000fda0003f45270 */
[----:B------:R-:W-:Y:S05]  /*e270*/  @!P2 BRA `(.L_x_393) ;  /* 0x000000000004a947 */ /* 0x000fea0003800000 */
[----:B------:R-:W-:Y:S01]  /*e280*/  BPT.TRAP 0x1 ;  /* 0x000000040000795c */ /* 0x000fe20000300000 */
.L_x_393:
[----:B------:R-:W-:-:S04]  /*e290*/  ULEA UR4, UR5, UR45, 0x3 ;  /* 0x0000002d05047291 */ /* 0x000fc8000f8e183f */
[----:B------:R-:W-:-:S04]  /*e2a0*/  UIADD3 UR4, UR4, 0x60, URZ ;  /* 0x0000006004047890 */ /* 0x000fc8000fffe03f */
[----:B------:R-:W-:-:S09]  /*e2b0*/  UPRMT UR4, UR50, 0x654, UR4 ;  /* 0x0000065432047896 */ /* 0x000fd20008000004 */
[----:B------:R-:W-:Y:S03]  /*e2c0*/  SYNCS.ARRIVE.TRANS64.RED.A1T0 RZ, [UR4], RZ ;  /* 0x000000ffffff79a7 */ /* 0x000fe60008100404 */
.L_x_392:
[----:B------:R-:W-:Y:S05]  /*e2d0*/  BSYNC B0 ;  /* 0x0000000000007941 */ /* 0x000fea0003800000 */
.L_x_391:
        /* <DEDUP_REMOVED lines=8> */
.L_x_396:
[----:B------:R-:W-:Y:S01]  /*e360*/  LEA R0, R12, UR45, 0x3 ;  /* 0x0000002d0c007c11 */ /* 0x000fe2000f8e18ff */
[----:B------:R-:W-:Y:S01]  /*e370*/  BSSY B1, `(.L_x_397) ;  /* 0x0000006000017945 */ /* 0x000fe20003800000 */
[----:B------:R-:W-:Y:S02]  /*e380*/  SHF.L.U32 R3, R20, 0x1f, RZ ;  /* 0x0000001f14037819 */ /* 0x000fe400000006ff */
[----:B------:R-:W-:Y:S02]  /*e390*/  @!P1 LEA R26, R12, R15, 0xd ;  /* 0x0000000f0c1a9211 */ /* 0x000fe400078e68ff */
[----:B------:R-:W2:Y:S02]  /*e3a0*/  SYNCS.PHASECHK.TRANS64.TRYWAIT P2, [R0+URZ+0x40], R3 ;  /* 0x00004003000075a7 */ /* 0x000ea4000804017f */
[----:B------:R-:W-:Y:S01]  /*e3b0*/  @!P1 LEA R13, R155, R26, 0x1 ;  /* 0x0000001a9b0d9211 */ /* 0x000fe200078e08ff */
[----:B--2---:R-:W-:Y:S06]  /*e3c0*/  @!P2 BRA `(.L_x_398) ;  /* 0x000000780010a947 */ /* 0x004fec0003800000 */
.L_x_617:
[----:B------:R-:W-:Y:S05]  /*e3d0*/  BSYNC B1 ;  /* 0x0000000000017941 */ /* 0x000fea0003800000 */
.L_x_397:
[----:B------:R-:W-:Y:S05]  /*e3e0*/  @!P1 WARPSYNC.ALL ;  /* 0x0000000000009948 */ /* 0x000fea0003800000 */
[----:B------:R3:W4:Y:S01]  /*e3f0*/  @!P1 LDSM.16.M88.4 R4, [R26] ;  /* 0x000000001a04983b */ /* 0x0007220000000200 */
[----:B------:R-:W-:-:S03]  /*e400*/  IADD3 R12, R12, 0x1, RZ ;  /* 0x000000010c0c7810 */ /* 0x000fc60007ffe0ff */
[----:B------:R3:W1:Y:S01]  /*e410*/  @!P1 LDSM.16.M88.4 R8, [R13] ;  /* 0x000000000d08983b */ /* 0x0006620000000200 */
[----:B------:R-:W-:-:S04]  /*e420*/  ISETP.NE.AND P2, PT, R12, 0x4, PT ;  /* 0x000000040c00780c */ /* 0x000fc80003f45270 */
[----:B--2---:R-:W-:Y:S02]  /*e430*/  SEL R3, RZ, 0x1, P2 ;  /* 0x00000001ff037807 */ /* 0x004fe40001000000 */
[----:B------:R-:W-:Y:S02]  /*e440*/  SEL R12, R12, RZ, P2 ;  /* 0x000000ff0c0c7207 */ /* 0x000fe40001000000 */
[----:B---3--:R-:W-:-:S07]  /*e450*/  LOP3.LUT R20, R20, R3, RZ, 0x3c, !PT ;  /* 0x0000000314147212 */ /* 0x008fce00078e3cff */
.L_x_395:
[----:B------:R-:W-:Y:S05]  /*e460*/  BSYNC B0 ;  /* 0x0000000000007941 */ /* 0x000fea0003800000 */
.L_x_394:
[----:B----4-:R-:W-:Y:S02]  /*e470*/  HADD2.F32 R3, -RZ, R5.H1_H1 ;  /* 0x30000005ff037230 */ /* 0x010fe40000004100 */
[C---:B------:R-:W-:Y:S01]  /*e480*/  FMUL R26, R154.reuse, R123 ;  /* 0x0000007b9a1a7220 */ /* 0x040fe20000400000 */
[----:B------:R-:W-:Y:S02]  /*e490*/  HADD2.F32 R13, -RZ, R4.H0_H0 ;  /* 0x20000004ff0d7230 */ /* 0x000fe40000004100 */
[C---:B------:R-:W-:Y:S01]  /*e4a0*/  FMUL R120, R154.reuse, R120 ;  /* 0x000000789a787220 */ /* 0x040fe20000400000 */
[----:B-1----:R-:W-:Y:S01]  /*e4b0*/  HADD2.F32 R35, -RZ, R8.H1_H1 ;  /* 0x30000008ff237230 */ /* 0x002fe20000004100 */
[----:B------:R-:W-:Y:S01]  /*e4c0*/  MOV R68, 0x3bbb989d ;  /* 0x3bbb989d00447802 */ /* 0x000fe20000000f00 */
[C---:B------:R-:W-:Y:S01]  /*e4d0*/  FMUL R34, R154.reuse, R129 ;  /* 0x000000819a227220 */ /* 0x040fe20000400000 */
[----:B------:R-:W-:Y:S02]  /*e4e0*/  HADD2.F32 R21, -RZ, R4.H1_H1 ;  /* 0x30000004ff157230 */ /* 0x000fe40000004100 */
[----:B------:R-:W-:Y:S01]  /*e4f0*/  FFMA R26, R153, R3, R26 ;  /* 0x00000003991a7223 */ /* 0x000fe2000000001a */
[----:B------:R-:W-:Y:S01]  /*e500*/  FMUL R0, R154, R121 ;  /* 0x000000799a007220 */ /* 0x000fe20000400000 */
[----:B------:R-:W-:-:S02]  /*e510*/  HADD2.F32 R27, -RZ, R6.H0_H0 ;  /* 0x20000006ff1b7230 */ /* 0x000fc40000004100 */
[C---:B------:R-:W-:Y:S01]  /*e520*/  FFMA R13, R153.reuse, R13, R120 ;  /* 0x0000000d990d7223 */ /* 0x040fe20000000078 */
[C---:B------:R-:W-:Y:S01]  /*e530*/  FMUL R124, R154.reuse, R124 ;  /* 0x0000007c9a7c7220 */ /* 0x040fe20000400000 */
[----:B------:R-:W-:Y:S01]  /*e540*/  HADD2.F32 R3, -RZ, R6.H1_H1 ;  /* 0x30000006ff037230 */ /* 0x000fe20000004100 */
[----:B------:R-:W-:Y:S01]  /*e550*/  MOV R69, 0x437c0000 ;  /* 0x437c000000457802 */ /* 0x000fe20000000f00 */
[C---:B------:R-:W-:Y:S01]  /*e560*/  FFMA R34, R153.reuse, R35, R34 ;  /* 0x0000002399227223 */ /* 0x040fe20000000022 */
[----:B------:R-:W-:Y:S01]  /*e570*/  FMUL R30, R154, R125 ;  /* 0x0000007d9a1e7220 */ /* 0x000fe20000400000 */
[----:B------:R-:W-:Y:S02]  /*e580*/  HADD2.F32 R40, -RZ, R9.H0_H0 ;  /* 0x20000009ff287230 */ /* 0x000fe40000004100 */
[----:B------:R-:W-:Y:S01]  /*e590*/  FFMA.SAT R35, -R26, R68, 0.5 ;  /* 0x3f0000001a237423 */ /* 0x000fe20000002144 */
[C---:B------:R-:W-:Y:S01]  /*e5a0*/  FFMA R21, R153.reuse, R21, R0 ;  /* 0x0000001599157223 */ /* 0x040fe20000000000 */
[----:B------:R-:W-:Y:S01]  /*e5b0*/  FMUL R130, R154, R130 ;  /* 0x000000829a827220 */ /* 0x000fe20000400000 */
[----:B------:R-:W-:Y:S01]  /*e5c0*/  FFMA R27, R153, R27, R124 ;  /* 0x0000001b991b7223 */ /* 0x000fe2000000007c */
[----:B------:R-:W-:Y:S01]  /*e5d0*/  FFMA.SAT R0, -R13, R68, 0.5 ;  /* 0x3f0000000d007423 */ /* 0x000fe20000002144 */
[----:B------:R-:W-:Y:S01]  /*e5e0*/  FFMA R30, R153, R3, R30 ;  /* 0x00000003991e7223 */ /* 0x000fe2000000001e */
[----:B------:R-:W-:Y:S01]  /*e5f0*/  FFMA.RM R39, R35, R69, 12582913 ;  /* 0x4b40000123277423 */ /* 0x000fe20000004045 */
[----:B------:R-:W-:-:S02]  /*e600*/  HADD2.F32 R3, -RZ, R7.H1_H1 ;  /* 0x30000007ff037230 */ /* 0x000fc40000004100 */
[----:B------:R-:W-:Y:S01]  /*e610*/  FFMA R35, R153, R40, R130 ;  /* 0x0000002899237223 */ /* 0x000fe20000000082 */
[----:B------:R-:W-:Y:S01]  /*e620*/  FMUL R32, R154, R127 ;  /* 0x0000007f9a207220 */ /* 0x000fe20000400000 */
[----:B------:R-:W-:Y:S01]  /*e630*/  FFMA.RM R0, R0, R69, 12582913 ;  /* 0x4b40000100007423 */ /* 0x000fe20000004045 */
[----:B------:R-:W-:Y:S01]  /*e640*/  FFMA.SAT R40, -R27, R68, 0.5 ;  /* 0x3f0000001b287423 */ /* 0x000fe20000002144 */
[----:B------:R-:W-:Y:S02]  /*e650*/  HADD2.F32 R25, -RZ, R5.H0_H0 ;  /* 0x20000005ff197230 */ /* 0x000fe40000004100 */
[C---:B------:R-:W-:Y:S01]  /*e660*/  FMUL R122, R154.reuse, R122 ;  /* 0x0000007a9a7a7220 */ /* 0x040fe20000400000 */
[----:B------:R-:W-:Y:S02]  /*e670*/  HADD2.F32 R31, -RZ, R7.H0_H0 ;  /* 0x20000007ff1f7230 */ /* 0x000fe40000004100 */
[----:B------:R-:W-:Y:S01]  /*e680*/  FMUL R126, R154, R126 ;  /* 0x0000007e9a7e7220 */ /* 0x000fe20000400000 */
[----:B------:R-:W-:Y:S01]  /*e690*/  FFMA R32, R153, R3, R32 ;  /* 0x0000000399207223 */ /* 0x000fe20000000020 */
[----:B------:R-:W-:Y:S01]  /*e6a0*/  FADD R28, R0, -12583039 ;  /* 0xcb40007f001c7421 */ /* 0x000fe20000000000 */
[----:B------:R-:W-:-:S02]  /*e6b0*/  HADD2.F32 R44, -RZ, R9.H1_H1 ;  /* 0x30000009ff2c7230 */ /* 0x000fc40000004100 */
[----:B------:R-:W-:Y:S01]  /*e6c0*/  FFMA.RM R45, R40, R69, 12582913 ;  /* 0x4b400001282d7423 */ /* 0x000fe20000004045 */
[----:B------:R-:W-:Y:S01]  /*e6d0*/  FFMA.SAT R3, -R21, R68, 0.5 ;  /* 0x3f00000015037423 */ /* 0x000fe20000002144 */
[----:B------:R-:W-:Y:S01]  /*e6e0*/  FMUL R40, R154, R131 ;  /* 0x000000839a287220 */ /* 0x000fe20000400000 */
[C---:B------:R-:W-:Y:S01]  /*e6f0*/  FFMA R25, R153.reuse, R25, R122 ;  /* 0x0000001999197223 */ /* 0x040fe2000000007a */
[----:B------:R-:W-:Y:S01]  /*e700*/  FFMA R31, R153, R31, R126 ;  /* 0x0000001f991f7223 */ /* 0x000fe2000000007e */
[----:B------:R-:W-:Y:S01]  /*e710*/  FFMA R28, -R13, 1.4426950216293334961, -R28 ;  /* 0x3fb8aa3b0d1c7823 */ /* 0x000fe2000000091c */
[-C--:B------:R-:W-:Y:S01]  /*e720*/  FFMA.RM R29, R3, R69.reuse, 12582913 ;  /* 0x4b400001031d7423 */ /* 0x080fe20000004045 */
[----:B------:R-:W-:Y:S01]  /*e730*/  FADD R41, R39, -12583039 ;  /* 0xcb40007f27297421 */ /* 0x000fe20000000000 */
[----:B------:R-:W-:Y:S01]  /*e740*/  FFMA R40, R153, R44, R40 ;  /* 0x0000002c99287223 */ /* 0x000fe20000000028 */
[-C--:B------:R-:W-:Y:S01]  /*e750*/  FFMA.SAT R3, -R25, R68.reuse, 0.5 ;  /* 0x3f00000019037423 */ /* 0x080fe20000002144 */
[-C--:B------:R-:W-:Y:S01]  /*e760*/  FFMA.SAT R43, -R30, R68.reuse, 0.5 ;  /* 0x3f0000001e2b7423 */ /* 0x080fe20000002144 */
[----:B------:R-:W-:Y:S01]  /*e770*/  FADD R42, R45, -12583039 ;  /* 0xcb40007f2d2a7421 */ /* 0x000fe20000000000 */
[-C--:B------:R-:W-:Y:S01]  /*e780*/  FFMA.SAT R44, -R31, R68.reuse, 0.5 ;  /* 0x3f0000001f2c7423 */ /* 0x080fe20000002144 */
[----:B------:R-:W-:Y:S01]  /*e790*/  FFMA R28, -R13, 1.925963033500011079e-08, R28 ;  /* 0x32a570600d1c7823 */ /* 0x000fe2000000011c */
[----:B------:R-:W-:Y:S01]  /*e7a0*/  FFMA R41, -R26, 1.4426950216293334961, -R41 ;  /* 0x3fb8aa3b1a297823 */ /* 0x000fe20000000929 */
[-C--:B------:R-:W-:Y:S01]  /*e7b0*/  FFMA.RM R47, R43, R69.reuse, 12582913 ;  /* 0x4b4000012b2f7423 */ /* 0x080fe20000004045 */
[----:B------:R-:W-:Y:S01]  /*e7c0*/  FFMA R42, -R27, 1.4426950216293334961, -R42 ;  /* 0x3fb8aa3b1b2a7823 */ /* 0x000fe2000000092a */
[-C--:B------:R-:W-:Y:S01]  /*e7d0*/  FFMA.RM R50, R44, R69.reuse, 12582913 ;  /* 0x4b4000012c327423 */ /* 0x080fe20000004045 */
[----:B------:R-:W-:Y:S01]  /*e7e0*/  FFMA.RM R37, R3, R69, 12582913 ;  /* 0x4b40000103257423 */ /* 0x000fe20000004045 */
[----:B------:R-:W-:Y:S01]  /*e7f0*/  FFMA.SAT R44, -R32, R68, 0.5 ;  /* 0x3f000000202c7423 */ /* 0x000fe20000002144 */
[----:B------:R1:W-:Y:S01]  /*e800*/  MUFU.EX2 R3, R28 ;  /* 0x0000001c00037308 */ /* 0x0003e20000000800 */
[----:B------:R-:W-:Y:S01]  /*e810*/  FFMA R43, -R27, 1.925963033500011079e-08, R42 ;  /* 0x32a570601b2b7823 */ /* 0x000fe2000000012a */
[----:B------:R-:W-:-:S02]  /*e820*/  HADD2.F32 R33, -RZ, R8.H0_H0 ;  /* 0x20000008ff217230 */ /* 0x000fc40000004100 */
[----:B------:R-:W-:Y:S01]  /*e830*/  FADD R36, R29, -12583039 ;  /* 0xcb40007f1d247421 */ /* 0x000fe20000000000 */
[----:B------:R-:W-:Y:S01]  /*e840*/  FFMA.RM R52, R44, R69, 12582913 ;  /* 0x4b4000012c347423 */ /* 0x000fe20000004045 */
[----:B------:R-:W-:Y:S01]  /*e850*/  FMUL R128, R154, R128 ;  /* 0x000000809a807220 */ /* 0x000fe20000400000 */
[----:B------:R-:W-:Y:S01]  /*e860*/  FADD R42, R50, -12583039 ;  /* 0xcb40007f322a7421 */ /* 0x000fe20000000000 */
[----:B------:R-:W-:Y:S01]  /*e870*/  FFMA R36, -R21, 1.4426950216293334961, -R36 ;  /* 0x3fb8aa3b15247823 */ /* 0x000fe20000000924 */
[----:B------:R2:W-:Y:S01]  /*e880*/  MUFU.EX2 R46, R43 ;  /* 0x0000002b002e7308 */ /* 0x0005e20000000800 */
[----:B-1----:R-:W-:Y:S01]  /*e890*/  FFMA R28, -R26, 1.925963033500011079e-08, R41 ;  /* 0x32a570601a1c7823 */ /* 0x002fe20000000129 */
[----:B------:R-:W-:Y:S01]  /*e8a0*/  FADD R41, R47, -12583039 ;  /* 0xcb40007f2f297421 */ /* 0x000fe20000000000 */
[----:B------:R-:W-:Y:S01]  /*e8b0*/  FFMA R33, R153, R33, R128 ;  /* 0x0000002199217223 */ /* 0x000fe20000000080 */
[--C-:B------:R-:W-:Y:S02]  /*e8c0*/  HADD2.F32 R48, -RZ, R10.reuse.H0_H0 ;  /* 0x2000000aff307230 */ /* 0x100fe40000004100 */
[----:B------:R-:W-:Y:S01]  /*e8d0*/  FMUL R132, R154, R132 ;  /* 0x000000849a847220 */ /* 0x000fe20000400000 */
[----:B------:R-:W-:Y:S01]  /*e8e0*/  FFMA R49, -R30, 1.4426950216293334961, -R41 ;  /* 0x3fb8aa3b1e317823 */ /* 0x000fe20000000929 */
[----:B------:R-:W-:Y:S01]  /*e8f0*/  FFMA R44, -R31, 1.4426950216293334961, -R42 ;  /* 0x3fb8aa3b1f2c7823 */ /* 0x000fe2000000092a */
[----:B------:R-:W-:Y:S01]  /*e900*/  FFMA R36, -R21, 1.925963033500011079e-08, R36 ;  /* 0x32a5706015247823 */ /* 0x000fe20000000124 */
[----:B--2---:R-:W-:Y:S01]  /*e910*/  FADD R43, R52, -12583039 ;  /* 0xcb40007f342b7421 */ /* 0x004fe20000000000 */
[----:B------:R-:W-:Y:S01]  /*e920*/  FFMA R49, -R30, 1.925963033500011079e-08, R49 ;  /* 0x32a570601e317823 */ /* 0x000fe20000000131 */
[----:B------:R-:W-:-:S02]  /*e930*/  HADD2.F32 R53, -RZ, R10.H1_H1 ;  /* 0x3000000aff357230 */ /* 0x000fc40000004100 */
[----:B------:R-:W-:Y:S01]  /*e940*/  FMUL R42, R154, R133 ;  /* 0x000000859a2a7220 */ /* 0x000fe20000400000 */
[----:B------:R-:W-:Y:S01]  /*e950*/  FFMA R43, -R32, 1.4426950216293334961, -R43 ;  /* 0x3fb8aa3b202b7823 */ /* 0x000fe2000000092b */
[--C-:B------:R-:W-:Y:S02]  /*e960*/  HADD2.F32 R56, -RZ, R11.reuse.H0_H0 ;  /* 0x2000000bff387230 */ /* 0x100fe40000004100 */
[----:B------:R-:W-:Y:S01]  /*e970*/  FFMA.SAT R51, -R33, R68, 0.5 ;  /* 0x3f00000021337423 */ /* 0x000fe20000002144 */
[----:B------:R-:W-:Y:S01]  /*e980*/  FMUL R134, R154, R134 ;  /* 0x000000869a867220 */ /* 0x000fe20000400000 */
[----:B------:R-:W-:Y:S01]  /*e990*/  FFMA R41, R153, R48, R132 ;  /* 0x0000003099297223 */ /* 0x000fe20000000084 */
[----:B------:R-:W-:Y:S01]  /*e9a0*/  FFMA R44, -R31, 1.925963033500011079e-08, R44 ;  /* 0x32a570601f2c7823 */ /* 0x000fe2000000012c */
[----:B------:R1:W-:Y:S01]  /*e9b0*/  MUFU.EX2 R48, R49 ;  /* 0x0000003100307308 */ /* 0x0003e20000000800 */
[----:B------:R-:W-:Y:S01]  /*e9c0*/  FFMA R42, R153, R53, R42 ;  /* 0x00000035992a7223 */ /* 0x000fe2000000002a */
[----:B------:R-:W-:Y:S01]  /*e9d0*/  FFMA.RM R53, R51, R69, 12582913 ;  /* 0x4b40000133357423 */ /* 0x000fe20000004045 */
[----:B------:R-:W-:-:S02]  /*e9e0*/  HADD2.F32 R60, -RZ, R11.H1_H1 ;  /* 0x3000000bff3c7230 */ /* 0x000fc40000004100 */
[-C--:B------:R-:W-:Y:S01]  /*e9f0*/  FFMA.SAT R55, -R34, R68.reuse, 0.5 ;  /* 0x3f00000022377423 */ /* 0x080fe20000002144 */
[-C--:B------:R-:W-:Y:S01]  /*ea00*/  FFMA.SAT R59, -R40, R68.reuse, 0.5 ;  /* 0x3f000000283b7423 */ /* 0x080fe20000002144 */
[-C--:B------:R-:W-:Y:S01]  /*ea10*/  FFMA.SAT R62, -R41, R68.reuse, 0.5 ;  /* 0x3f000000293e7423 */ /* 0x080fe20000002144 */
[----:B------:R-:W-:Y:S01]  /*ea20*/  FFMA.SAT R65, -R42, R68, 0.5 ;  /* 0x3f0000002a417423 */ /* 0x000fe20000002144 */
[----:B------:R-:W2:Y:S01]  /*ea30*/  MUFU.EX2 R36, R36 ;  /* 0x0000002400247308 */ /* 0x000ea20000000800 */
[----:B-1----:R-:W-:Y:S01]  /*ea40*/  FFMA R49, -R32, 1.925963033500011079e-08, R43 ;  /* 0x32a5706020317823 */ /* 0x002fe2000000012b */
[----:B------:R-:W-:Y:S01]  /*ea50*/  FFMA R43, R153, R56, R134 ;  /* 0x00000038992b7223 */ /* 0x000fe20000000086 */
[-C--:B------:R-:W-:Y:S01]  /*ea60*/  FFMA.SAT R56, -R35, R68.reuse, 0.5 ;  /* 0x3f00000023387423 */ /* 0x080fe20000002144 */
[-C--:B------:R-:W-:Y:S01]  /*ea70*/  FFMA.RM R55, R55, R69.reuse, 12582913 ;  /* 0x4b40000137377423 */ /* 0x080fe20000004045 */
[-C--:B------:R-:W-:Y:S01]  /*ea80*/  FFMA.RM R61, R59, R69.reuse, 12582913 ;  /* 0x4b4000013b3d7423 */ /* 0x080fe20000004045 */
[----:B------:R-:W-:Y:S01]  /*ea90*/  FFMA.SAT R66, -R43, R68, 0.5 ;  /* 0x3f0000002b427423 */ /* 0x000fe20000002144 */
[-C--:B------:R-:W-:Y:S01]  /*eaa0*/  FFMA.RM R58, R56, R69.reuse, 12582913 ;  /* 0x4b400001383a7423 */ /* 0x080fe20000004045 */
[----:B------:R1:W-:Y:S01]  /*eab0*/  MUFU.EX2 R51, R44 ;  /* 0x0000002c00337308 */ /* 0x0003e20000000800 */
[----:B------:R-:W-:Y:S01]  /*eac0*/  FADD R57, R55, -12583039 ;  /* 0xcb40007f37397421 */ /* 0x000fe20000000000 */
[----:B------:R-:W-:Y:S01]  /*ead0*/  SHF.L.U32 R0, R0, 0x17, RZ ;  /* 0x0000001700007819 */ /* 0x000fe200000006ff */
[----:B------:R-:W-:Y:S01]  /*eae0*/  FADD R56, R58, -12583039 ;  /* 0xcb40007f3a387421 */ /* 0x000fe20000000000 */
[----:B------:R-:W-:Y:S01]  /*eaf0*/  SHF.L.U32 R29, R29, 0x17, RZ ;  /* 0x000000171d1d7819 */ /* 0x000fe200000006ff */
[----:B------:R-:W-:Y:S01]  /*eb00*/  FADD R59, R61, -12583039 ;  /* 0xcb40007f3d3b7421 */ /* 0x000fe20000000000 */
[----:B------:R-:W-:Y:S01]  /*eb10*/  FFMA.RM R67, R66, R69, 12582913 ;  /* 0x4b40000142437423 */ /* 0x000fe20000004045 */
[----:B------:R-:W-:Y:S01]  /*eb20*/  FFMA R57, -R34, 1.4426950216293334961, -R57 ;  /* 0x3fb8aa3b22397823 */ /* 0x000fe20000000939 */
[----:B------:R-:W3:Y:S01]  /*eb30*/  MUFU.EX2 R28, R28 ;  /* 0x0000001c001c7308 */ /* 0x000ee20000000800 */
[----:B-1----:R-:W-:Y:S01]  /*eb40*/  FMUL R44, R154, R135 ;  /* 0x000000879a2c7220 */ /* 0x002fe20000400000 */
[-C--:B------:R-:W-:Y:S01]  /*eb50*/  FFMA.RM R64, R62, R69.reuse, 12582913 ;  /* 0x4b4000013e407423 */ /* 0x080fe20000004045 */
[-C--:B------:R-:W-:Y:S01]  /*eb60*/  FFMA.RM R65, R65, R69.reuse, 12582913 ;  /* 0x4b40000141417423 */ /* 0x080fe20000004045 */
[----:B------:R-:W-:Y:S01]  /*eb70*/  SHF.L.U32 R39, R39, 0x17, RZ ;  /* 0x0000001727277819 */ /* 0x000fe200000006ff */
[----:B------:R-:W-:Y:S01]  /*eb80*/  FFMA R44, R153, R60, R44 ;  /* 0x0000003c992c7223 */ /* 0x000fe2000000002c */
[----:B------:R-:W-:Y:S01]  /*eb90*/  FFMA R60, -R35, 1.4426950216293334961, -R56 ;  /* 0x3fb8aa3b233c7823 */ /* 0x000fe20000000938 */
[----:B--2---:R-:W-:Y:S01]  /*eba0*/  FFMA R71, R29, R36, 1 ;  /* 0x3f8000001d477423 */ /* 0x004fe20000000024 */
[----:B------:R-:W-:Y:S01]  /*ebb0*/  FADD R38, R37, -12583039 ;  /* 0xcb40007f25267421 */ /* 0x000fe20000000000 */
[----:B------:R-:W-:Y:S01]  /*ebc0*/  FFMA.SAT R68, -R44, R68, 0.5 ;  /* 0x3f0000002c447423 */ /* 0x000fe20000002144 */
[----:B------:R-:W-:Y:S01]  /*ebd0*/  FFMA R60, -R35, 1.925963033500011079e-08, R60 ;  /* 0x32a57060233c7823 */ /* 0x000fe2000000013c */
[----:B------:R-:W-:Y:S01]  /*ebe0*/  FADD R54, R53, -12583039 ;  /* 0xcb40007f35367421 */ /* 0x000fe20000000000 */
[----:B------:R-:W-:Y:S01]  /*ebf0*/  FFMA R57, -R34, 1.925963033500011079e-08, R57 ;  /* 0x32a5706022397823 */ /* 0x000fe20000000139 */
[----:B------:R-:W-:Y:S01]  /*ec00*/  FFMA.RM R68, R68, R69, 12582913 ;  /* 0x4b40000144447423 */ /* 0x000fe20000004045 */
[----:B------:R-:W-:Y:S01]  /*ec10*/  FFMA R69, R0, R3, 1 ;  /* 0x3f80000000457423 */ /* 0x000fe20000000003 */
[----:B------:R-:W-:Y:S01]  /*ec20*/  FADD R0, R67, -12583039 ;  /* 0xcb40007f43007421 */ /* 0x000fe20000000000 */
[----:B------:R-:W-:Y:S01]  /*ec30*/  FFMA R63, -R40, 1.4426950216293334961, -R59 ;  /* 0x3fb8aa3b283f7823 */ /* 0x000fe2000000093b */
[----:B------:R-:W-:Y:S01]  /*ec40*/  FADD R29, R68, -12583039 ;  /* 0xcb40007f441d7421 */ /* 0x000fe20000000000 */
[----:B------:R-:W-:Y:S01]  /*ec50*/  FADD R62, R64, -12583039 ;  /* 0xcb40007f403e7421 */ /* 0x000fe20000000000 */
[----:B------:R3:W-:Y:S01]  /*ec60*/  MUFU.EX2 R59, R60 ;  /* 0x0000003c003b7308 */ /* 0x0007e20000000800 */
[----:B------:R-:W-:Y:S01]  /*ec70*/  FADD R3, R65, -12583039 ;  /* 0xcb40007f41037421 */ /* 0x000fe20000000000 */
[----:B------:R-:W-:Y:S01]  /*ec80*/  FFMA R38, -R25, 1.4426950216293334961, -R38 ;  /* 0x3fb8aa3b19267823 */ /* 0x000fe20000000926 */
[----:B------:R-:W-:Y:S01]  /*ec90*/  FFMA R54, -R33, 1.4426950216293334961, -R54 ;  /* 0x3fb8aa3b21367823 */ /* 0x000fe20000000936 */
[C---:B------:R-:W-:Y:S01]  /*eca0*/  FFMA R29, -R44.reuse, 1.4426950216293334961, -R29 ;  /* 0x3fb8aa3b2c1d7823 */ /* 0x040fe2000000091d */
[----:B------:R-:W-:Y:S01]  /*ecb0*/  FFMA R66, -R41, 1.4426950216293334961, -R62 ;  /* 0x3fb8aa3b29427823 */ /* 0x000fe2000000093e */
[----:B------:R-:W-:Y:S01]  /*ecc0*/  FFMA R38, -R25, 1.925963033500011079e-08, R38 ;  /* 0x32a5706019267823 */ /* 0x000fe20000000126 */
[----:B------:R-:W-:Y:S01]  /*ecd0*/  FFMA R54, -R33, 1.925963033500011079e-08, R54 ;  /* 0x32a5706021367823 */ /* 0x000fe20000000136 */
[----:B------:R1:W2:Y:S01]  /*ece0*/  MUFU.EX2 R56, R57 ;  /* 0x0000003900387308 */ /* 0x0002a20000000800 */
[----:B---3--:R-:W-:Y:S01]  /*ecf0*/  FFMA R60, R39, R28, 1 ;  /* 0x3f800000273c7423 */ /* 0x008fe2000000001c */
[----:B------:R-:W-:Y:S01]  /*ed00*/  FFMA R28, -R43, 1.4426950216293334961, -R0 ;  /* 0x3fb8aa3b2b1c7823 */ /* 0x000fe20000000900 */
[----:B------:R-:W-:Y:S01]  /*ed10*/  FFMA R29, -R44, 1.925963033500011079e-08, R29 ;  /* 0x32a570602c1d7823 */ /* 0x000fe2000000011d */
[----:B------:R-:W-:Y:S01]  /*ed20*/  IADD3 R36, R69, 0x1800000, RZ ;  /* 0x0180000045247810 */ /* 0x000fe20007ffe0ff */
[----:B------:R-:W-:Y:S01]  /*ed30*/  FFMA R66, -R41, 1.925963033500011079e-08, R66 ;  /* 0x32a5706029427823 */ /* 0x000fe20000000142 */
[----:B------:R-:W-:Y:S01]  /*ed40*/  FFMA R28, -R43, 1.925963033500011079e-08, R28 ;  /* 0x32a570602b1c7823 */ /* 0x000fe2000000011c */
[----:B------:R-:W-:Y:S01]  /*ed50*/  FFMA R63, -R40, 1.925963033500011079e-08, R63 ;  /* 0x32a57060283f7823 */ /* 0x000fe2000000013f */
[----:B------:R-:W-:Y:S01]  /*ed60*/  LOP3.LUT R36, R36, 0x7f800000, RZ, 0xc0, !PT ;  /* 0x7f80000024247812 */ /* 0x000fe200078ec0ff */
[C---:B-1----:R-:W-:Y:S01]  /*ed70*/  FFMA R57, -R42.reuse, 1.4426950216293334961, -R3 ;  /* 0x3fb8aa3b2a397823 */ /* 0x042fe20000000903 */
[----:B------:R-:W-:Y:S01]  /*ed80*/  MUFU.EX2 R38, R38 ;  /* 0x0000002600267308 */ /* 0x000fe20000000800 */
[----:B------:R-:W-:Y:S01]  /*ed90*/  SHF.L.U32 R55, R55, 0x17, RZ ;  /* 0x0000001737377819 */ /* 0x000fe200000006ff */
[----:B------:R-:W-:Y:S01]  /*eda0*/  BSSY B1, `(.L_x_399) ;  /* 0x000002d000017945 */ /* 0x000fe20003800000 */
[----:B------:R-:W-:Y:S01]  /*edb0*/  FFMA R57, -R42, 1.925963033500011079e-08, R57 ;  /* 0x32a570602a397823 */ /* 0x000fe20000000139 */
[----:B------:R-:W-:-:S02]  /*edc0*/  ISETP.GT.U32.AND P2, PT, R36, 0x1ffffff, PT ;  /* 0x01ffffff2400780c */ /* 0x000fc40003f44070 */
[----:B------:R-:W-:Y:S01]  /*edd0*/  SHF.L.U32 R64, R64, 0x17, RZ ;  /* 0x0000001740407819 */ /* 0x000fe200000006ff */
[----:B--2---:R-:W-:Y:S01]  /*ede0*/  FFMA R72, R55, R56, 1 ;  /* 0x3f80000037487423 */ /* 0x004fe20000000038 */
[----:B------:R1:W2:Y:S01]  /*edf0*/  MUFU.EX2 R3, R66 ;  /* 0x0000004200037308 */ /* 0x0002a20000000800 */
[----:B------:R-:W-:Y:S02]  /*ee00*/  SHF.L.U32 R37, R37, 0x17, RZ ;  /* 0x0000001725257819 */ /* 0x000fe400000006ff */
[----:B------:R-:W-:Y:S02]  /*ee10*/  SHF.L.U32 R45, R45, 0x17, RZ ;  /* 0x000000172d2d7819 */ /* 0x000fe400000006ff */
[----:B------:R-:W-:Y:S02]  /*ee20*/  SHF.L.U32 R47, R47, 0x17, RZ ;  /* 0x000000172f2f7819 */ /* 0x000fe400000006ff */
[----:B------:R-:W-:Y:S01]  /*ee30*/  SHF.L.U32 R50, R50, 0x17, RZ ;  /* 0x0000001732327819 */ /* 0x000fe200000006ff */
[----:B------:R-:W3:Y:S01]  /*ee40*/  MUFU.EX2 R49, R49 ;  /* 0x0000003100317308 */ /* 0x000ee20000000800 */
[----:B------:R-:W-:Y:S01]  /*ee50*/  SHF.L.U32 R52, R52, 0x17, RZ ;  /* 0x0000001734347819 */ /* 0x000fe200000006ff */
[----:B------:R-:W-:Y:S01]  /*ee60*/  FFMA R73, R45, R46, 1 ;  /* 0x3f8000002d497423 */ /* 0x000fe2000000002e */
[----:B------:R-:W-:Y:S01]  /*ee70*/  SHF.L.U32 R53, R53, 0x17, RZ ;  /* 0x0000001735357819 */ /* 0x000fe200000006ff */
[----:B-1----:R-:W-:Y:S01]  /*ee80*/  FFMA R66, R47, R48, 1 ;  /* 0x3f8000002f427423 */ /* 0x002fe20000000030 */
[----:B------:R-:W-:Y:S01]  /*ee90*/  SHF.L.U32 R58, R58, 0x17, RZ ;  /* 0x000000173a3a7819 */ /* 0x000fe200000006ff */
[----:B------:R-:W-:Y:S01]  /*eea0*/  FFMA R51, R50, R51, 1 ;  /* 0x3f80000032337423 */ /* 0x000fe20000000033 */
[----:B------:R-:W-:Y:S01]  /*eeb0*/  SHF.L.U32 R61, R61, 0x17, RZ ;  /* 0x000000173d3d7819 */ /* 0x000fe200000006ff */
[----:B------:R-:W1:Y:S01]  /*eec0*/  MUFU.EX2 R54, R54 ;  /* 0x0000003600367308 */ /* 0x000e620000000800 */
[----:B------:R-:W-:Y:S01]  /*eed0*/  SHF.L.U32 R65, R65, 0x17, RZ ;  /* 0x0000001741417819 */ /* 0x000fe200000006ff */
[----:B--2---:R-:W-:Y:S01]  /*eee0*/  FFMA R55, R64, R3, 1 ;  /* 0x3f80000040377423 */ /* 0x004fe20000000003 */
[----:B------:R-:W-:Y:S01]  /*eef0*/  SHF.L.U32 R67, R67, 0x17, RZ ;  /* 0x0000001743437819 */ /* 0x000fe200000006ff */
[----:B------:R-:W-:Y:S01]  /*ef00*/  FFMA R59, R58, R59, 1 ;  /* 0x3f8000003a3b7423 */ /* 0x000fe2000000003b */
[----:B------:R-:W-:-:S03]  /*ef10*/  SHF.L.U32 R68, R68, 0x17, RZ ;  /* 0x0000001744447819 */ /* 0x000fc600000006ff */
[----:B------:R2:W4:Y:S01]  /*ef20*/  MUFU.EX2 R62, R63 ;  /* 0x0000003f003e7308 */ /* 0x0005220000000800 */
[----:B---3--:R-:W-:-:S07]  /*ef30*/  FFMA R70, R52, R49, 1 ;  /* 0x3f80000034467423 */ /* 0x008fce0000000031 */
[----:B------:R-:W3:Y:S01]  /*ef40*/  MUFU.EX2 R0, R57 ;  /* 0x0000003900007308 */ /* 0x000ee20000000800 */
[----:B--2---:R-:W-:Y:S01]  /*ef50*/  FFMA R63, R37, R38, 1 ;  /* 0x3f800000253f7423 */ /* 0x004fe20000000026 */
[----:B-1----:R-:W-:-:S06]  /*ef60*/  FFMA R53, R53, R54, 1 ;  /* 0x3f80000035357423 */ /* 0x002fcc0000000036 */
[----:B------:R-:W1:Y:S01]  /*ef70*/  MUFU.EX2 R28, R28 ;  /* 0x0000001c001c7308 */ /* 0x000e620000000800 */
[----:B----4-:R-:W-:-:S07]  /*ef80*/  FFMA R62, R61, R62, 1 ;  /* 0x3f8000003d3e7423 */ /* 0x010fce000000003e */
        /* <DEDUP_REMOVED lines=10> */
.L_x_400:
[----:B------:R-:W1:Y:S02]  /*f030*/  MUFU.RCP R46, R69 ;  /* 0x00000045002e7308 */ /* 0x000e640000001000 */
[----:B-1----:R-:W-:-:S04]  /*f040*/  FFMA R0, R69, R46, -1 ;  /* 0xbf80000045007423 */ /* 0x002fc8000000002e */
[----:B------:R-:W-:-:S04]  /*f050*/  FADD.FTZ R3, -R0, -RZ ;  /* 0x800000ff00037221 */ /* 0x000fc80000010100 */
[----:B------:R-:W-:-:S07]  /*f060*/  FFMA R46, R46, R3, R46 ;  /* 0x000000032e2e7223 */ /* 0x000fce000000002e */
.L_x_401:
[----:B------:R-:W-:Y:S05]  /*f070*/  BSYNC B1 ;  /* 0x0000000000017941 */ /* 0x000fea0003800000 */
.L_x_399:
        /* <DEDUP_REMOVED lines=10> */
.L_x_403:
[----:B------:R-:W1:Y:S02]  /*f120*/  MUFU.RCP R48, R71 ;  /* 0x0000004700307308 */ /* 0x000e640000001000 */
[----:B-1----:R-:W-:-:S04]  /*f130*/  FFMA R0, R71, R48, -1 ;  /* 0xbf80000047007423 */ /* 0x002fc80000000030 */
[----:B------:R-:W-:-:S04]  /*f140*/  FADD.FTZ R3, -R0, -RZ ;  /* 0x800000ff00037221 */ /* 0x000fc80000010100 */
[----:B------:R-:W-:-:S07]  /*f150*/  FFMA R48, R48, R3, R48 ;  /* 0x0000000330307223 */ /* 0x000fce0000000030 */
.L_x_404:
[----:B------:R-:W-:Y:S05]  /*f160*/  BSYNC B1 ;  /* 0x0000000000017941 */ /* 0x000fea0003800000 */
.L_x_402:
        /* <DEDUP_REMOVED lines=10> */
.L_x_406:
[----:B------:R-:W1:Y:S02]  /*f210*/  MUFU.RCP R50, R63 ;  /* 0x0000003f00327308 */ /* 0x000e640000001000 */
[----:B-1----:R-:W-:-:S04]  /*f220*/  FFMA R0, R63, R50, -1 ;  /* 0xbf8000003f007423 */ /* 0x002fc80000000032 */
[----:B------:R-:W-:-:S04]  /*f230*/  FADD.FTZ R3, -R0, -RZ ;  /* 0x800000ff00037221 */ /* 0x000fc80000010100 */
[----:B------:R-:W-:-:S07]  /*f240*/  FFMA R50, R50, R3, R50 ;  /* 0x0000000332327223 */ /* 0x000fce0000000032 */
.L_x_407:
[----:B------:R-:W-:Y:S05]  /*f250*/  BSYNC B1 ;  /* 0x0000000000017941 */ /* 0x000fea0003800000 */
.L_x_405:
        /* <DEDUP_REMOVED lines=10> */
.L_x_409:
[----:B------:R-:W1:Y:S02]  /*f300*/  MUFU.RCP R45, R60 ;  /* 0x0000003c002d7308 */ /* 0x000e640000001000 */
[----:B-1----:R-:W-:-:S04]  /*f310*/  FFMA R0, R60, R45, -1 ;  /* 0xbf8000003c007423 */ /* 0x002fc8000000002d */
[----:B------:R-:W-:-:S04]  /*f320*/  FADD.FTZ R0, -R0, -RZ ;  /* 0x800000ff00007221 */ /* 0x000fc80000010100 */
[----:B------:R-:W-:-:S07]  /*f330*/  FFMA R45, R45, R0, R45 ;  /* 0x000000002d2d7223 */ /* 0x000fce000000002d */
.L_x_410:
[----:B------:R-:W-:Y:S05]  /*f340*/  BSYNC B1 ;  /* 0x0000000000017941 */ /* 0x000fea0003800000 */
.L_x_408:
        /* <DEDUP_REMOVED lines=10> */
.L_x_412:
[----:B------:R-:W1:Y:S02]  /*f3f0*/  MUFU.RCP R52, R73 ;  /* 0x0000004900347308 */ /* 0x000e640000001000 */
[----:B-1----:R-:W-:-:S04]  /*f400*/  FFMA R0, R73, R52, -1 ;  /* 0xbf80000049007423 */ /* 0x002fc80000000034 */
[----:B------:R-:W-:-:S04]  /*f410*/  FADD.FTZ R3, -R0, -RZ ;  /* 0x800000ff00037221 */ /* 0x000fc80000010100 */
[----:B------:R-:W-:-:S07]  /*f420*/  FFMA R52, R52, R3, R52 ;  /* 0x0000000334347223 */ /* 0x000fce0000000034 */
.L_x_413:
[----:B------:R-:W-:Y:S05]  /*f430*/  BSYNC B1 ;  /* 0x0000000000017941 */ /* 0x000fea0003800000 */
.L_x_411:
        /* <DEDUP_REMOVED lines=10> */
.L_x_415:
[----:B------:R-:W1:Y:S02]  /*f4e0*/  MUFU.RCP R47, R66 ;  /* 0x00000042002f7308 */ /* 0x000e640000001000 */
[----:B-1----:R-:W-:-:S04]  /*f4f0*/  FFMA R0, R66, R47, -1 ;  /* 0xbf80000042007423 */ /* 0x002fc8000000002f */
[----:B------:R-:W-:-:S04]  /*f500*/  FADD.FTZ R0, -R0, -RZ ;  /* 0x800000ff00007221 */ /* 0x000fc80000010100 */
[----:B------:R-:W-:-:S07]  /*f510*/  FFMA R47, R47, R0, R47 ;  /* 0x000000002f2f7223 */ /* 0x000fce000000002f */
.L_x_416:
[----:B------:R-:W-:Y:S05]  /*f520*/  BSYNC B1 ;  /* 0x0000000000017941 */ /* 0x000fea0003800000 */
.L_x_414:
        /* <DEDUP_REMOVED lines=10> */
.L_x_418:
[----:B------:R-:W1:Y:S02]  /*f5d0*/  MUFU.RCP R54, R51 ;  /* 0x0000003300367308 */ /* 0x000e640000001000 */
[----:B-1----:R-:W-:-:S04]  /*f5e0*/  FFMA R0, R51, R54, -1 ;  /* 0xbf80000033007423 */ /* 0x002fc80000000036 */
[----:B------:R-:W-:-:S04]  /*f5f0*/  FADD.FTZ R3, -R0, -RZ ;  /* 0x800000ff00037221 */ /* 0x000fc80000010100 */
[----:B------:R-:W-:-:S07]  /*f600*/  FFMA R54, R54, R3, R54 ;  /* 0x0000000336367223 */ /* 0x000fce0000000036 */
.L_x_419:
[----:B------:R-:W-:Y:S05]  /*f610*/  BSYNC B1 ;  /* 0x0000000000017941 */ /* 0x000fea0003800000 */
.L_x_417:
        /* <DEDUP_REMOVED lines=10> */
.L_x_421:
[----:B------:R-:W1:Y:S02]  /*f6c0*/  MUFU.RCP R49, R70 ;  /* 0x0000004600317308 */ /* 0x000e640000001000 */
[----:B-1----:R-:W-:-:S04]  /*f6d0*/  FFMA R0, R70, R49, -1 ;  /* 0xbf80000046007423 */ /* 0x002fc80000000031 */
[----:B------:R-:W-:-:S04]  /*f6e0*/  FADD.FTZ R0, -R0, -RZ ;  /* 0x800000ff00007221 */ /* 0x000fc80000010100 */
[----:B------:R-:W-:-:S07]  /*f6f0*/  FFMA R49, R49, R0, R49 ;  /* 0x0000000031317223 */ /* 0x000fce0000000031 */
.L_x_422:
[----:B------:R-:W-:Y:S05]  /*f700*/  BSYNC B1 ;  /* 0x0000000000017941 */ /* 0x000fea0003800000 */
.L_x_420:
        /* <DEDUP_REMOVED lines=10> */
.L_x_424:
[----:B------:R-:W1:Y:S02]  /*f7b0*/  MUFU.RCP R56, R53 ;  /* 0x0000003500387308 */ /* 0x000e640000001000 */
[----:B-1----:R-:W-:-:S04]  /*f7c0*/  FFMA R0, R53, R56, -1 ;  /* 0xbf80000035007423 */ /* 0x002fc80000000038 */
[----:B------:R-:W-:-:S04]  /*f7d0*/  FADD.FTZ R3, -R0, -RZ ;  /* 0x800000ff00037221 */ /* 0x000fc80000010100 */
[----:B------:R-:W-:-:S07]  /*f7e0*/  FFMA R56, R56, R3, R56 ;  /* 0x0000000338387223 */ /* 0x000fce0000000038 */
.L_x_425:
[----:B------:R-:W-:Y:S05]  /*f7f0*/  BSYNC B1 ;  /* 0x0000000000017941 */ /* 0x000fea0003800000 */
.L_x_423:
        /* <DEDUP_REMOVED lines=10> */
.L_x_427:
[----:B------:R-:W1:Y:S02]  /*f8a0*/  MUFU.RCP R51, R72 ;  /* 0x0000004800337308 */ /* 0x000e640000001000 */
[----:B-1----:R-:W-:-:S04]  /*f8b0*/  FFMA R0, R72, R51, -1 ;  /* 0xbf80000048007423 */ /* 0x002fc80000000033 */
[----:B------:R-:W-:-:S04]  /*f8c0*/  FADD.FTZ R0, -R0, -RZ ;  /* 0x800000ff00007221 */ /* 0x000fc80000010100 */
[----:B------:R-:W-:-:S07]  /*f8d0*/  FFMA R51, R51, R0, R51 ;  /* 0x0000000033337223 */ /* 0x000fce0000000033 */
.L_x_428:
[----:B------:R-:W-:Y:S05]  /*f8e0*/  BSYNC B1 ;  /* 0x0000000000017941 */ /* 0x000fea0003800000 */
.L_x_426:
        /* <DEDUP_REMOVED lines=10> */
.L_x_430:
[----:B------:R-:W1:Y:S02]  /*f990*/  MUFU.RCP R58, R59 ;  /* 0x0000003b003a7308 */ /* 0x000e640000001000 */
[----:B-1----:R-:W-:-:S04]  /*f9a0*/  FFMA R0, R59, R58, -1 ;  /* 0xbf8000003b007423 */ /* 0x002fc8000000003a */
[----:B------:R-:W-:-:S04]  /*f9b0*/  FADD.FTZ R3, -R0, -RZ ;  /* 0x800000ff00037221 */ /* 0x000fc80000010100 */
[----:B------:R-:W-:-:S07]  /*f9c0*/  FFMA R58, R58, R3, R58 ;  /* 0x000000033a3a7223 */ /* 0x000fce000000003a */
.L_x_431:
[----:B------:R-:W-:Y:S05]  /*f9d0*/  BSYNC B1 ;  /* 0x0000000000017941 */ /* 0x000fea0003800000 */
.L_x_429:
        /* <DEDUP_REMOVED lines=10> */
.L_x_433:
[----:B------:R-:W1:Y:S02]  /*fa80*/  MUFU.RCP R53, R62 ;  /* 0x0000003e00357308 */ /* 0x000e640000001000 */
[----:B-1----:R-:W-:-:S04]  /*fa90*/  FFMA R0, R62, R53, -1 ;  /* 0xbf8000003e007423 */ /* 0x002fc80000000035 */
[----:B------:R-:W-:-:S04]  /*faa0*/  FADD.FTZ R0, -R0, -RZ ;  /* 0x800000ff00007221 */ /* 0x000fc80000010100 */
[----:B------:R-:W-:-:S07]  /*fab0*/  FFMA R53, R53, R0, R53 ;  /* 0x0000000035357223 */ /* 0x000fce0000000035 */
.L_x_434:
[----:B------:R-:W-:Y:S05]  /*fac0*/  BSYNC B1 ;  /* 0x0000000000017941 */ /* 0x000fea0003800000 */
.L_x_432:
        /* <DEDUP_REMOVED lines=10> */
.L_x_436:
[----:B------:R-:W1:Y:S02]  /*fb70*/  MUFU.RCP R60, R55 ;  /* 0x00000037003c7308 */ /* 0x000e640000001000 */
[----:B-1----:R-:W-:-:S04]  /*fb80*/  FFMA R0, R55, R60, -1 ;  /* 0xbf80000037007423 */ /* 0x002fc8000000003c */
[----:B------:R-:W-:-:S04]  /*fb90*/  FADD.FTZ R3, -R0, -RZ ;  /* 0x800000ff00037221 */ /* 0x000fc80000010100 */
[----:B------:R-:W-:-:S07]  /*fba0*/  FFMA R60, R60, R3, R60 ;  /* 0x000000033c3c7223 */ /* 0x000fce000000003c */
.L_x_437:
[----:B------:R-:W-:Y:S05]  /*fbb0*/  BSYNC B1 ;  /* 0x0000000000017941 */ /* 0x000fea0003800000 */
.L_x_435:
        /* <DEDUP_REMOVED lines=10> */
.L_x_439:
[----:B------:R-:W1:Y:S02]  /*fc60*/  MUFU.RCP R55, R64 ;  /* 0x0000004000377308 */ /* 0x000e640000001000 */
[----:B-1----:R-:W-:-:S04]  /*fc70*/  FFMA R0, R64, R55, -1 ;  /* 0xbf80000040007423 */ /* 0x002fc80000000037 */
[----:B------:R-:W-:-:S04]  /*fc80*/  FADD.FTZ R0, -R0, -RZ ;  /* 0x800000ff00007221 */ /* 0x000fc80000010100 */
[----:B------:R-:W-:-:S07]  /*fc90*/  FFMA R55, R55, R0, R55 ;  /* 0x0000000037377223 */ /* 0x000fce0000000037 */
.L_x_440:
[----:B------:R-:W-:Y:S05]  /*fca0*/  BSYNC B1 ;  /* 0x0000000000017941 */ /* 0x000fea0003800000 */
.L_x_438:
        /* <DEDUP_REMOVED lines=10> */
.L_x_442:
[----:B------:R-:W1:Y:S02]  /*fd50*/  MUFU.RCP R62, R67 ;  /* 0x00000043003e7308 */ /* 0x000e640000001000 */
[----:B-1----:R-:W-:-:S04]  /*fd60*/  FFMA R0, R67, R62, -1 ;  /* 0xbf80000043007423 */ /* 0x002fc8000000003e */
[----:B------:R-:W-:-:S04]  /*fd70*/  FADD.FTZ R3, -R0, -RZ ;  /* 0x800000ff00037221 */ /* 0x000fc80000010100 */
[----:B------:R-:W-:-:S07]  /*fd80*/  FFMA R62, R62, R3, R62 ;  /* 0x000000033e3e7223 */ /* 0x000fce000000003e */
.L_x_443:
[----:B------:R-:W-:Y:S05]  /*fd90*/  BSYNC B1 ;  /* 0x0000000000017941 */ /* 0x000fea0003800000 */
.L_x_441:
        /* <DEDUP_REMOVED lines=9> */
.L_x_445:
[----:B------:R-:W1:Y:S02]  /*fe30*/  MUFU.RCP R0, R57 ;  /* 0x0000003900007308 */ /* 0x000e640000001000 */
[----:B-1----:R-:W-:-:S04]  /*fe40*/  FFMA R3, R57, R0, -1 ;  /* 0xbf80000039037423 */ /* 0x002fc80000000000 */
[----:B------:R-:W-:-:S04]  /*fe50*/  FADD.FTZ R3, -R3, -RZ ;  /* 0x800000ff03037221 */ /* 0x000fc80000010100 */
[----:B------:R-:W-:-:S07]  /*fe60*/  FFMA R0, R0, R3, R0 ;  /* 0x0000000300007223 */ /* 0x000fce0000000000 */
.L_x_446:
[----:B------:R-:W-:Y:S05]  /*fe70*/  BSYNC B1 ;  /* 0x0000000000017941 */ /* 0x000fea0003800000 */
.L_x_444:
        /* <DEDUP_REMOVED lines=45> */
.L_x_448:
[----:B------:R-:W-:Y:S05]  /*10150*/  BSYNC B0 ;  /* 0x0000000000007941 */ /* 0x000fea0003800000 */
.L_x_447:
[----:B------:R-:W-:Y:S06]  /*10160*/  BAR.SYNC.DEFER_BLOCKING 0x1, 0x100 ;  /* 0x0044000000007b1d */ /* 0x000fec0000010000 */
[----:B------:R-:W-:Y:S04]  /*10170*/  BSSY B0, `(.L_x_449) ;  /* 0x0000009000007945 */ /* 0x000fe80003800000 */
[----:B------:R-:W-:Y:S05]  /*10180*/  @P0 BRA `(.L_x_450) ;  /* 0x00000000001c0947 */ /* 0x000fea0003800000 */
[----:B------:R-:W-:-:S13]  /*10190*/  ISETP.NE.AND P2, PT, R159, 0x3, PT ;  /* 0x000000039f00780c */ /* 0x000fda0003f45270 */
[----:B------:R-:W-:Y:S05]  /*101a0*/  @!P2 BRA `(.L_x_451) ;  /* 0x000000000004a947 */ /* 0x000fea0003800000 */
[----:B------:R-:W-:Y:S01]  /*101b0*/  BPT.TRAP 0x1 ;  /* 0x000000040000795c */ /* 0x000fe20000300000 */
.L_x_451:
[----:B------:R-:W-:-:S04]  /*101c0*/  ULEA UR4, UR5, UR45, 0x3 ;  /* 0x0000002d05047291 */ /* 0x000fc8000f8e183f */
[----:B------:R-:W-:-:S04]  /*101d0*/  UIADD3 UR4, UR4, 0x60, URZ ;  /* 0x0000006004047890 */ /* 0x000fc8000fffe03f */
[----:B------:R-:W-:-:S09]  /*101e0*/  UPRMT UR4, UR50, 0x654, UR4 ;  /* 0x0000065432047896 */ /* 0x000fd20008000004 */
[----:B------:R-:W-:Y:S03]  /*101f0*/  SYNCS.ARRIVE.TRANS64.RED.A1T0 RZ, [UR4], RZ ;  /* 0x000000ffffff79a7 */ /* 0x000fe60008100404 */
.L_x_450:
[----:B------:R-:W-:Y:S05]  /*10200*/  BSYNC B0 ;  /* 0x0000000000007941 */ /* 0x000fea0003800000 */
.L_x_449:
        /* <DEDUP_REMOVED lines=8> */
.L_x_454:
[----:B------:R-:W-:Y:S01]  /*10290*/  SHF.L.U32 R20, R20, 0x1f, RZ ;  /* 0x0000001f14147819 */ /* 0x000fe200000006ff */
[----:B------:R-:W-:Y:S01]  /*102a0*/  BSSY B1, `(.L_x_455) ;  /* 0x0000006000017945 */ /* 0x000fe20003800000 */
[C---:B------:R-:W-:Y:S02]  /*102b0*/  LEA R3, R12.reuse, UR45, 0x3 ;  /* 0x0000002d0c037c11 */ /* 0x040fe4000f8e18ff */
[----:B------:R-:W-:Y:S02]  /*102c0*/  @!P1 LEA R12, R12, R15, 0xd ;  /* 0x0000000f0c0c9211 */ /* 0x000fe400078e68ff */
[----:B------:R-:W2:Y:S02]  /*102d0*/  SYNCS.PHASECHK.TRANS64.TRYWAIT P2, [R3+URZ+0x40], R20 ;  /* 0x00004014030075a7 */ /* 0x000ea4000804017f */
[----:B------:R-:W-:Y:S01]  /*102e0*/  @!P1 LEA R0, R155, R12, 0x1 ;  /* 0x0000000c9b009211 */ /* 0x000fe200078e08ff */
[----:B--2---:R-:W-:Y:S06]  /*102f0*/  @!P2 BRA `(.L_x_456) ;  /* 0x000000580058a947 */ /* 0x004fec0003800000 */
.L_x_618:
[----:B------:R-:W-:Y:S05]  /*10300*/  BSYNC B1 ;  /* 0x0000000000017941 */ /* 0x000fea0003800000 */
.L_x_455:
[----:B------:R-:W-:Y:S05]  /*10310*/  @!P1 WARPSYNC.ALL ;  /* 0x0000000000009948 */ /* 0x000fea0003800000 */
[----:B------:R3:W4:Y:S04]  /*10320*/  @!P1 LDSM.16.M88.4 R4, [R12] ;  /* 0x000000000c04983b */ /* 0x0007280000000200 */
[----:B------:R3:W1:Y:S02]  /*10330*/  @!P1 LDSM.16.M88.4 R8, [R0] ;  /* 0x000000000008983b */ /* 0x0006640000000200 */
.L_x_453:
[----:B------:R-:W-:Y:S05]  /*10340*/  BSYNC B0 ;  /* 0x0000000000007941 */ /* 0x000fea0003800000 */
.L_x_452:
[--C-:B---34-:R-:W-:Y:S02]  /*10350*/  HADD2.F32 R0, -RZ, R4.reuse.H0_H0 ;  /* 0x20000004ff007230 */ /* 0x118fe40000004100 */
[C---:B------:R-:W-:Y:S01]  /*10360*/  FMUL R136, R154.reuse, R136 ;  /* 0x000000889a887220 */ /* 0x040fe20000400000 */
[----:B------:R-:W-:Y:S02]  /*10370*/  HADD2.F32 R12, -RZ, R4.H1_H1 ;  /* 0x30000004ff0c7230 */ /* 0x000fe40000004100 */
[----:B------:R-:W-:Y:S01]  /*10380*/  FMUL R137, R154, R137 ;  /* 0x000000899a897220 */ /* 0x000fe20000400000 */
[----:B------:R-:W-:Y:S01]  /*10390*/  MOV R58, 0x3bbb989d ;  /* 0x3bbb989d003a7802 */ /* 0x000fe20000000f00 */
[----:B------:R-:W-:Y:S01]  /*103a0*/  FFMA R4, R153, R0, R136 ;  /* 0x0000000099047223 */ /* 0x000fe20000000088 */
[--C-:B--2---:R-:W-:Y:S01]  /*103b0*/  HADD2.F32 R20, -RZ, R5.reuse.H0_H0 ;  /* 0x20000005ff147230 */ /* 0x104fe20000004100 */
[----:B------:R-:W-:Y:S01]  /*103c0*/  MOV R60, 0x437c0000 ;  /* 0x437c0000003c7802 */ /* 0x000fe20000000f00 */
[----:B------:R-:W-:-:S02]  /*103d0*/  HADD2.F32 R26, -RZ, R5.H1_H1 ;  /* 0x30000005ff1a7230 */ /* 0x000fc40000004100 */
[----:B------:R-:W-:Y:S01]  /*103e0*/  FFMA R5, R153, R12, R137 ;  /* 0x0000000c99057223 */ /* 0x000fe20000000089 */
[--C-:B------:R-:W-:Y:S02]  /*103f0*/  HADD2.F32 R28, -RZ, R6.reuse.H0_H0 ;  /* 0x20000006ff1c7230 */ /* 0x100fe40000004100 */
[----:B------:R-:W-:Y:S01]  /*10400*/  FFMA.SAT R12, -R4, R58, 0.5 ;  /* 0x3f000000040c7423 */ /* 0x000fe2000000213a */
[----:B------:R-:W-:Y:S02]  /*10410*/  HADD2.F32 R30, -RZ, R6.H1_H1 ;  /* 0x30000006ff1e7230 */ /* 0x000fe40000004100 */
[----:B------:R-:W-:Y:S01]  /*10420*/  FMUL R6, R154, R138 ;  /* 0x0000008a9a067220 */ /* 0x000fe20000400000 */
[--C-:B------:R-:W-:Y:S02]  /*10430*/  HADD2.F32 R32, -RZ, R7.reuse.H0_H0 ;  /* 0x20000007ff207230 */ /* 0x100fe40000004100 */
[----:B------:R-:W-:Y:S01]  /*10440*/  FFMA.RM R27, R12, R60, 12582913 ;  /* 0x4b4000010c1b7423 */ /* 0x000fe2000000403c */
[----:B------:R-:W-:-:S02]  /*10450*/  HADD2.F32 R34, -RZ, R7.H1_H1 ;  /* 0x30000007ff227230 */ /* 0x000fc40000004100 */
[----:B------:R-:W-:Y:S01]  /*10460*/  FMUL R7, R154, R139 ;  /* 0x0000008b9a077220 */ /* 0x000fe20000400000 */
[----:B------:R-:W-:Y:S01]  /*10470*/  FFMA.SAT R12, -R5, R58, 0.5 ;  /* 0x3f000000050c7423 */ /* 0x000fe2000000213a */
[----:B------:R-:W-:Y:S01]  /*10480*/  FFMA R6, R153, R20, R6 ;  /* 0x0000001499067223 */ /* 0x000fe20000000006 */
[----:B------:R-:W-:Y:S01]  /*10490*/  FADD R13, R27, -12583039 ;  /* 0xcb40007f1b0d7421 */ /* 0x000fe20000000000 */
[----:B------:R-:W-:Y:S01]  /*104a0*/  FFMA R7, R153, R26, R7 ;  /* 0x0000001a99077223 */ /* 0x000fe20000000007 */
[----:B------:R-:W-:Y:S01]  /*104b0*/  FFMA.RM R29, R12, R60, 12582913 ;  /* 0x4b4000010c1d7423 */ /* 0x000fe2000000403c */
[----:B------:R-:W-:Y:S01]  /*104c0*/  FFMA.SAT R15, -R6, R58, 0.5 ;  /* 0x3f000000060f7423 */ /* 0x000fe2000000213a */
[----:B------:R-:W-:Y:S01]  /*104d0*/  FMUL R3, R154, R140 ;  /* 0x0000008c9a037220 */ /* 0x000fe20000400000 */
[----:B------:R-:W-:Y:S01]  /*104e0*/  FFMA.SAT R25, -R7, R58, 0.5 ;  /* 0x3f00000007197423 */ /* 0x000fe2000000213a */
[----:B------:R-:W-:Y:S01]  /*104f0*/  FFMA R13, -R4, 1.4426950216293334961, -R13 ;  /* 0x3fb8aa3b040d7823 */ /* 0x000fe2000000090d */
[----:B------:R-:W-:Y:S01]  /*10500*/  FADD R20, R29, -12583039 ;  /* 0xcb40007f1d147421 */ /* 0x000fe20000000000 */
[-C--:B------:R-:W-:Y:S01]  /*10510*/  FFMA.RM R31, R15, R60.reuse, 12582913 ;  /* 0x4b4000010f1f7423 */ /* 0x080fe2000000403c */
[----:B------:R-:W-:Y:S01]  /*10520*/  FMUL R0, R154, R141 ;  /* 0x0000008d9a007220 */ /* 0x000fe20000400000 */
[----:B------:R-:W-:Y:S01]  /*10530*/  FFMA.RM R33, R25, R60, 12582913 ;  /* 0x4b40000119217423 */ /* 0x000fe2000000403c */
[----:B------:R-:W-:Y:S01]  /*10540*/  FFMA R12, R153, R28, R3 ;  /* 0x0000001c990c7223 */ /* 0x000fe20000000003 */
[----:B------:R-:W-:Y:S01]  /*10550*/  FFMA R3, -R4, 1.925963033500011079e-08, R13 ;  /* 0x32a5706004037823 */ /* 0x000fe2000000010d */
[----:B------:R-:W-:Y:S01]  /*10560*/  FFMA R20, -R5, 1.4426950216293334961, -R20 ;  /* 0x3fb8aa3b05147823 */ /* 0x000fe20000000914 */
[----:B------:R-:W-:Y:S01]  /*10570*/  FADD R21, R31, -12583039 ;  /* 0xcb40007f1f157421 */ /* 0x000fe20000000000 */
[----:B------:R-:W-:Y:S01]  /*10580*/  FFMA R13, R153, R30, R0 ;  /* 0x0000001e990d7223 */ /* 0x000fe20000000000 */
[----:B------:R-:W-:Y:S01]  /*10590*/  FADD R26, R33, -12583039 ;  /* 0xcb40007f211a7421 */ /* 0x000fe20000000000 */
[----:B------:R-:W-:Y:S01]  /*105a0*/  FMUL R142, R154, R142 ;  /* 0x0000008e9a8e7220 */ /* 0x000fe20000400000 */
[----:B-1----:R-:W-:Y:S01]  /*105b0*/  FFMA R23, -R5, 1.925963033500011079e-08, R20 ;  /* 0x32a5706005177823 */ /* 0x002fe20000000114 */
[----:B------:R-:W-:-:S02]  /*105c0*/  HADD2.F32 R0, -RZ, R8.H0_H0 ;  /* 0x20000008ff007230 */ /* 0x000fc40000004100 */
[----:B------:R-:W-:Y:S01]  /*105d0*/  FFMA R21, -R6, 1.4426950216293334961, -R21 ;  /* 0x3fb8aa3b06157823 */ /* 0x000fe20000000915 */
[----:B------:R-:W-:Y:S01]  /*105e0*/  FFMA.SAT R25, -R12, R58, 0.5 ;  /* 0x3f0000000c197423 */ /* 0x000fe2000000213a */
[C---:B------:R-:W-:Y:S01]  /*105f0*/  FMUL R144, R154.reuse, R144 ;  /* 0x000000909a907220 */ /* 0x040fe20000400000 */
[----:B------:R-:W-:Y:S01]  /*10600*/  FFMA R26, -R7, 1.4426950216293334961, -R26 ;  /* 0x3fb8aa3b071a7823 */ /* 0x000fe2000000091a */
[----:B------:R-:W-:Y:S01]  /*10610*/  FFMA.SAT R28, -R13, R58, 0.5 ;  /* 0x3f0000000d1c7423 */ /* 0x000fe2000000213a */
[----:B------:R1:W-:Y:S01]  /*10620*/  MUFU.EX2 R46, R3 ;  /* 0x00000003002e7308 */ /* 0x0003e20000000800 */
[----:B------:R-:W-:Y:S01]  /*10630*/  FFMA R15, R153, R32, R142 ;  /* 0x00000020990f7223 */ /* 0x000fe2000000008e */
[----:B------:R-:W-:Y:S01]  /*10640*/  FMUL R36, R154, R143 ;  /* 0x0000008f9a247220 */ /* 0x000fe20000400000 */
[-C--:B------:R-:W-:Y:S01]  /*10650*/  FFMA.RM R35, R25, R60.reuse, 12582913 ;  /* 0x4b40000119237423 */ /* 0x080fe2000000403c */
[----:B------:R-:W-:Y:S01]  /*10660*/  FFMA.RM R37, R28, R60, 12582913 ;  /* 0x4b4000011c257423 */ /* 0x000fe2000000403c */
[----:B------:R-:W-:-:S02]  /*10670*/  HADD2.F32 R8, -RZ, R8.H1_H1 ;  /* 0x30000008ff087230 */ /* 0x000fc40000004100 */
[----:B------:R-:W-:Y:S01]  /*10680*/  FFMA R20, R153, R34, R36 ;  /* 0x0000002299147223 */ /* 0x000fe20000000024 */
[----:B------:R-:W-:Y:S01]  /*10690*/  FADD R25, R35, -12583039 ;  /* 0xcb40007f23197421 */ /* 0x000fe20000000000 */
[----:B------:R2:W-:Y:S01]  /*106a0*/  MUFU.EX2 R48, R23 ;  /* 0x0000001700307308 */ /* 0x0005e20000000800 */
[----:B-1----:R-:W-:Y:S01]  /*106b0*/  FFMA R3, -R6, 1.925963033500011079e-08, R21 ;  /* 0x32a5706006037823 */ /* 0x002fe20000000115 */
[----:B------:R-:W-:Y:S01]  /*106c0*/  FFMA R21, R153, R0, R144 ;  /* 0x0000000099157223 */ /* 0x000fe20000000090 */
[----:B------:R-:W-:Y:S02]  /*106d0*/  HADD2.F32 R0, -RZ, R9.H0_H0 ;  /* 0x20000009ff007230 */ /* 0x000fe40000004100 */
[----:B------:R-:W-:Y:S01]  /*106e0*/  FADD R30, R37, -12583039 ;  /* 0xcb40007f251e7421 */ /* 0x000fe20000000000 */
[----:B------:R-:W-:Y:S01]  /*106f0*/  FFMA R25, -R12, 1.4426950216293334961, -R25 ;  /* 0x3fb8aa3b0c197823 */ /* 0x000fe20000000919 */
[----:B------:R-:W-:Y:S01]  /*10700*/  FMUL R38, R154, R145 ;  /* 0x000000919a267220 */ /* 0x000fe20000400000 */
[----:B------:R-:W-:-:S02]  /*10710*/  HADD2.F32 R28, -RZ, R10.H0_H0 ;  /* 0x2000000aff1c7230 */ /* 0x000fc40000004100 */
[----:B------:R-:W-:Y:S01]  /*10720*/  FFMA R32, -R13, 1.4426950216293334961, -R30 ;  /* 0x3fb8aa3b0d207823 */ /* 0x000fe2000000091e */
[----:B--2---:R-:W-:Y:S01]  /*10730*/  FFMA R23, -R7, 1.925963033500011079e-08, R26 ;  /* 0x32a5706007177823 */ /* 0x004fe2000000011a */
[----:B------:R-:W-:Y:S02]  /*10740*/  HADD2.F32 R26, -RZ, R9.H1_H1 ;  /* 0x30000009ff1a7230 */ /* 0x000fe40000004100 */
[----:B------:R-:W-:Y:S01]  /*10750*/  FFMA.SAT R9, -R15, R58, 0.5 ;  /* 0x3f0000000f097423 */ /* 0x000fe2000000213a */
[----:B------:R1:W-:Y:S01]  /*10760*/  MUFU.EX2 R36, R3 ;  /* 0x0000000300247308 */ /* 0x0003e20000000800 */
[----:B------:R-:W-:Y:S01]  /*10770*/  FFMA R25, -R12, 1.925963033500011079e-08, R25 ;  /* 0x32a570600c197823 */ /* 0x000fe20000000119 */
[----:B------:R-:W-:Y:S01]  /*10780*/  FFMA R8, R153, R8, R38 ;  /* 0x0000000899087223 */ /* 0x000fe20000000026 */
[----:B------:R-:W-:Y:S01]  /*10790*/  FFMA.RM R39, R9, R60, 12582913 ;  /* 0x4b40000109277423 */ /* 0x000fe2000000403c */
[----:B------:R-:W-:Y:S01]  /*107a0*/  FFMA.SAT R9, -R20, R58, 0.5 ;  /* 0x3f00000014097423 */ /* 0x000fe2000000213a */
[----:B------:R-:W-:-:S02]  /*107b0*/  HADD2.F32 R30, -RZ, R10.H1_H1 ;  /* 0x3000000aff1e7230 */ /* 0x000fc40000004100 */
[C---:B------:R-:W-:Y:S01]  /*107c0*/  FMUL R146, R154.reuse, R146 ;  /* 0x000000929a927220 */ /* 0x040fe20000400000 */
[--C-:B------:R-:W-:Y:S02]  /*107d0*/  HADD2.F32 R34, -RZ, R11.reuse.H1_H1 ;  /* 0x3000000bff227230 */ /* 0x100fe40000004100 */
[----:B------:R-:W-:Y:S01]  /*107e0*/  FFMA.RM R41, R9, R60, 12582913 ;  /* 0x4b40000109297423 */ /* 0x000fe2000000403c */
[----:B-1----:R-:W-:Y:S01]  /*107f0*/  FFMA R3, -R13, 1.925963033500011079e-08, R32 ;  /* 0x32a570600d037823 */ /* 0x002fe20000000120 */
[----:B------:R-:W-:Y:S02]  /*10800*/  HADD2.F32 R32, -RZ, R11.H0_H0 ;  /* 0x2000000bff207230 */ /* 0x000fe40000004100 */
[----:B------:R-:W-:Y:S01]  /*10810*/  FADD R10, R39, -12583039 ;  /* 0xcb40007f270a7421 */ /* 0x000fe20000000000 */
[----:B------:R-:W-:Y:S01]  /*10820*/  FFMA.SAT R11, -R21, R58, 0.5 ;  /* 0x3f000000150b7423 */ /* 0x000fe2000000213a */
[----:B------:R1:W-:Y:S01]  /*10830*/  MUFU.EX2 R52, R25 ;  /* 0x0000001900347308 */ /* 0x0003e20000000800 */
[----:B------:R-:W-:Y:S01]  /*10840*/  FADD R9, R41, -12583039 ;  /* 0xcb40007f29097421 */ /* 0x000fe20000000000 */
[----:B------:R-:W-:Y:S01]  /*10850*/  FFMA R10, -R15, 1.4426950216293334961, -R10 ;  /* 0x3fb8aa3b0f0a7823 */ /* 0x000fe2000000090a */
[----:B------:R-:W-:Y:S01]  /*10860*/  FFMA.RM R43, R11, R60, 12582913 ;  /* 0x4b4000010b2b7423 */ /* 0x000fe2000000403c */
[----:B------:R-:W-:Y:S01]  /*10870*/  FMUL R40, R154, R147 ;  /* 0x000000939a287220 */ /* 0x000fe20000400000 */
[----:B------:R-:W-:Y:S01]  /*10880*/  FFMA R11, -R20, 1.4426950216293334961, -R9 ;  /* 0x3fb8aa3b140b7823 */ /* 0x000fe20000000909 */
[----:B------:R-:W-:Y:S01]  /*10890*/  FFMA R9, R153, R0, R146 ;  /* 0x0000000099097223 */ /* 0x000fe20000000092 */
[----:B------:R-:W-:Y:S01]  /*108a0*/  FMUL R42, R154, R149 ;  /* 0x000000959a2a7220 */ /* 0x000fe20000400000 */
[----:B------:R2:W-:Y:S01]  /*108b0*/  MUFU.EX2 R54, R3 ;  /* 0x0000000300367308 */ /* 0x0005e20000000800 */
[----:B-1----:R-:W-:Y:S01]  /*108c0*/  FFMA.SAT R25, -R8, R58, 0.5 ;  /* 0x3f00000008197423 */ /* 0x002fe2000000213a */
[C---:B------:R-:W-:Y:S01]  /*108d0*/  FMUL R150, R154.reuse, R150 ;  /* 0x000000969a967220 */ /* 0x040fe20000400000 */
[C---:B------:R-:W-:Y:S01]  /*108e0*/  FMUL R148, R154.reuse, R148 ;  /* 0x000000949a947220 */ /* 0x040fe20000400000 */
[----:B------:R-:W-:Y:S01]  /*108f0*/  FMUL R44, R154, R151 ;  /* 0x000000979a2c7220 */ /* 0x000fe20000400000 */
[----:B------:R-:W-:Y:S01]  /*10900*/  FFMA R0, -R20, 1.925963033500011079e-08, R11 ;  /* 0x32a5706014007823 */ /* 0x000fe2000000010b */
[----:B------:R-:W-:Y:S01]  /*10910*/  SHF.L.U32 R27, R27, 0x17, RZ ;  /* 0x000000171b1b7819 */ /* 0x000fe200000006ff */
[----:B------:R-:W-:Y:S01]  /*10920*/  FFMA R11, R153, R28, R148 ;  /* 0x0000001c990b7223 */ /* 0x000fe20000000094 */
[----:B------:R1:W3:Y:S01]  /*10930*/  MUFU.EX2 R50, R23 ;  /* 0x0000001700327308 */ /* 0x0002e20000000800 */
[----:B--2---:R-:W-:Y:S01]  /*10940*/  FFMA.RM R3, R25, R60, 12582913 ;  /* 0x4b40000119037423 */ /* 0x004fe2000000403c */
[----:B------:R-:W-:Y:S01]  /*10950*/  SHF.L.U32 R29, R29, 0x17, RZ ;  /* 0x000000171d1d7819 */ /* 0x000fe200000006ff */
[----:B------:R-:W-:Y:S01]  /*10960*/  FADD R56, R43, -12583039 ;  /* 0xcb40007f2b387421 */ /* 0x000fe20000000000 */
[----:B------:R-:W-:Y:S01]  /*10970*/  SHF.L.U32 R31, R31, 0x17, RZ ;  /* 0x000000171f1f7819 */ /* 0x000fe200000006ff */
[----:B------:R-:W-:Y:S01]  /*10980*/  FADD R25, R3, -12583039 ;  /* 0xcb40007f03197421 */ /* 0x000fe20000000000 */
[----:B------:R-:W-:Y:S01]  /*10990*/  SHF.L.U32 R33, R33, 0x17, RZ ;  /* 0x0000001721217819 */ /* 0x000fe200000006ff */
[----:B------:R-:W-:Y:S01]  /*109a0*/  FFMA R56, -R21, 1.4426950216293334961, -R56 ;  /* 0x3fb8aa3b15387823 */ /* 0x000fe20000000938 */
[----:B------:R-:W-:Y:S01]  /*109b0*/  MUFU.EX2 R0, R0 ;  /* 0x0000000000007308 */ /* 0x000fe20000000800 */
[----:B-1----:R-:W-:Y:S01]  /*109c0*/  FFMA R23, -R15, 1.925963033500011079e-08, R10 ;  /* 0x32a570600f177823 */ /* 0x002fe2000000010a */
[----:B------:R-:W-:Y:S01]  /*109d0*/  FFMA R10, R153, R26, R40 ;  /* 0x0000001a990a7223 */ /* 0x000fe20000000028 */
[----:B------:R-:W-:Y:S01]  /*109e0*/  FFMA.SAT R26, -R9, R58, 0.5 ;  /* 0x3f000000091a7423 */ /* 0x000fe2000000213a */
[----:B------:R-:W-:Y:S01]  /*109f0*/  FFMA R45, -R8, 1.4426950216293334961, -R25 ;  /* 0x3fb8aa3b082d7823 */ /* 0x000fe20000000919 */
[----:B------:R-:W-:Y:S01]  /*10a00*/  FFMA R25, R153, R32, R150 ;  /* 0x0000002099197223 */ /* 0x000fe20000000096 */
[-C--:B------:R-:W-:Y:S01]  /*10a10*/  FFMA.SAT R32, -R10, R58.reuse, 0.5 ;  /* 0x3f0000000a207423 */ /* 0x080fe2000000213a */
[-C--:B------:R-:W-:Y:S01]  /*10a20*/  FFMA.SAT R40, -R11, R58.reuse, 0.5 ;  /* 0x3f0000000b287423 */ /* 0x080fe2000000213a */
[----:B------:R1:W2:Y:S01]  /*10a30*/  MUFU.EX2 R38, R23 ;  /* 0x0000001700267308 */ /* 0x0002a20000000800 */
[----:B------:R-:W-:Y:S01]  /*10a40*/  FFMA.SAT R51, -R25, R58, 0.5 ;  /* 0x3f00000019337423 */ /* 0x000fe2000000213a */
[----:B------:R-:W-:Y:S01]  /*10a50*/  FFMA R45, -R8, 1.925963033500011079e-08, R45 ;  /* 0x32a57060082d7823 */ /* 0x000fe2000000012d */
[----:B------:R-:W-:Y:S01]  /*10a60*/  FFMA.RM R40, R40, R60, 12582913 ;  /* 0x4b40000128287423 */ /* 0x000fe2000000403c */
[----:B---3--:R-:W-:Y:S01]  /*10a70*/  FFMA R55, R33, R50, 1 ;  /* 0x3f80000021377423 */ /* 0x008fe20000000032 */
[----:B------:R-:W-:Y:S01]  /*10a80*/  FFMA.RM R51, R51, R60, 12582913 ;  /* 0x4b40000133337423 */ /* 0x000fe2000000403c */
[----:B------:R-:W-:Y:S01]  /*10a90*/  FFMA R56, -R21, 1.925963033500011079e-08, R56 ;  /* 0x32a5706015387823 */ /* 0x000fe20000000138 */
[----:B------:R-:W-:Y:S01]  /*10aa0*/  SHF.L.U32 R35, R35, 0x17, RZ ;  /* 0x0000001723237819 */ /* 0x000fe200000006ff */
[----:B------:R-:W-:Y:S01]  /*10ab0*/  BSSY B1, `(.L_x_457) ;  /* 0x000004a000017945 */ /* 0x000fe20003800000 */
[C---:B-1----:R-:W-:Y:S01]  /*10ac0*/  FFMA R23, R153.reuse, R30, R42 ;  /* 0x0000001e99177223 */ /* 0x042fe2000000002a */
[----:B------:R-:W-:Y:S01]  /*10ad0*/  FFMA.RM R30, R26, R60, 12582913 ;  /* 0x4b4000011a1e7423 */ /* 0x000fe2000000403c */
[----:B------:R-:W-:Y:S01]  /*10ae0*/  FFMA R26, R153, R34, R44 ;  /* 0x00000022991a7223 */ /* 0x000fe2000000002c */
[----:B------:R-:W-:Y:S01]  /*10af0*/  FFMA.RM R34, R32, R60, 12582913 ;  /* 0x4b40000120227423 */ /* 0x000fe2000000403c */
[-C--:B------:R-:W-:Y:S01]  /*10b00*/  FFMA.SAT R42, -R23, R58.reuse, 0.5 ;  /* 0x3f000000172a7423 */ /* 0x080fe2000000213a */
[----:B------:R-:W-:Y:S01]  /*10b10*/  FADD R28, R30, -12583039 ;  /* 0xcb40007f1e1c7421 */ /* 0x000fe20000000000 */
[----:B------:R-:W-:Y:S01]  /*10b20*/  FFMA.SAT R53, -R26, R58, 0.5 ;  /* 0x3f0000001a357423 */ /* 0x000fe2000000213a */
[----:B------:R-:W-:Y:S01]  /*10b30*/  FADD R47, R34, -12583039 ;  /* 0xcb40007f222f7421 */ /* 0x000fe20000000000 */
[-C--:B------:R-:W-:Y:S01]  /*10b40*/  FFMA.RM R44, R42, R60.reuse, 12582913 ;  /* 0x4b4000012a2c7423 */ /* 0x080fe2000000403c */
[----:B------:R-:W-:Y:S01]  /*10b50*/  FFMA R32, -R9, 1.4426950216293334961, -R28 ;  /* 0x3fb8aa3b09207823 */ /* 0x000fe2000000091c */
[----:B------:R-:W-:Y:S01]  /*10b60*/  FFMA.RM R53, R53, R60, 12582913 ;  /* 0x4b40000135357423 */ /* 0x000fe2000000403c */
[----:B------:R-:W-:Y:S01]  /*10b70*/  FFMA R49, -R10, 1.4426950216293334961, -R47 ;  /* 0x3fb8aa3b0a317823 */ /* 0x000fe2000000092f */
[----:B------:R1:W-:Y:S01]  /*10b80*/  MUFU.EX2 R28, R45 ;  /* 0x0000002d001c7308 */ /* 0x0003e20000000800 */
[----:B------:R-:W-:Y:S01]  /*10b90*/  FFMA R32, -R9, 1.925963033500011079e-08, R32 ;  /* 0x32a5706009207823 */ /* 0x000fe20000000120 */
[----:B------:R-:W-:Y:S01]  /*10ba0*/  FFMA R58, R27, R46, 1 ;  /* 0x3f8000001b3a7423 */ /* 0x000fe2000000002e */
[----:B------:R-:W-:Y:S01]  /*10bb0*/  FADD R46, R51, -12583039 ;  /* 0xcb40007f332e7421 */ /* 0x000fe20000000000 */
[----:B------:R-:W-:Y:S01]  /*10bc0*/  FADD R42, R40, -12583039 ;  /* 0xcb40007f282a7421 */ /* 0x000fe20000000000 */
[----:B------:R-:W-:Y:S01]  /*10bd0*/  FFMA R49, -R10, 1.925963033500011079e-08, R49 ;  /* 0x32a570600a317823 */ /* 0x000fe20000000131 */
[----:B------:R-:W-:Y:S01]  /*10be0*/  SHF.L.U32 R37, R37, 0x17, RZ ;  /* 0x0000001725257819 */ /* 0x000fe200000006ff */
[----:B------:R-:W-:Y:S01]  /*10bf0*/  FFMA R46, -R25, 1.4426950216293334961, -R46 ;  /* 0x3fb8aa3b192e7823 */ /* 0x000fe2000000092e */
[----:B------:R3:W-:Y:S01]  /*10c00*/  MUFU.EX2 R47, R32 ;  /* 0x00000020002f7308 */ /* 0x0007e20000000800 */
[----:B-1----:R-:W-:Y:S01]  /*10c10*/  FFMA R45, R29, R48, 1 ;  /* 0x3f8000001d2d7423 */ /* 0x002fe20000000030 */
[----:B------:R-:W-:Y:S01]  /*10c20*/  FFMA R48, R31, R36, 1 ;  /* 0x3f8000001f307423 */ /* 0x000fe20000000024 */
[----:B------:R-:W-:Y:S01]  /*10c30*/  FADD R31, R53, -12583039 ;  /* 0xcb40007f351f7421 */ /* 0x000fe20000000000 */
[----:B------:R-:W-:Y:S01]  /*10c40*/  FFMA R42, -R11, 1.4426950216293334961, -R42 ;  /* 0x3fb8aa3b0b2a7823 */ /* 0x000fe2000000092a */
[----:B------:R-:W-:Y:S01]  /*10c50*/  FFMA R46, -R25, 1.925963033500011079e-08, R46 ;  /* 0x32a57060192e7823 */ /* 0x000fe2000000012e */
[----:B------:R-:W-:Y:S01]  /*10c60*/  IADD3 R33, R58, 0x1800000, RZ ;  /* 0x018000003a217810 */ /* 0x000fe20007ffe0ff */
[----:B------:R-:W-:Y:S01]  /*10c70*/  FFMA R31, -R26, 1.4426950216293334961, -R31 ;  /* 0x3fb8aa3b1a1f7823 */ /* 0x000fe2000000091f */
[----:B------:R-:W-:Y:S01]  /*10c80*/  FFMA R42, -R11, 1.925963033500011079e-08, R42 ;  /* 0x32a570600b2a7823 */ /* 0x000fe2000000012a */
[----:B---3--:R-:W-:Y:S01]  /*10c90*/  FADD R32, R44, -12583039 ;  /* 0xcb40007f2c207421 */ /* 0x008fe20000000000 */
[----:B------:R-:W-:Y:S01]  /*10ca0*/  LOP3.LUT R33, R33, 0x7f800000, RZ, 0xc0, !PT ;  /* 0x7f80000021217812 */ /* 0x000fe200078ec0ff */
[----:B------:R-:W-:Y:S01]  /*10cb0*/  FFMA R31, -R26, 1.925963033500011079e-08, R31 ;  /* 0x32a570601a1f7823 */ /* 0x000fe2000000011f */
[----:B------:R-:W1:Y:S01]  /*10cc0*/  MUFU.EX2 R49, R49 ;  /* 0x0000003100317308 */ /* 0x000e620000000800 */
[----:B------:R-:W-:Y:S01]  /*10cd0*/  FFMA R32, -R23, 1.4426950216293334961, -R32 ;  /* 0x3fb8aa3b17207823 */ /* 0x000fe20000000920 */
[----:B------:R-:W-:Y:S01]  /*10ce0*/  ISETP.GT.U32.AND P1, PT, R33, 0x1ffffff, PT ;  /* 0x01ffffff2100780c */ /* 0x000fe20003f24070 */
[----:B------:R-:W-:Y:S01]  /*10cf0*/  FFMA R52, R35, R52, 1 ;  /* 0x3f80000023347423 */ /* 0x000fe20000000034 */
[----:B------:R-:W-:Y:S01]  /*10d00*/  SHF.L.U32 R34, R34, 0x17, RZ ;  /* 0x0000001722227819 */ /* 0x000fe200000006ff */
[----:B------:R-:W-:Y:S01]  /*10d10*/  FFMA R32, -R23, 1.925963033500011079e-08, R32 ;  /* 0x32a5706017207823 */ /* 0x000fe20000000120 */
[----:B------:R-:W-:Y:S01]  /*10d20*/  SHF.L.U32 R39, R39, 0x17, RZ ;  /* 0x0000001727277819 */ /* 0x000fe200000006ff */
[----:B------:R-:W-:Y:S01]  /*10d30*/  FFMA R35, R37, R54, 1 ;  /* 0x3f80000025237423 */ /* 0x000fe20000000036 */
[----:B------:R-:W3:Y:S01]  /*10d40*/  MUFU.EX2 R56, R56 ;  /* 0x0000003800387308 */ /* 0x000ee20000000800 */
[----:B------:R-:W-:-:S02]  /*10d50*/  SHF.L.U32 R41, R41, 0x17, RZ ;  /* 0x0000001729297819 */ /* 0x000fc400000006ff */
[----:B------:R-:W-:Y:S01]  /*10d60*/  SHF.L.U32 R43, R43, 0x17, RZ ;  /* 0x000000172b2b7819 */ /* 0x000fe200000006ff */
[----:B--2---:R-:W-:Y:S01]  /*10d70*/  FFMA R57, R39, R38, 1 ;  /* 0x3f80000027397423 */ /* 0x004fe20000000026 */
[----:B------:R-:W-:Y:S02]  /*10d80*/  SHF.L.U32 R3, R3, 0x17, RZ ;  /* 0x0000001703037819 */ /* 0x000fe400000006ff */
[----:B------:R-:W-:Y:S01]  /*10d90*/  SHF.L.U32 R30, R30, 0x17, RZ ;  /* 0x000000171e1e7819 */ /* 0x000fe200000006ff */
[----:B------:R-:W2:Y:S01]  /*10da0*/  MUFU.EX2 R29, R32 ;  /* 0x00000020001d7308 */ /* 0x000ea20000000800 */
[----:B------:R-:W-:Y:S01]  /*10db0*/  SHF.L.U32 R40, R40, 0x17, RZ ;  /* 0x0000001728287819 */ /* 0x000fe200000006ff */
[----:B-1----:R-:W-:Y:S01]  /*10dc0*/  FFMA R54, R34, R49, 1 ;  /* 0x3f80000022367423 */ /* 0x002fe20000000031 */
[----:B------:R-:W-:Y:S01]  /*10dd0*/  SHF.L.U32 R44, R44, 0x17, RZ ;  /* 0x000000172c2c7819 */ /* 0x000fe200000006ff */
[----:B------:R-:W-:Y:S01]  /*10de0*/  FFMA R50, R3, R28, 1 ;  /* 0x3f80000003327423 */ /* 0x000fe2000000001c */
[----:B------:R-:W-:Y:S01]  /*10df0*/  SHF.L.U32 R51, R51, 0x17, RZ ;  /* 0x0000001733337819 */ /* 0x000fe200000006ff */
[----:B------:R-:W-:Y:S01]  /*10e00*/  FFMA R47, R30, R47, 1 ;  /* 0x3f8000001e2f7423 */ /* 0x000fe2000000002f */
[----:B------:R-:W-:Y:S01]  /*10e10*/  SHF.L.U32 R53, R53, 0x17, RZ ;  /* 0x0000001735357819 */ /* 0x000fe200000006ff */
[----:B------:R1:W4:Y:S01]  /*10e20*/  MUFU.EX2 R27, R42 ;  /* 0x0000002a001b7308 */ /* 0x0003220000000800 */
[----:B---3--:R-:W-:-:S07]  /*10e30*/  FFMA R43, R43, R56, 1 ;  /* 0x3f8000002b2b7423 */ /* 0x008fce0000000038 */
[----:B------:R-:W3:Y:S01]  /*10e40*/  MUFU.EX2 R46, R46 ;  /* 0x0000002e002e7308 */ /* 0x000ee20000000800 */
[----:B-1----:R-:W-:Y:S01]  /*10e50*/  FFMA R42, R41, R0, 1 ;  /* 0x3f800000292a7423 */ /* 0x002fe20000000000 */
[----:B--2---:R-:W-:-:S06]  /*10e60*/  FFMA R59, R44, R29, 1 ;  /* 0x3f8000002c3b7423 */ /* 0x004fcc000000001d */
[----:B------:R-:W1:Y:S01]  /*10e70*/  MUFU.EX2 R32, R31 ;  /* 0x0000001f00207308 */ /* 0x000e620000000800 */
[----:B----4-:R-:W-:Y:S01]  /*10e80*/  FFMA R49, R40, R27, 1 ;  /* 0x3f80000028317423 */ /* 0x010fe2000000001b */
[----:B---3--:R-:W-:Y:S01]  /*10e90*/  FFMA R51, R51, R46, 1 ;  /* 0x3f80000033337423 */ /* 0x008fe2000000002e */
[----:B-1----:R-:W-:Y:S01]  /*10ea0*/  FFMA R53, R53, R32, 1 ;  /* 0x3f80000035357423 */ /* 0x002fe20000000020 */
[----:B------:R-:W-:Y:S06]  /*10eb0*/  @P1 BRA `(.L_x_458) ;  /* 0x0000000000141947 */ /* 0x000fec0003800000 */
[----:B------:R-:W-:Y:S02]  /*10ec0*/  MOV R0, R58 ;  /* 0x0000003a00007202 */ /* 0x000fe40000000f00 */
[----:B------:R-:W-:-:S07]  /*10ed0*/  MOV R28, 0x10ef0 ;  /* 0x00010ef0001c7802 */ /* 0x000fce0000000f00 */
[----:B------:R-:W-:Y:S05]  /*10ee0*/  CALL.REL.NOINC `($__internal_0_$__cuda_sm20_rcp_rn_f32_slowpath) ;  /* 0x0000005400147944 */ /* 0x000fea0003c00000 */
[----:B------:R-:W-:Y:S01]  /*10ef0*/  MOV R27, R0 ;  /* 0x00000000001b7202 */ /* 0x000fe20000000f00 */
[----:B------:R-:W-:Y:S06]  /*10f00*/  BRA `(.L_x_459) ;  /* 0x0000000000107947 */ /* 0x000fec0003800000 */
.L_x_458:
[----:B------:R-:W1:Y:S02]  /*10f10*/  MUFU.RCP R27, R58 ;  /* 0x0000003a001b7308 */ /* 0x000e640000001000 */
[----:B-1----:R-:W-:-:S04]  /*10f20*/  FFMA R0, R58, R27, -1 ;  /* 0xbf8000003a007423 */ /* 0x002fc8000000001b */
[----:B------:R-:W-:-:S04]  /*10f30*/  FADD.FTZ R0, -R0, -RZ ;  /* 0x800000ff00007221 */ /* 0x000fc80000010100 */
[----:B------:R-:W-:-:S07]  /*10f40*/  FFMA R27, R27, R0, R27 ;  /* 0x000000001b1b7223 */ /* 0x000fce000000001b */
.L_x_459:
[----:B------:R-:W-:Y:S05]  /*10f50*/  BSYNC B1 ;  /* 0x0000000000017941 */ /* 0x000fea0003800000 */
.L_x_457:
        /* <DEDUP_REMOVED lines=10> */
.L_x_461:
[----:B------:R-:W1:Y:S02]  /*11000*/  MUFU.RCP R30, R45 ;  /* 0x0000002d001e7308 */ /* 0x000e640000001000 */
[----:B-1----:R-:W-:-:S04]  /*11010*/  FFMA R0, R45, R30, -1 ;  /* 0xbf8000002d007423 */ /* 0x002fc8000000001e */
[----:B------:R-:W-:-:S04]  /*11020*/  FADD.FTZ R3, -R0, -RZ ;  /* 0x800000ff00037221 */ /* 0x000fc80000010100 */
[----:B------:R-:W-:-:S07]  /*11030*/  FFMA R30, R30, R3, R30 ;  /* 0x000000031e1e7223 */ /* 0x000fce000000001e */
.L_x_462:
[----:B------:R-:W-:Y:S05]  /*11040*/  BSYNC B1 ;  /* 0x0000000000017941 */ /* 0x000fea0003800000 */
.L_x_460:
        /* <DEDUP_REMOVED lines=10> */
.L_x_464:
[----:B------:R-:W1:Y:S02]  /*110f0*/  MUFU.RCP R31, R48 ;  /* 0x00000030001f7308 */ /* 0x000e640000001000 */
[----:B-1----:R-:W-:-:S04]  /*11100*/  FFMA R0, R48, R31, -1 ;  /* 0xbf80000030007423 */ /* 0x002fc8000000001f */
[----:B------:R-:W-:-:S04]  /*11110*/  FADD.FTZ R0, -R0, -RZ ;  /* 0x800000ff00007221 */ /* 0x000fc80000010100 */
[----:B------:R-:W-:-:S07]  /*11120*/  FFMA R31, R31, R0, R31 ;  /* 0x000000001f1f7223 */ /* 0x000fce000000001f */
.L_x_465:
[----:B------:R-:W-:Y:S05]  /*11130*/  BSYNC B1 ;  /* 0x0000000000017941 */ /* 0x000fea0003800000 */
.L_x_463:
        /* <DEDUP_REMOVED lines=10> */
.L_x_467:
[----:B------:R-:W1:Y:S02]  /*111e0*/  MUFU.RCP R32, R55 ;  /* 0x0000003700207308 */ /* 0x000e640000001000 */
[----:B-1----:R-:W-:-:S04]  /*111f0*/  FFMA R0, R55, R32, -1 ;  /* 0xbf80000037007423 */ /* 0x002fc80000000020 */
[----:B------:R-:W-:-:S04]  /*11200*/  FADD.FTZ R3, -R0, -RZ ;  /* 0x800000ff00037221 */ /* 0x000fc80000010100 */
[----:B------:R-:W-:-:S07]  /*11210*/  FFMA R32, R32, R3, R32 ;  /* 0x0000000320207223 */ /* 0x000fce0000000020 */
.L_x_468:
[----:B------:R-:W-:Y:S05]  /*11220*/  BSYNC B1 ;  /* 0x0000000000017941 */ /* 0x000fea0003800000 */
.L_x_466:
        /* <DEDUP_REMOVED lines=10> */
.L_x_470:
[----:B------:R-:W1:Y:S02]  /*112d0*/  MUFU.RCP R33, R52 ;  /* 0x0000003400217308 */ /* 0x000e640000001000 */
[----:B-1----:R-:W-:-:S04]  /*112e0*/  FFMA R0, R52, R33, -1 ;  /* 0xbf80000034007423 */ /* 0x002fc80000000021 */
[----:B------:R-:W-:-:S04]  /*112f0*/  FADD.FTZ R0, -R0, -RZ ;  /* 0x800000ff00007221 */ /* 0x000fc80000010100 */
[----:B------:R-:W-:-:S07]  /*11300*/  FFMA R33, R33, R0, R33 ;  /* 0x0000000021217223 */ /* 0x000fce0000000021 */
.L_x_471:
[----:B------:R-:W-:Y:S05]  /*11310*/  BSYNC B1 ;  /* 0x0000000000017941 */ /* 0x000fea0003800000 */
.L_x_469:
        /* <DEDUP_REMOVED lines=10> */
.L_x_473:
[----:B------:R-:W1:Y:S02]  /*113c0*/  MUFU.RCP R34, R35 ;  /* 0x0000002300227308 */ /* 0x000e640000001000 */
[----:B-1----:R-:W-:-:S04]  /*113d0*/  FFMA R0, R35, R34, -1 ;  /* 0xbf80000023007423 */ /* 0x002fc80000000022 */
[----:B------:R-:W-:-:S04]  /*113e0*/  FADD.FTZ R3, -R0, -RZ ;  /* 0x800000ff00037221 */ /* 0x000fc80000010100 */
[----:B------:R-:W-:-:S07]  /*113f0*/  FFMA R34, R34, R3, R34 ;  /* 0x0000000322227223 */ /* 0x000fce0000000022 */
.L_x_474:
[----:B------:R-:W-:Y:S05]  /*11400*/  BSYNC B1 ;  /* 0x0000000000017941 */ /* 0x000fea0003800000 */
.L_x_472:
        /* <DEDUP_REMOVED lines=10> */
.L_x_476:
[----:B------:R-:W1:Y:S02]  /*114b0*/  MUFU.RCP R40, R57 ;  /* 0x0000003900287308 */ /* 0x000e640000001000 */
[----:B-1----:R-:W-:-:S04]  /*114c0*/  FFMA R0, R57, R40, -1 ;  /* 0xbf80000039007423 */ /* 0x002fc80000000028 */
[----:B------:R-:W-:-:S04]  /*114d0*/  FADD.FTZ R3, -R0, -RZ ;  /* 0x800000ff00037221 */ /* 0x000fc80000010100 */
[----:B------:R-:W-:-:S07]  /*114e0*/  FFMA R40, R40, R3, R40 ;  /* 0x0000000328287223 */ /* 0x000fce0000000028 */
.L_x_477:
[----:B------:R-:W-:Y:S05]  /*114f0*/  BSYNC B1 ;  /* 0x0000000000017941 */ /* 0x000fea0003800000 */
.L_x_475:
        /* <DEDUP_REMOVED lines=10> */
.L_x_479:
[----:B------:R-:W1:Y:S02]  /*115a0*/  MUFU.RCP R35, R42 ;  /* 0x0000002a00237308 */ /* 0x000e640000001000 */
[----:B-1----:R-:W-:-:S04]  /*115b0*/  FFMA R0, R42, R35, -1 ;  /* 0xbf8000002a007423 */ /* 0x002fc80000000023 */
[----:B------:R-:W-:-:S04]  /*115c0*/  FADD.FTZ R0, -R0, -RZ ;  /* 0x800000ff00007221 */ /* 0x000fc80000010100 */
[----:B------:R-:W-:-:S07]  /*115d0*/  FFMA R35, R35, R0, R35 ;  /* 0x0000000023237223 */ /* 0x000fce0000000023 */
.L_x_480:
[----:B------:R-:W-:Y:S05]  /*115e0*/  BSYNC B1 ;  /* 0x0000000000017941 */ /* 0x000fea0003800000 */
.L_x_478:
        /* <DEDUP_REMOVED lines=10> */
.L_x_482:
[----:B------:R-:W1:Y:S02]  /*11690*/  MUFU.RCP R42, R43 ;  /* 0x0000002b002a7308 */ /* 0x000e640000001000 */
[----:B-1----:R-:W-:-:S04]  /*116a0*/  FFMA R0, R43, R42, -1 ;  /* 0xbf8000002b007423 */ /* 0x002fc8000000002a */
[----:B------:R-:W-:-:S04]  /*116b0*/  FADD.FTZ R3, -R0, -RZ ;  /* 0x800000ff00037221 */ /* 0x000fc80000010100 */
[----:B------:R-:W-:-:S07]  /*116c0*/  FFMA R42, R42, R3, R42 ;  /* 0x000000032a2a7223 */ /* 0x000fce000000002a */
.L_x_483:
[----:B------:R-:W-:Y:S05]  /*116d0*/  BSYNC B1 ;  /* 0x0000000000017941 */ /* 0x000fea0003800000 */
.L_x_481:
        /* <DEDUP_REMOVED lines=10> */
.L_x_485:
[----:B------:R-:W1:Y:S02]  /*11780*/  MUFU.RCP R41, R50 ;  /* 0x0000003200297308 */ /* 0x000e640000001000 */
[----:B-1----:R-:W-:-:S04]  /*11790*/  FFMA R0, R50, R41, -1 ;  /* 0xbf80000032007423 */ /* 0x002fc80000000029 */
[----:B------:R-:W-:-:S04]  /*117a0*/  FADD.FTZ R0, -R0, -RZ ;  /* 0x800000ff00007221 */ /* 0x000fc80000010100 */
[----:B------:R-:W-:-:S07]  /*117b0*/  FFMA R41, R41, R0, R41 ;  /* 0x0000000029297223 */ /* 0x000fce0000000029 */
.L_x_486:
[----:B------:R-:W-:Y:S05]  /*117c0*/  BSYNC B1 ;  /* 0x0000000000017941 */ /* 0x000fea0003800000 */
.L_x_484:
        /* <DEDUP_REMOVED lines=10> */
.L_x_488:
[----:B------:R-:W1:Y:S02]  /*11870*/  MUFU.RCP R44, R47 ;  /* 0x0000002f002c7308 */ /* 0x000e640000001000 */
[----:B-1----:R-:W-:-:S04]  /*11880*/  FFMA R0, R47, R44, -1 ;  /* 0xbf8000002f007423 */ /* 0x002fc8000000002c */
[----:B------:R-:W-:-:S04]  /*11890*/  FADD.FTZ R3, -R0, -RZ ;  /* 0x800000ff00037221 */ /* 0x000fc80000010100 */
[----:B------:R-:W-:-:S07]  /*118a0*/  FFMA R44, R44, R3, R44 ;  /* 0x000000032c2c7223 */ /* 0x000fce000000002c */
.L_x_489:
[----:B------:R-:W-:Y:S05]  /*118b0*/  BSYNC B1 ;  /* 0x0000000000017941 */ /* 0x000fea0003800000 */
.L_x_487:
        /* <DEDUP_REMOVED lines=10> */
.L_x_491:
[----:B------:R-:W1:Y:S02]  /*11960*/  MUFU.RCP R43, R54 ;  /* 0x00000036002b7308 */ /* 0x000e640000001000 */
[----:B-1----:R-:W-:-:S04]  /*11970*/  FFMA R0, R54, R43, -1 ;  /* 0xbf80000036007423 */ /* 0x002fc8000000002b */
[----:B------:R-:W-:-:S04]  /*11980*/  FADD.FTZ R0, -R0, -RZ ;  /* 0x800000ff00007221 */ /* 0x000fc80000010100 */
[----:B------:R-:W-:-:S07]  /*11990*/  FFMA R43, R43, R0, R43 ;  /* 0x000000002b2b7223 */ /* 0x000fce000000002b */
.L_x_492:
[----:B------:R-:W-:Y:S05]  /*119a0*/  BSYNC B1 ;  /* 0x0000000000017941 */ /* 0x000fea0003800000 */
.L_x_490:
        /* <DEDUP_REMOVED lines=10> */
.L_x_494:
[----:B------:R-:W1:Y:S02]  /*11a50*/  MUFU.RCP R46, R49 ;  /* 0x00000031002e7308 */ /* 0x000e640000001000 */
[----:B-1----:R-:W-:-:S04]  /*11a60*/  FFMA R0, R49, R46, -1 ;  /* 0xbf80000031007423 */ /* 0x002fc8000000002e */
[----:B------:R-:W-:-:S04]  /*11a70*/  FADD.FTZ R3, -R0, -RZ ;  /* 0x800000ff00037221 */ /* 0x000fc80000010100 */
[----:B------:R-:W-:-:S07]  /*11a80*/  FFMA R46, R46, R3, R46 ;  /* 0x000000032e2e7223 */ /* 0x000fce000000002e */
.L_x_495:
[----:B------:R-:W-:Y:S05]  /*11a90*/  BSYNC B1 ;  /* 0x0000000000017941 */ /* 0x000fea0003800000 */
.L_x_493:
        /* <DEDUP_REMOVED lines=10> */
.L_x_497:
[----:B------:R-:W1:Y:S02]  /*11b40*/  MUFU.RCP R48, R59 ;  /* 0x0000003b00307308 */ /* 0x000e640000001000 */
[----:B-1----:R-:W-:-:S04]  /*11b50*/  FFMA R0, R59, R48, -1 ;  /* 0xbf8000003b007423 */ /* 0x002fc80000000030 */
[----:B------:R-:W-:-:S04]  /*11b60*/  FADD.FTZ R3, -R0, -RZ ;  /* 0x800000ff00037221 */ /* 0x000fc80000010100 */
[----:B------:R-:W-:-:S07]  /*11b70*/  FFMA R48, R48, R3, R48 ;  /* 0x0000000330307223 */ /* 0x000fce0000000030 */
.L_x_498:
[----:B------:R-:W-:Y:S05]  /*11b80*/  BSYNC B1 ;  /* 0x0000000000017941 */ /* 0x000fea0003800000 */
.L_x_496:
        /* <DEDUP_REMOVED lines=10> */
.L_x_500:
[----:B------:R-:W1:Y:S02]  /*11c30*/  MUFU.RCP R50, R51 ;  /* 0x0000003300327308 */ /* 0x000e640000001000 */
[----:B-1----:R-:W-:-:S04]  /*11c40*/  FFMA R0, R51, R50, -1 ;  /* 0xbf80000033007423 */ /* 0x002fc80000000032 */
[----:B------:R-:W-:-:S04]  /*11c50*/  FADD.FTZ R3, -R0, -RZ ;  /* 0x800000ff00037221 */ /* 0x000fc80000010100 */
[----:B------:R-:W-:-:S07]  /*11c60*/  FFMA R50, R50, R3, R50 ;  /* 0x0000000332327223 */ /* 0x000fce0000000032 */
.L_x_501:
[----:B------:R-:W-:Y:S05]  /*11c70*/  BSYNC B1 ;  /* 0x0000000000017941 */ /* 0x000fea0003800000 */
.L_x_499:
        /* <DEDUP_REMOVED lines=9> */
.L_x_503:
[----:B------:R-:W1:Y:S02]  /*11d10*/  MUFU.RCP R0, R53 ;  /* 0x0000003500007308 */ /* 0x000e640000001000 */
[----:B-1----:R-:W-:-:S04]  /*11d20*/  FFMA R3, R53, R0, -1 ;  /* 0xbf80000035037423 */ /* 0x002fc80000000000 */
[----:B------:R-:W-:-:S04]  /*11d30*/  FADD.FTZ R3, -R3, -RZ ;  /* 0x800000ff03037221 */ /* 0x000fc80000010100 */
[----:B------:R-:W-:-:S07]  /*11d40*/  FFMA R0, R0, R3, R0 ;  /* 0x0000000300007223 */ /* 0x000fce0000000000 */
.L_x_504:
[----:B------:R-:W-:Y:S05]  /*11d50*/  BSYNC B1 ;  /* 0x0000000000017941 */ /* 0x000fea0003800000 */
.L_x_502:
        /* <DEDUP_REMOVED lines=45> */
.L_x_506:
[----:B------:R-:W-:Y:S05]  /*12030*/  BSYNC B0 ;  /* 0x0000000000007941 */ /* 0x000fea0003800000 */
.L_x_505:
[----:B------:R-:W-:Y:S06]  /*12040*/  BAR.SYNC.DEFER_BLOCKING 0x1, 0x100 ;  /* 0x0044000000007b1d */ /* 0x000fec0000010000 */
[----:B------:R-:W-:Y:S04]  /*12050*/  BSSY B0, `(.L_x_507) ;  /* 0x0000009000007945 */ /* 0x000fe80003800000 */
[----:B------:R-:W-:Y:S05]  /*12060*/  @P0 BRA `(.L_x_508) ;  /* 0x00000000001c0947 */ /* 0x000fea0003800000 */
[----:B------:R-:W-:-:S13]  /*12070*/  ISETP.NE.AND P0, PT, R159, 0x3, PT ;  /* 0x000000039f00780c */ /* 0x000fda0003f05270 */
[----:B------:R-:W-:Y:S05]  /*12080*/  @!P0 BRA `(.L_x_509) ;  /* 0x0000000000048947 */ /* 0x000fea0003800000 */
[----:B------:R-:W-:Y:S01]  /*12090*/  BPT.TRAP 0x1 ;  /* 0x000000040000795c */ /* 0x000fe20000300000 */
.L_x_509:
[----:B------:R-:W-:-:S04]  /*120a0*/  ULEA UR4, UR36, UR45, 0x3 ;  /* 0x0000002d24047291 */ /* 0x000fc8000f8e183f */
[----:B------:R-:W-:-:S04]  /*120b0*/  UIADD3 UR4, UR4, 0x60, URZ ;  /* 0x0000006004047890 */ /* 0x000fc8000fffe03f */
[----:B------:R-:W-:-:S09]  /*120c0*/  UPRMT UR4, UR50, 0x654, UR4 ;  /* 0x0000065432047896 */ /* 0x000fd20008000004 */
[----:B------:R-:W-:Y:S03]  /*120d0*/  SYNCS.ARRIVE.TRANS64.RED.A1T0 RZ, [UR4], RZ ;  /* 0x000000ffffff79a7 */ /* 0x000fe60008100404 */
.L_x_508:
[----:B------:R-:W-:Y:S05]  /*120e0*/  BSYNC B0 ;  /* 0x0000000000007941 */ /* 0x000fea0003800000 */
.L_x_507:
[----:B------:R-:W-:Y:S01]  /*120f0*/  IADD3 R2, P0, R2, UR46, RZ ;  /* 0x0000002e02027c10 */ /* 0x000fe2000ff1e0ff */
[----:B------:R-:W-:Y:S01]  /*12100*/  ULDC.64 UR4, c[0x0][0x8f8] ;  /* 0x00023e0000047ab9 */ /* 0x000fe20000000a00 */
[----:B------:R-:W-:Y:S01]  /*12110*/  UIADD3 UR36, UR36, 0x1, URZ ;  /* 0x0000000124247890 */ /* 0x000fe2000fffe03f */
[----:B------:R-:W-:Y:S01]  /*12120*/  PRMT R0, RZ, 0x7610, R0 ;  /* 0x00007610ff007816 */ /* 0x000fe20000000000 */
[----:B------:R-:W-:Y:S01]  /*12130*/  UMOV UR55, 0xffffffff ;  /* 0xffffffff00377882 */ /* 0x000fe20000000000 */
[----:B------:R-:W-:Y:S01]  /*12140*/  IADD3.X R16, R16, UR38, RZ, P0, !PT ;  /* 0x0000002610107c10 */ /* 0x000fe200087fe4ff */
[----:B------:R-:W-:Y:S01]  /*12150*/  UISETP.NE.AND UP0, UPT, UR36, 0x4, UPT ;  /* 0x000000042400788c */ /* 0x000fe2000bf05270 */
[----:B------:R-:W-:Y:S02]  /*12160*/  ISETP.GE.U32.AND P0, PT, R2, UR4, PT ;  /* 0x0000000402007c0c */ /* 0x000fe4000bf06070 */
[----:B------:R-:W-:Y:S01]  /*12170*/  MOV R23, 0xffffffff ;  /* 0xffffffff00177802 */ /* 0x000fe20000000f00 */
[----:B------:R-:W-:Y:S01]  /*12180*/  USEL UR36, UR36, URZ, UP0 ;  /* 0x0000003f24247287 */ /* 0x000fe20008000000 */
[----:B------:R-:W-:-:S02]  /*12190*/  ISETP.GE.U32.AND.EX P0, PT, R16, UR5, PT, P0 ;  /* 0x0000000510007c0c */ /* 0x000fc4000bf06100 */
[----:B------:R-:W-:-:S11]  /*121a0*/  MOV R156, 0xffffffff ;  /* 0xffffffff009c7802 */ /* 0x000fd60000000f00 */
[----:B------:R-:W-:Y:S05]  /*121b0*/  @P0 BRA `(.L_x_510) ;  /* 0x00000004006c0947 */ /* 0x000fea0003800000 */
[----:B------:R-:W2:Y:S01]  /*121c0*/  S2R R12, SR_CTAID.X ;  /* 0x00000000000c7919 */ /* 0x000ea20000002500 */
[----:B-1----:R-:W1:Y:S01]  /*121d0*/  LDC.64 R10, c[0x0][0x8d0] ;  /* 0x00023400ff0a7b82 */ /* 0x002e620000000a00 */
[----:B------:R-:W-:Y:S01]  /*121e0*/  ULDC UR4, c[0x0][0x150] ;  /* 0x0000540000047ab9 */ /* 0x000fe20000000800 */
[----:B------:R-:W-:Y:S01]  /*121f0*/  MOV R8, R2 ;  /* 0x0000000200087202 */ /* 0x000fe20000000f00 */
[----:B------:R-:W3:Y:S01]  /*12200*/  S2R R24, SR_CTAID.Y ;  /* 0x0000000000187919 */ /* 0x000ee20000002600 */
[----:B------:R-:W-:-:S04]  /*12210*/  MOV R9, R16 ;  /* 0x0000001000097202 */ /* 0x000fc80000000f00 */
[----:B------:R-:W4:Y:S08]  /*12220*/  LDC R25, c[0x0][0x144] ;  /* 0x00005100ff197b82 */ /* 0x000f300000000800 */
[----:B------:R-:W3:Y:S08]  /*12230*/  LDC R0, c[0x0][0x8d8] ;  /* 0x00023600ff007b82 */ /* 0x000ef00000000800 */
[----:B------:R-:W3:Y:S01]  /*12240*/  LDC.64 R14, c[0x0][0x8c8] ;  /* 0x00023200ff0e7b82 */ /* 0x000ee20000000a00 */
[----:B-1----:R-:W-:-:S04]  /*12250*/  ISETP.NE.U32.AND P0, PT, R10, RZ, PT ;  /* 0x000000ff0a00720c */ /* 0x002fc80003f05070 */
[----:B------:R-:W-:Y:S02]  /*12260*/  ISETP.NE.AND.EX P0, PT, R11, RZ, PT, P0 ;  /* 0x000000ff0b00720c */ /* 0x000fe40003f05300 */
[----:B--2---:R-:W-:-:S05]  /*12270*/  I2FP.F32.U32 R3, R12 ;  /* 0x0000000c00037245 */ /* 0x004fca0000201000 */
[----:B------:R-:W-:-:S04]  /*12280*/  FMUL R3, R3, UR4 ;  /* 0x0000000403037c20 */ /* 0x000fc80008400000 */
[----:B------:R1:W2:Y:S02]  /*12290*/  F2I.U32.TRUNC.NTZ R23, R3 ;  /* 0x0000000300177305 */ /* 0x0002a4000020f000 */
[----:B----4-:R-:W-:Y:S05]  /*122a0*/  @!P0 BRA `(.L_x_511) ;  /* 0x0000000000288947 */ /* 0x010fea0003800000 */
[----:B-1----:R-:W1:Y:S02]  /*122b0*/  LDC R3, c[0x0][0x8dc] ;  /* 0x00023700ff037b82 */ /* 0x002e640000000800 */
        /* <DEDUP_REMOVED lines=9> */
.L_x_511:
[-CC-:B---3--:R-:W-:Y:S01]  /*12350*/  SHF.R.U64 R31, R8, R0.reuse, R9.reuse ;  /* 0x00000000081f7219 */ /* 0x188fe20000001209 */
[----:B------:R-:W3:Y:S01]  /*12360*/  LDC.64 R20, c[0x0][0x8e8] ;  /* 0x00023a00ff147b82 */ /* 0x000ee20000000a00 */
[----:B------:R-:W-:Y:S01]  /*12370*/  SHF.R.U32.HI R0, RZ, R0, R9 ;  /* 0x00000000ff007219 */ /* 0x000fe20000011609 */
[----:B------:R-:W-:Y:S01]  /*12380*/  ULDC UR4, c[0x0][0x154] ;  /* 0x0000550000047ab9 */ /* 0x000fe20000000800 */
[----:B------:R-:W-:Y:S02]  /*12390*/  IADD3 R7, P0, RZ, -R31, RZ ;  /* 0x8000001fff077210 */ /* 0x000fe40007f1e0ff */
[----:B--2---:R-:W-:Y:S02]  /*123a0*/  IADD3 R23, -R23, RZ, RZ ;  /* 0x000000ff17177210 */ /* 0x004fe40007ffe1ff */
[----:B-1----:R-:W-:Y:S01]  /*123b0*/  IADD3.X R3, RZ, ~R0, RZ, P0, !PT ;  /* 0x80000000ff037210 */ /* 0x002fe200007fe4ff */
[----:B------:R-:W1:Y:S02]  /*123c0*/  LDC R6, c[0x0][0x8c0] ;  /* 0x00023000ff067b82 */ /* 0x000e640000000800 */
[----:B------:R-:W-:-:S02]  /*123d0*/  IMAD R26, R25, R23, R12 ;  /* 0x00000017191a7224 */ /* 0x000fc400078e020c */
[----:B------:R-:W-:Y:S01]  /*123e0*/  IMAD R0, R3, R14, RZ ;  /* 0x0000000e03007224 */ /* 0x000fe200078e02ff */
[----:B------:R-:W-:-:S03]  /*123f0*/  MOV R3, R16 ;  /* 0x0000001000037202 */ /* 0x000fc60000000f00 */
[----:B------:R-:W2:Y:S01]  /*12400*/  LDC R8, c[0x0][0x8b0] ;  /* 0x00022c00ff087b82 */ /* 0x000ea20000000800 */
[----:B------:R-:W-:-:S04]  /*12410*/  IMAD.WIDE.U32 R4, R7, R14, R2 ;  /* 0x0000000e07047225 */ /* 0x000fc800078e0002 */
[----:B------:R-:W-:Y:S01]  /*12420*/  IMAD R3, R7, R15, R0 ;  /* 0x0000000f07037224 */ /* 0x000fe200078e0200 */
[----:B------:R-:W-:Y:S02]  /*12430*/  I2FP.F32.U32 R0, R24 ;  /* 0x0000001800007245 */ /* 0x000fe40000201000 */
[----:B------:R-:W4:Y:S01]  /*12440*/  LDC R28, c[0x0][0x900] ;  /* 0x00024000ff1c7b82 */ /* 0x000f220000000800 */
[----:B---3--:R-:W-:Y:S02]  /*12450*/  ISETP.NE.U32.AND P0, PT, R20, RZ, PT ;  /* 0x000000ff1400720c */ /* 0x008fe40003f05070 */
[----:B------:R-:W-:Y:S01]  /*12460*/  IADD3 R3, R5, R3, RZ ;  /* 0x0000000305037210 */ /* 0x000fe20007ffe0ff */
[----:B------:R-:W-:Y:S01]  /*12470*/  FMUL R0, R0, UR4 ;  /* 0x0000000400007c20 */ /* 0x000fe20008400000 */
[----:B------:R-:W-:Y:S02]  /*12480*/  ISETP.NE.AND.EX P0, PT, R21, RZ, PT, P0 ;  /* 0x000000ff1500720c */ /* 0x000fe40003f05300 */
[----:B------:R-:W-:Y:S01]  /*12490*/  MOV R5, 0xffffffff ;  /* 0xffffffff00057802 */ /* 0x000fe20000000f00 */
[----:B------:R-:W3:Y:S01]  /*124a0*/  LDC R15, c[0x0][0x148] ;  /* 0x00005200ff0f7b82 */ /* 0x000ee20000000800 */
[-CC-:B-1----:R-:W-:Y:S01]  /*124b0*/  SHF.R.U64 R12, R4, R6.reuse, R3.reuse ;  /* 0x00000006040c7219 */ /* 0x182fe20000001203 */
[----:B------:R1:W1:Y:S01]  /*124c0*/  F2I.U32.TRUNC.NTZ R13, R0 ;  /* 0x00000000000d7305 */ /* 0x000262000020f000 */
[----:B------:R-:W-:-:S02]  /*124d0*/  SHF.R.U32.HI R3, RZ, R6, R3 ;  /* 0x00000006ff037219 */ /* 0x000fc40000011603 */
[----:B------:R-:W-:-:S03]  /*124e0*/  MOV R7, 0x1 ;  /* 0x0000000100077802 */ /* 0x000fc60000000f00 */
[----:B------:R-:W1:Y:S01]  /*124f0*/  LDC R25, c[0x0][0x8a8] ;  /* 0x00022a00ff197b82 */ /* 0x000e620000000800 */
[-CC-:B--2---:R-:W-:Y:S02]  /*12500*/  SHF.R.U64 R10, R12, R8.reuse, R3.reuse ;  /* 0x000000080c0a7219 */ /* 0x184fe40000001203 */
[----:B------:R-:W-:-:S05]  /*12510*/  SHF.R.U32.HI R3, RZ, R8, R3 ;  /* 0x00000008ff037219 */ /* 0x000fca0000011603 */
[----:B------:R-:W2:Y:S01]  /*12520*/  LDC R27, c[0x0][0x8f0] ;  /* 0x00023c00ff1b7b82 */ /* 0x000ea20000000800 */
[-C--:B----4-:R-:W-:Y:S02]  /*12530*/  SHF.L.U32 R4, R5, R28.reuse, RZ ;  /* 0x0000001c05047219 */ /* 0x090fe400000006ff */
[-CC-:B------:R-:W-:Y:S02]  /*12540*/  SHF.R.U64 R14, R10, R28.reuse, R3.reuse ;  /* 0x0000001c0a0e7219 */ /* 0x180fe40000001203 */
[----:B------:R-:W-:Y:S02]  /*12550*/  SHF.R.U32.HI R5, RZ, R28, R3 ;  /* 0x0000001cff057219 */ /* 0x000fe40000011603 */
[----:B------:R-:W-:Y:S01]  /*12560*/  LOP3.LUT R23, RZ, R4, RZ, 0x33, !PT ;  /* 0x00000004ff177212 */ /* 0x000fe200078e33ff */
[----:B------:R-:W4:Y:S01]  /*12570*/  LDC R29, c[0x0][0x8e0] ;  /* 0x00023800ff1d7b82 */ /* 0x000f220000000800 */
[----:B------:R-:W-:Y:S02]  /*12580*/  SHF.L.U32 R28, R7, R28, RZ ;  /* 0x0000001c071c7219 */ /* 0x000fe400000006ff */
[----:B------:R-:W-:-:S05]  /*12590*/  MOV R4, R14 ;  /* 0x0000000e00047202 */ /* 0x000fca0000000f00 */
[----:B------:R-:W1:Y:S01]  /*125a0*/  LDC R30, c[0x0][0x8b8] ;  /* 0x00022e00ff1e7b82 */ /* 0x000e620000000800 */
[----:B------:R-:W-:Y:S05]  /*125b0*/  @!P0 BRA `(.L_x_512) ;  /* 0x0000000000288947 */ /* 0x000fea0003800000 */
[----:B------:R-:W5:Y:S02]  /*125c0*/  LDC R3, c[0x0][0x8f4] ;  /* 0x00023d00ff037b82 */ /* 0x000f640000000800 */
[----:B-----5:R-:W-:-:S04]  /*125d0*/  IADD3 R3, P0, R14, R3, RZ ;  /* 0x000000030e037210 */ /* 0x020fc80007f1e0ff */
        /* <DEDUP_REMOVED lines=8> */
.L_x_512:
[----:B------:R-:W-:Y:S02]  /*12660*/  ISETP.NE.AND P0, PT, R22, 0x1, PT ;  /* 0x000000011600780c */ /* 0x000fe40003f05270 */
[----:B-12---:R-:W-:Y:S02]  /*12670*/  SHF.R.U64 R0, R4, R27, R5 ;  /* 0x0000001b04007219 */ /* 0x006fe40000001205 */
[----:B------:R-:W-:Y:S02]  /*12680*/  LOP3.LUT R23, R10, R23, RZ, 0xc0, !PT ;  /* 0x000000170a177212 */ /* 0x000fe400078ec0ff */
[----:B------:R-:W-:Y:S02]  /*12690*/  IADD3 R13, -R13, RZ, RZ ;  /* 0x000000ff0d0d7210 */ /* 0x000fe40007ffe1ff */
[----:B------:R-:W-:Y:S01]  /*126a0*/  IADD3 R5, R25, -0x1, RZ ;  /* 0xffffffff19057810 */ /* 0x000fe20007ffe0ff */
[----:B------:R-:W-:Y:S01]  /*126b0*/  IMAD R23, R28, R0, R23 ;  /* 0x000000001c177224 */ /* 0x000fe200078e0217 */
[----:B------:R-:W-:-:S02]  /*126c0*/  IADD3 R3, -R0, RZ, RZ ;  /* 0x000000ff00037210 */ /* 0x000fc40007ffe1ff */
[----:B------:R-:W-:Y:S01]  /*126d0*/  LOP3.LUT R5, R12, R5, RZ, 0xc0, !PT ;  /* 0x000000050c057212 */ /* 0x000fe200078ec0ff */
[----:B---3--:R-:W-:Y:S01]  /*126e0*/  @P0 IMAD R26, R15, R13, R24 ;  /* 0x0000000d0f1a0224 */ /* 0x008fe200078e0218 */
[----:B------:R-:W-:Y:S01]  /*126f0*/  R2UR UR55, R31 ;  /* 0x000000001f3772ca */ /* 0x000fe200000e0000 */
[----:B----4-:R-:W-:Y:S01]  /*12700*/  IMAD R0, R3, R29, R14 ;  /* 0x0000001d03007224 */ /* 0x010fe200078e020e */
[----:B------:R-:W-:Y:S01]  /*12710*/  MOV R3, 0x1 ;  /* 0x0000000100037802 */ /* 0x000fe20000000f00 */
[----:B------:R-:W-:Y:S02]  /*12720*/  IMAD R23, R23, R30, R26 ;  /* 0x0000001e17177224 */ /* 0x000fe400078e021a */
[----:B------:R-:W-:-:S05]  /*12730*/  IMAD R0, R0, R25, R5 ;  /* 0x0000001900007224 */ /* 0x000fca00078e0205 */
[----:B------:R-:W-:Y:S02]  /*12740*/  SEL R156, R0, R23, !P0 ;  /* 0x00000017009c7207 */ /* 0x000fe40004000000 */
[----:B------:R-:W-:Y:S02]  /*12750*/  SEL R23, R23, R0, !P0 ;  /* 0x0000000017177207 */ /* 0x000fe40004000000 */
[----:B------:R-:W-:-:S07]  /*12760*/  PRMT R0, R3, 0x7610, R0 ;  /* 0x0000761003007816 */ /* 0x000fce0000000000 */
.L_x_510:
[----:B------:R-:W-:Y:S01]  /*12770*/  UIADD3 UR43, UR44, UR43, URZ ;  /* 0x0000002b2c2b7290 */ /* 0x000fe2000fffe03f */
[----:B------:R-:W-:Y:S01]  /*12780*/  LOP3.LUT P0, RZ, R0, 0xff, RZ, 0xc0, !PT ;  /* 0x000000ff00ff7812 */ /* 0x000fe2000780c0ff */
[----:B------:R-:W-:Y:S02]  /*12790*/  UIADD3 UR39, UR39, 0x8, URZ ;  /* 0x0000000827277890 */ /* 0x000fe4000fffe03f */
[----:B------:R-:W-:Y:S02]  /*127a0*/  USHF.R.U32.HI UR4, URZ, 0x2, UR43 ;  /* 0x000000023f047899 */ /* 0x000fe4000801162b */
[----:B------:R-:W-:Y:S02]  /*127b0*/  UISETP.GT.U32.AND UP0, UPT, UR43, 0x3, UPT ;  /* 0x000000032b00788c */ /* 0x000fe4000bf04070 */
[----:B------:R-:W-:Y:S02]  /*127c0*/  ULOP3.LUT UR4, UR4, 0x1, URZ, 0xc0, !UPT ;  /* 0x0000000104047892 */ /* 0x000fe4000f8ec03f */
[----:B------:R-:W-:-:S02]  /*127d0*/  UISETP.LT.U32.AND UP1, UPT, UR44, 0x4, UP0 ;  /* 0x000000042c00788c */ /* 0x000fc40008721070 */
[----:B------:R-:W-:Y:S02]  /*127e0*/  UISETP.NE.U32.AND UP2, UPT, UR4, 0x1, UPT ;  /* 0x000000010400788c */ /* 0x000fe4000bf45070 */
[----:B------:R-:W-:Y:S02]  /*127f0*/  USEL UR5, URZ, 0x1, !UP1 ;  /* 0x000000013f057887 */ /* 0x000fe4000c800000 */
[----:B------:R-:W-:Y:S02]  /*12800*/  UISETP.GT.U32.AND UP0, UPT, UR44, 0x3, !UP2 ;  /* 0x000000032c00788c */ /* 0x000fe4000d704070 */
[----:B------:R-:W-:Y:S02]  /*12810*/  ULOP3.LUT UR43, UR43, 0x3, URZ, 0xc0, !UPT ;  /* 0x000000032b2b7892 */ /* 0x000fe4000f8ec03f */
[----:B------:R-:W-:-:S04]  /*12820*/  USEL UR4, URZ, 0x1, !UP0 ;  /* 0x000000013f047887 */ /* 0x000fc8000c000000 */
[----:B------:R-:W-:Y:S01]  /*12830*/  ULOP3.LUT UR42, UR4, UR42, UR5, 0x96, !UPT ;  /* 0x0000002a042a7292 */ /* 0x000fe2000f8e9605 */
[----:B------:R-:W-:Y:S11]  /*12840*/  @P0 BRA `(.L_x_513) ;  /* 0xfffffeec00040947 */ /* 0x000ff6000383ffff */
[----:B------:R-:W-:-:S13]  /*12850*/  PLOP3.LUT P0, PT, PT, PT, PT, 0x8, 0x0 ;  /* 0x000000000000781c */ /* 0x000fda0003f0e170 */
.L_x_18:
[----:B------:R-:W-:Y:S05]  /*12860*/  @P0 BRA `(.L_x_10) ;  /* 0x0000003000380947 */ /* 0x000fea0003800000 */
[----:B------:R-:W-:Y:S01]  /*12870*/  ULDC.64 UR6, c[0x0][0x588] ;  /* 0x0001620000067ab9 */ /* 0x000fe20000000a00 */
[----:B------:R-:W-:Y:S01]  /*12880*/  ULDC.64 UR4, c[0x0][0x590] ;  /* 0x0001640000047ab9 */ /* 0x000fe20000000a00 */
[----:B------:R-:W-:Y:S01]  /*12890*/  ISETP.NE.U32.AND P0, PT, RZ, UR6, PT ;  /* 0x00000006ff007c0c */ /* 0x000fe2000bf05070 */
[----:B------:R-:W-:-:S04]  /*128a0*/  DEPBAR.LE SB0, 0x0 ;  /* 0x000080000000791a */ /* 0x000fc80000000000 */
[----:B------:R-:W-:Y:S01]  /*128b0*/  ISETP.NE.U32.AND P1, PT, RZ, UR4, PT ;  /* 0x00000004ff007c0c */ /* 0x000fe2000bf25070 */
[----:B------:R-:W-:Y:S01]  /*128c0*/  BSSY B0, `(.L_x_514) ;  /* 0x0000015000007945 */ /* 0x000fe20003800000 */
[----:B------:R-:W-:Y:S02]  /*128d0*/  ISETP.NE.AND.EX P0, PT, RZ, UR7, PT, P0 ;  /* 0x00000007ff007c0c */ /* 0x000fe4000bf05300 */
[----:B------:R-:W-:-:S13]  /*128e0*/  ISETP.NE.AND.EX P1, PT, RZ, UR5, PT, P1 ;  /* 0x00000005ff007c0c */ /* 0x000fda000bf25310 */
[----:B------:R-:W-:Y:S05]  /*128f0*/  @P0 BRA P1, `(.L_x_515) ;  /* 0x0000000000440947 */ /* 0x000fea0000800000 */
[----:B------:R-:W-:-:S04]  /*12900*/  ISETP.NE.U32.AND P0, PT, RZ, UR4, PT ;  /* 0x00000004ff007c0c */ /* 0x000fc8000bf05070 */
[----:B------:R-:W-:-:S13]  /*12910*/  ISETP.NE.AND.EX P0, PT, RZ, UR5, PT, P0 ;  /* 0x00000005ff007c0c */ /* 0x000fda000bf05300 */
[----:B------:R-:W-:Y:S05]  /*12920*/  @!P0 BRA `(.L_x_516) ;  /* 0x00000000002c8947 */ /* 0x000fea0003800000 */
[----:B------:R-:W-:-:S13]  /*12930*/  LOP3.LUT P0, RZ, R152, 0xff, RZ, 0xc0, !PT ;  /* 0x000000ff98ff7812 */ /* 0x000fda000780c0ff */
[----:B------:R-:W-:Y:S05]  /*12940*/  @!P0 BRA `(.L_x_517) ;  /* 0x0000000000108947 */ /* 0x000fea0003800000 */
[----:B-----5:R-:W-:-:S13]  /*12950*/  FSETP.NEU.AND P0, PT, R153, RZ, PT ;  /* 0x000000ff9900720b */ /* 0x020fda0003f0d000 */
[----:B------:R-:W-:Y:S05]  /*12960*/  @!P0 BREAK B0 ;  /* 0x0000000000008942 */ /* 0x000fea0003800000 */
[----:B------:R-:W-:Y:S05]  /*12970*/  @P0 BRA `(.L_x_515) ;  /* 0x0000000000240947 */ /* 0x000fea0003800000 */
[----:B------:R-:W-:Y:S05]  /*12980*/  BRA `(.L_x_10) ;  /* 0x0000002c00f07947 */ /* 0x000fea0003800000 */
.L_x_517:
[----:B------:R-:W-:-:S04]  /*12990*/  ISETP.NE.U32.AND P0, PT, RZ, UR6, PT ;  /* 0x00000006ff007c0c */ /* 0x000fc8000bf05070 */
[----:B------:R-:W-:-:S13]  /*129a0*/  ISETP.NE.AND.EX P0, PT, RZ, UR7, PT, P0 ;  /* 0x00000007ff007c0c */ /* 0x000fda000bf05300 */
[----:B------:R-:W-:Y:S05]  /*129b0*/  @!P0 BREAK B0 ;  /* 0x0000000000008942 */ /* 0x000fea0003800000 */
[----:B------:R-:W-:Y:S05]  /*129c0*/  @P0 BRA `(.L_x_515) ;  /* 0x0000000000100947 */ /* 0x000fea0003800000 */
[----:B------:R-:W-:Y:S05]  /*129d0*/  BRA `(.L_x_10) ;  /* 0x0000002c00dc7947 */ /* 0x000fea0003800000 */
.L_x_516:
[----:B-----5:R-:W-:-:S13]  /*129e0*/  FSETP.NEU.AND P0, PT, R153, RZ, PT ;  /* 0x000000ff9900720b */ /* 0x020fda0003f0d000 */
[----:B------:R-:W-:Y:S05]  /*129f0*/  @!P0 BREAK B0 ;  /* 0x0000000000008942 */ /* 0x000fea0003800000 */
[----:B------:R-:W-:Y:S05]  /*12a00*/  @!P0 BRA `(.L_x_10) ;  /* 0x0000002c00d08947 */ /* 0x000fea0003800000 */
.L_x_515:
[----:B------:R-:W-:Y:S05]  /*12a10*/  BSYNC B0 ;  /* 0x0000000000007941 */ /* 0x000fea0003800000 */
.L_x_514:
[----:B------:R-:W-:-:S04]  /*12a20*/  LOP3.LUT R19, R19, 0x1, RZ, 0xfc, !PT ;  /* 0x0000000113137812 */ /* 0x000fc800078efcff */
[----:B------:R-:W-:-:S13]  /*12a30*/  ISETP.NE.AND P0, PT, R19, 0x3, PT ;  /* 0x000000031300780c */ /* 0x000fda0003f05270 */
[----:B------:R-:W-:Y:S05]  /*12a40*/  @!P0 BRA `(.L_x_518) ;  /* 0x0000000000048947 */ /* 0x000fea0003800000 */
[----:B------:R-:W-:Y:S01]  /*12a50*/  BPT.TRAP 0x1 ;  /* 0x000000040000795c */ /* 0x000fe20000300000 */
.L_x_518:
[----:B------:R-:W3:Y:S01]  /*12a60*/  S2UR UR5, SR_CgaCtaId ;  /* 0x00000000000579c3 */ /* 0x000ee20000008800 */
[----:B------:R-:W-:Y:S02]  /*12a70*/  UMOV UR4, 0x400 ;  /* 0x0000040000047882 */ /* 0x000fe40000000000 */
[----:B---3--:R-:W-:-:S04]  /*12a80*/  ULEA UR4, UR5, UR4, 0x18 ;  /* 0x0000000405047291 */ /* 0x008fc8000f8ec03f */
[----:B------:R-:W-:-:S04]  /*12a90*/  ULEA UR4, UR36, UR4, 0x3 ;  /* 0x0000000424047291 */ /* 0x000fc8000f8e183f */
[----:B------:R-:W-:-:S04]  /*12aa0*/  UIADD3 UR4, UR4, 0x60, URZ ;  /* 0x0000006004047890 */ /* 0x000fc8000fffe03f */
[----:B------:R-:W-:-:S09]  /*12ab0*/  UPRMT UR4, UR5, 0x654, UR4 ;  /* 0x0000065405047896 */ /* 0x000fd20008000004 */
[----:B------:R-:W-:Y:S01]  /*12ac0*/  SYNCS.ARRIVE.TRANS64.RED.A1T0 RZ, [UR4], RZ ;  /* 0x000000ffffff79a7 */ /* 0x000fe20008100404 */
[----:B------:R-:W-:Y:S05]  /*12ad0*/  BRA `(.L_x_10) ;  /* 0x0000002c009c7947 */ /* 0x000fea0003800000 */
.L_x_9:
[----:B------:R-:W-:Y:S01]  /*12ae0*/  ULDC.64 UR4, c[0x0][0x8f8] ;  /* 0x00023e0000047ab9 */ /* 0x000fe20000000a00 */
[----:B------:R-:W-:Y:S02]  /*12af0*/  PRMT R11, RZ, 0x7610, R11 ;  /* 0x00007610ff0b7816 */ /* 0x000fe4000000000b */
[----:B------:R-:W-:Y:S02]  /*12b00*/  ISETP.GE.U32.AND P1, PT, R2, UR4, PT ;  /* 0x0000000402007c0c */ /* 0x000fe4000bf26070 */
[----:B------:R-:W-:Y:S02]  /*12b10*/  MOV R7, 0xffffffff ;  /* 0xffffffff00077802 */ /* 0x000fe40000000f00 */
[----:B------:R-:W-:Y:S02]  /*12b20*/  ISETP.GE.U32.AND.EX P1, PT, R16, UR5, PT, P1 ;  /* 0x0000000510007c0c */ /* 0x000fe4000bf26110 */
[----:B------:R-:W-:Y:S02]  /*12b30*/  MOV R6, 0xffffffff ;  /* 0xffffffff00067802 */ /* 0x000fe40000000f00 */
[----:B------:R-:W-:-:S09]  /*12b40*/  MOV R3, 0xffffffff ;  /* 0xffffffff00037802 */ /* 0x000fd20000000f00 */
        /* <DEDUP_REMOVED lines=19> */
.L_x_520:
[--C-:B------:R-:W-:Y:S01]  /*12c80*/  SHF.R.U64 R20, R14, R24, R15.reuse ;  /* 0x000000180e147219 */ /* 0x100fe2000000120f */
[----:B------:R-:W1:Y:S01]  /*12c90*/  LDC R28, c[0x0][0x8c0] ;  /* 0x00023000ff1c7b82 */ /* 0x000e620000000800 */
[----:B------:R-:W-:Y:S01]  /*12ca0*/  I2FP.F32.U32 R6, R8 ;  /* 0x0000000800067245 */ /* 0x000fe20000201000 */
[----:B------:R-:W-:Y:S01]  /*12cb0*/  ULDC UR4, c[0x0][0x150] ;  /* 0x0000540000047ab9 */ /* 0x000fe20000000800 */
[----:B------:R-:W-:Y:S02]  /*12cc0*/  SHF.R.U32.HI R3, RZ, R24, R15 ;  /* 0x00000018ff037219 */ /* 0x000fe4000001160f */
[----:B------:R-:W-:Y:S01]  /*12cd0*/  IADD3 R9, P1, RZ, -R20, RZ ;  /* 0x80000014ff097210 */ /* 0x000fe20007f3e0ff */
[----:B------:R-:W-:Y:S01]  /*12ce0*/  FMUL R13, R6, UR4 ;  /* 0x00000004060d7c20 */ /* 0x000fe20008400000 */
[----:B------:R-:W-:Y:S01]  /*12cf0*/  ULDC UR4, c[0x0][0x154] ;  /* 0x0000550000047ab9 */ /* 0x000fe20000000800 */
[----:B------:R-:W2:Y:S01]  /*12d00*/  LDC.64 R30, c[0x0][0x8e8] ;  /* 0x00023a00ff1e7b82 */ /* 0x000ea20000000a00 */
[----:B------:R-:W-:-:S02]  /*12d10*/  IADD3.X R11, RZ, ~R3, RZ, P1, !PT ;  /* 0x80000003ff0b7210 */ /* 0x000fc40000ffe4ff */
[----:B------:R-:W-:Y:S01]  /*12d20*/  MOV R3, R16 ;  /* 0x0000001000037202 */ /* 0x000fe20000000f00 */
[----:B------:R-:W3:Y:S02]  /*12d30*/  F2I.U32.TRUNC.NTZ R13, R13 ;  /* 0x0000000d000d7305 */ /* 0x000ee4000020f000 */
[-C--:B------:R-:W-:Y:S02]  /*12d40*/  IMAD R12, R11, R26.reuse, RZ ;  /* 0x0000001a0b0c7224 */ /* 0x080fe400078e02ff */
[----:B------:R-:W4:Y:S01]  /*12d50*/  LDC R15, c[0x0][0x144] ;  /* 0x00005100ff0f7b82 */ /* 0x000f220000000800 */
[----:B------:R-:W-:-:S04]  /*12d60*/  IMAD.WIDE.U32 R6, R9, R26, R2 ;  /* 0x0000001a09067225 */ /* 0x000fc800078e0002 */
[----:B------:R-:W-:Y:S01]  /*12d70*/  IMAD R3, R9, R27, R12 ;  /* 0x0000001b09037224 */ /* 0x000fe200078e020c */
[----:B------:R-:W-:Y:S02]  /*12d80*/  MOV R9, 0x1 ;  /* 0x0000000100097802 */ /* 0x000fe40000000f00 */
[----:B------:R-:W5:Y:S02]  /*12d90*/  LDC R26, c[0x0][0x8b0] ;  /* 0x00022c00ff1a7b82 */ /* 0x000f640000000800 */
[----:B------:R-:W-:Y:S02]  /*12da0*/  IADD3 R3, R7, R3, RZ ;  /* 0x0000000307037210 */ /* 0x000fe40007ffe0ff */
[----:B------:R-:W-:Y:S02]  /*12db0*/  I2FP.F32.U32 R7, R10 ;  /* 0x0000000a00077245 */ /* 0x000fe40000201000 */
[----:B-1----:R-:W-:Y:S02]  /*12dc0*/  SHF.R.U64 R14, R6, R28, R3 ;  /* 0x0000001c060e7219 */ /* 0x002fe40000001203 */
[----:B------:R-:W1:Y:S01]  /*12dd0*/  LDC R12, c[0x0][0x900] ;  /* 0x00024000ff0c7b82 */ /* 0x000e620000000800 */
[----:B---3--:R-:W-:-:S02]  /*12de0*/  IADD3 R6, -R13, RZ, RZ ;  /* 0x000000ff0d067210 */ /* 0x008fc40007ffe1ff */
[----:B--2---:R-:W-:Y:S02]  /*12df0*/  ISETP.NE.U32.AND P1, PT, R30, RZ, PT ;  /* 0x000000ff1e00720c */ /* 0x004fe40003f25070 */
[----:B------:R-:W-:Y:S02]  /*12e00*/  SHF.R.U32.HI R3, RZ, R28, R3 ;  /* 0x0000001cff037219 */ /* 0x000fe40000011603 */
[----:B------:R-:W-:Y:S01]  /*12e10*/  ISETP.NE.AND.EX P1, PT, R31, RZ, PT, P1 ;  /* 0x000000ff1f00720c */ /* 0x000fe20003f25310 */
[----:B------:R-:W2:Y:S01]  /*12e20*/  LDC R23, c[0x0][0x148] ;  /* 0x00005200ff177b82 */ /* 0x000ea20000000800 */
[----:B----4-:R-:W-:Y:S02]  /*12e30*/  IMAD R28, R15, R6, R8 ;  /* 0x000000060f1c7224 */ /* 0x010fe400078e0208 */
[----:B------:R-:W-:Y:S01]  /*12e40*/  FMUL R8, R7, UR4 ;  /* 0x0000000407087c20 */ /* 0x000fe20008400000 */
[----:B------:R-:W-:-:S03]  /*12e50*/  MOV R7, 0xffffffff ;  /* 0xffffffff00077802 */ /* 0x000fc60000000f00 */
[----:B------:R3:W4:Y:S01]  /*12e60*/  F2I.U32.TRUNC.NTZ R21, R8 ;  /* 0x0000000800157305 */ /* 0x000722000020f000 */
[----:B------:R-:W2:Y:S01]  /*12e70*/  LDC R25, c[0x0][0x8a8] ;  /* 0x00022a00ff197b82 */ /* 0x000ea20000000800 */
[-CC-:B-----5:R-:W-:Y:S02]  /*12e80*/  SHF.R.U64 R24, R14, R26.reuse, R3.reuse ;  /* 0x0000001a0e187219 */ /* 0x1a0fe40000001203 */
[----:B------:R-:W-:-:S05]  /*12e90*/  SHF.R.U32.HI R3, RZ, R26, R3 ;  /* 0x0000001aff037219 */ /* 0x000fca0000011603 */
[----:B------:R-:W2:Y:S01]  /*12ea0*/  LDC R27, c[0x0][0x8f0] ;  /* 0x00023c00ff1b7b82 */ /* 0x000ea20000000800 */
[-C--:B-1----:R-:W-:Y:S02]  /*12eb0*/  SHF.L.U32 R6, R7, R12.reuse, RZ ;  /* 0x0000000c07067219 */ /* 0x082fe400000006ff */
[--C-:B------:R-:W-:Y:S02]  /*12ec0*/  SHF.R.U64 R15, R24, R12, R3.reuse ;  /* 0x0000000c180f7219 */ /* 0x100fe40000001203 */
[----:B------:R-:W-:Y:S02]  /*12ed0*/  LOP3.LUT R33, RZ, R6, RZ, 0x33, !PT ;  /* 0x00000006ff217212 */ /* 0x000fe400078e33ff */
[-C--:B------:R-:W-:Y:S01]  /*12ee0*/  SHF.R.U32.HI R7, RZ, R12.reuse, R3 ;  /* 0x0000000cff077219 */ /* 0x080fe20000011603 */
[----:B------:R-:W1:Y:S01]  /*12ef0*/  LDC R29, c[0x0][0x8e0] ;  /* 0x00023800ff1d7b82 */ /* 0x000e620000000800 */
[----:B------:R-:W-:Y:S02]  /*12f00*/  SHF.L.U32 R26, R9, R12, RZ ;  /* 0x0000000c091a7219 */ /* 0x000fe400000006ff */
[----:B------:R-:W-:-:S05]  /*12f10*/  MOV R6, R15 ;  /* 0x0000000f00067202 */ /* 0x000fca0000000f00 */
[----:B------:R-:W1:Y:S01]  /*12f20*/  LDC R32, c[0x0][0x8b8] ;  /* 0x00022e00ff207b82 */ /* 0x000e620000000800 */
[----:B---34-:R-:W-:Y:S05]  /*12f30*/  @!P1 BRA `(.L_x_521) ;  /* 0x0000000000289947 */ /* 0x018fea0003800000 */
[----:B------:R-:W3:Y:S02]  /*12f40*/  LDC R6, c[0x0][0x8f4] ;  /* 0x00023d00ff067b82 */ /* 0x000ee40000000800 */
[----:B---3--:R-:W-:-:S04]  /*12f50*/  IADD3 R3, P1, R15, R6, RZ ;  /* 0x000000060f037210 */ /* 0x008fc80007f3e0ff */
        /* <DEDUP_REMOVED lines=8> */
.L_x_521:
[----:B------:R-:W-:Y:S02]  /*12fe0*/  ISETP.NE.AND P1, PT, R22, 0x1, PT ;  /* 0x000000011600780c */ /* 0x000fe40003f25270 */
[----:B--2---:R-:W-:Y:S02]  /*12ff0*/  SHF.R.U64 R6, R6, R27, R7 ;  /* 0x0000001b06067219 */ /* 0x004fe40000001207 */
[----:B------:R-:W-:Y:S02]  /*13000*/  LOP3.LUT R3, R24, R33, RZ, 0xc0, !PT ;  /* 0x0000002118037212 */ /* 0x000fe400078ec0ff */
[----:B------:R-:W-:Y:S02]  /*13010*/  IADD3 R21, -R21, RZ, RZ ;  /* 0x000000ff15157210 */ /* 0x000fe40007ffe1ff */
[----:B------:R-:W-:Y:S01]  /*13020*/  IADD3 R9, R25, -0x1, RZ ;  /* 0xffffffff19097810 */ /* 0x000fe20007ffe0ff */
[----:B------:R-:W-:Y:S01]  /*13030*/  IMAD R7, R26, R6, R3 ;  /* 0x000000061a077224 */ /* 0x000fe200078e0203 */
[----:B------:R-:W-:-:S02]  /*13040*/  IADD3 R8, -R6, RZ, RZ ;  /* 0x000000ff06087210 */ /* 0x000fc40007ffe1ff */
[----:B------:R-:W-:Y:S01]  /*13050*/  LOP3.LUT R14, R14, R9, RZ, 0xc0, !PT ;  /* 0x000000090e0e7212 */ /* 0x000fe200078ec0ff */
[----:B------:R-:W-:Y:S01]  /*13060*/  @P1 IMAD R28, R23, R21, R10 ;  /* 0x00000015171c1224 */ /* 0x000fe200078e020a */
[----:B------:R-:W-:Y:S01]  /*13070*/  MOV R11, 0x1 ;  /* 0x00000001000b7802 */ /* 0x000fe20000000f00 */
[----:B-1----:R-:W-:Y:S02]  /*13080*/  IMAD R3, R8, R29, R15 ;  /* 0x0000001d08037224 */ /* 0x002fe400078e020f */
[----:B------:R-:W-:Y:S02]  /*13090*/  IMAD R7, R7, R32, R28 ;  /* 0x0000002007077224 */ /* 0x000fe400078e021c */
[----:B------:R-:W-:Y:S01]  /*130a0*/  IMAD R8, R3, R25, R14 ;  /* 0x0000001903087224 */ /* 0x000fe200078e020e */
[----:B------:R-:W-:-:S04]  /*130b0*/  MOV R3, R20 ;  /* 0x0000001400037202 */ /* 0x000fc80000000f00 */
[----:B------:R-:W-:Y:S02]  /*130c0*/  SEL R6, R8, R7, !P1 ;  /* 0x0000000708067207 */ /* 0x000fe40004800000 */
[----:B------:R-:W-:-:S07]  /*130d0*/  SEL R7, R7, R8, !P1 ;  /* 0x0000000807077207 */ /* 0x000fce0004800000 */
.L_x_519:
[----:B------:R-:W-:-:S08]  /*130e0*/  NOP ;  /* 0x0000000000007918 */ /* 0x000fd00000000000 */
[----:B------:R-:W1:-:S00]  /*130f0*/  USETMAXREG.DEALLOC.CTAPOOL 0x28 ;  /* 0x00000028000079c8 */ /* 0x000e4000080e0500 */
[----:B-1----:R-:W-:-:S13]  /*13100*/  ISETP.NE.AND P1, PT, R0, 0x1, PT ;  /* 0x000000010000780c */ /* 0x002fda0003f25270 */
[----:B------:R-:W-:Y:S05]  /*13110*/  @!P1 BRA `(.L_x_10) ;  /* 0x00000028000c9947 */ /* 0x000fea0003800000 */
[----:B------:R-:W-:Y:S05]  /*13120*/  @!P4 BRA `(.L_x_522) ;  /* 0x000000180024c947 */ /* 0x000fea0003800000 */
[----:B------:R-:W-:-:S13]  /*13130*/  ISETP.NE.OR P0, PT, R0, 0x2, P0 ;  /* 0x000000020000780c */ /* 0x000fda0000705670 */
[----:B------:R-:W-:Y:S05]  /*13140*/  @P0 BRA `(.L_x_10) ;  /* 0x0000002800000947 */ /* 0x000fea0003800000 */
[----:B------:R-:W-:-:S13]  /*13150*/  LOP3.LUT P1, RZ, R11, 0xff, RZ, 0xc0, !PT ;  /* 0x000000ff0bff7812 */ /* 0x000fda000782c0ff */
[----:B------:R-:W-:Y:S05]  /*13160*/  @!P1 BRA `(.L_x_523) ;  /* 0x0000000000189947 */ /* 0x000fea0003800000 */
[----:B------:R-:W-:Y:S01]  /*13170*/  UMOV UR4, 0x400 ;  /* 0x0000040000047882 */ /* 0x000fe20000000000 */
[----:B------:R-:W-:Y:S01]  /*13180*/  MOV R0, RZ ;  /* 0x000000ff00007202 */ /* 0x000fe20000000f00 */
[----:B------:R-:W-:-:S03]  /*13190*/  ULEA UR4, UR37, UR4, 0x18 ;  /* 0x0000000425047291 */ /* 0x000fc6000f8ec03f */
[----:B------:R-:W-:-:S06]  /*131a0*/  SHF.L.U32 R0, R0, 0x1f, RZ ;  /* 0x0000001f00007819 */ /* 0x000fcc00000006ff */
[----:B------:R-:W1:Y:S02]  /*131b0*/  SYNCS.PHASECHK.TRANS64.TRYWAIT P0, [UR4+0x88], R0 ;  /* 0x00008800ff0075a7 */ /* 0x000e640008000144 */
[----:B-1----:R-:W-:Y:S05]  /*131c0*/  @!P0 BRA `(.L_x_524) ;  /* 0x0000002800b88947 */ /* 0x002fea0003800000 */
.L_x_523:
[----:B------:R-:W-:Y:S01]  /*131d0*/  PRMT R10, RZ, 0x7610, R10 ;  /* 0x00007610ff0a7816 */ /* 0x000fe2000000000a */
[----:B------:R-:W-:Y:S06]  /*131e0*/  @P3 BRA `(.L_x_525) ;  /* 0x0000000000243947 */ /* 0x000fec0003800000 */
[----:B------:R-:W-:Y:S02]  /*131f0*/  ULDC.64 UR4, c[0x0][0x588] ;  /* 0x0001620000047ab9 */ /* 0x000fe40000000a00 */
[----:B------:R-:W-:-:S04]  /*13200*/  ISETP.NE.U32.AND P0, PT, RZ, UR4, PT ;  /* 0x00000004ff007c0c */ /* 0x000fc8000bf05070 */
[----:B------:R-:W-:-:S13]  /*13210*/  ISETP.NE.AND.EX P0, PT, RZ, UR5, PT, P0 ;  /* 0x00000005ff007c0c */ /* 0x000fda000bf05300 */
[----:B------:R-:W-:Y:S05]  /*13220*/  @!P0 BRA `(.L_x_526) ;  /* 0x00000000000c8947 */ /* 0x000fea0003800000 */
[----:B------:R3:W5:Y:S01]  /*13230*/  LDG.E R12, desc[UR48][R4.64] ;  /* 0x00000030040c7981 */ /* 0x000762000c1e1900 */
[----:B------:R-:W-:Y:S01]  /*13240*/  MOV R10, 0x1 ;  /* 0x00000001000a7802 */ /* 0x000fe20000000f00 */
[----:B------:R-:W-:Y:S06]  /*13250*/  BRA `(.L_x_525) ;  /* 0x0000000000087947 */ /* 0x000fec0003800000 */
.L_x_526:
[----:B------:R-:W2:Y:S01]  /*13260*/  LDC R12, c[0x0][0x580] ;  /* 0x00016000ff0c7b82 */ /* 0x000ea20000000800 */
[----:B------:R-:W-:-:S07]  /*13270*/  MOV R10, 0x1 ;  /* 0x00000001000a7802 */ /* 0x000fce0000000f00 */
.L_x_525:
[----:B------:R-:W-:Y:S05]  /*13280*/  @!P1 BRA `(.L_x_527) ;  /* 0x0000001400549947 */ /* 0x000fea0003800000 */
[----:B-1----:R-:W1:Y:S01]  /*13290*/  LDC R0, c[0x0][0x900] ;  /* 0x00024000ff007b82 */ /* 0x002e620000000800 */
[----:B---3--:R-:W-:Y:S01]  /*132a0*/  MOV R5, 0xffffffff ;  /* 0xffffffff00057802 */ /* 0x008fe20000000f00 */
[----:B------:R-:W-:Y:S01]  /*132b0*/  ULDC.64 UR22, c[0x0][0x198] ;  /* 0x0000660000167ab9 */ /* 0x000fe20000000a00 */
[----:B------:R-:W-:Y:S01]  /*132c0*/  MOV R9, 0x1 ;  /* 0x0000000100097802 */ /* 0x000fe20000000f00 */
[----:B------:R-:W-:Y:S01]  /*132d0*/  ULDC.64 UR4, c[0x0][0x588] ;  /* 0x0001620000047ab9 */ /* 0x000fe20000000a00 */
[----:B------:R-:W-:Y:S01]  /*132e0*/  LOP3.LUT R11, R19, 0x2, RZ, 0xfc, !PT ;  /* 0x00000002130b7812 */ /* 0x000fe200078efcff */
[----:B------:R-:W-:Y:S01]  /*132f0*/  ULDC.64 UR6, c[0x0][0x590] ;  /* 0x0001640000067ab9 */ /* 0x000fe20000000a00 */
[----:B------:R-:W-:Y:S01]  /*13300*/  ULDC.64 UR14, c[0x0][0x8f8] ;  /* 0x00023e00000e7ab9 */ /* 0x000fe20000000a00 */
[----:B------:R-:W3:Y:S01]  /*13310*/  LDC R8, c[0x0][0x8a8] ;  /* 0x00022a00ff087b82 */ /* 0x000ee20000000800 */
[-C--:B-1----:R-:W-:Y:S02]  /*13320*/  SHF.L.U32 R5, R5, R0.reuse, RZ ;  /* 0x0000000005057219 */ /* 0x082fe400000006ff */
[----:B------:R-:W-:-:S02]  /*13330*/  SHF.L.U32 R0, R9, R0, RZ ;  /* 0x0000000009007219 */ /* 0x000fc400000006ff */
[----:B------:R-:W-:Y:S02]  /*13340*/  LOP3.LUT R9, RZ, R5, RZ, 0x33, !PT ;  /* 0x00000005ff097212 */ /* 0x000fe400078e33ff */
[----:B---3--:R-:W-:-:S07]  /*13350*/  IADD3 R8, R8, -0x1, RZ ;  /* 0xffffffff08087810 */ /* 0x008fce0007ffe0ff */
.L_x_583:
[----:B------:R-:W-:Y:S02]  /*13360*/  ISETP.NE.U32.AND P0, PT, RZ, UR6, PT ;  /* 0x00000006ff007c0c */ /* 0x000fe4000bf05070 */
[----:B------:R-:W-:Y:S02]  /*13370*/  R2UR UR43, R7 ;  /* 0x00000000072b72ca */ /* 0x000fe400000e0000 */
[----:B------:R-:W-:Y:S02]  /*13380*/  R2UR UR42, R6 ;  /* 0x00000000062a72ca */ /* 0x000fe400000e0000 */
[----:B------:R-:W-:-:S09]  /*13390*/  ISETP.NE.AND.EX P0, PT, RZ, UR7, PT, P0 ;  /* 0x00000007ff007c0c */ /* 0x000fd2000bf05300 */
[----:B------:R-:W-:Y:S02]  /*133a0*/  USHF.L.U32 UR43, UR43, 0x7, URZ ;  /* 0x000000072b2b7899 */ /* 0x000fe4000800063f */
[----:B------:R-:W-:Y:S02]  /*133b0*/  USHF.L.U32 UR42, UR42, 0x8, URZ ;  /* 0x000000082a2a7899 */ /* 0x000fe4000800063f */
[----:B--234-:R-:W-:Y:S10]  /*133c0*/  @!P0 BRA `(.L_x_528) ;  /* 0x00000000002c8947 */ /* 0x01cff40003800000 */
[----:B------:R-:W-:-:S04]  /*133d0*/  ISETP.NE.U32.AND P1, PT, RZ, UR4, PT ;  /* 0x00000004ff007c0c */ /* 0x000fc8000bf25070 */
[----:B------:R-:W-:-:S13]  /*133e0*/  ISETP.NE.AND.EX P1, PT, RZ, UR5, PT, P1 ;  /* 0x00000005ff007c0c */ /* 0x000fda000bf25310 */
[----:B------:R-:W-:Y:S05]  /*133f0*/  @!P1 BRA `(.L_x_529) ;  /* 0x0000000000189947 */ /* 0x000fea0003800000 */
[----:B------:R-:W1:Y:S01]  /*13400*/  LDC.64 R4, c[0x0][0x588] ;  /* 0x00016200ff047b82 */ /* 0x000e620000000a00 */
[----:B------:R-:W-:-:S04]  /*13410*/  IMAD R7, R3, UR6, RZ ;  /* 0x0000000603077c24 */ /* 0x000fc8000f8e02ff */
[----:B-1----:R-:W-:-:S05]  /*13420*/  IMAD.WIDE R4, R7, 0x4, R4 ;  /* 0x0000000407047825 */ /* 0x002fca00078e0204 */
[----:B--2--5:R3:W5:Y:S01]  /*13430*/  LDG.E R12, desc[UR48][R4.64] ;  /* 0x00000030040c7981 */ /* 0x024762000c1e1900 */
[----:B------:R-:W-:Y:S01]  /*13440*/  MOV R10, 0x1 ;  /* 0x00000001000a7802 */ /* 0x000fe20000000f00 */
[----:B------:R-:W-:Y:S06]  /*13450*/  BRA `(.L_x_528) ;  /* 0x0000000000087947 */ /* 0x000fec0003800000 */
.L_x_529:
[----:B--2--5:R-:W1:Y:S01]  /*13460*/  LDC R12, c[0x0][0x580] ;  /* 0x00016000ff0c7b82 */ /* 0x024e620000000800 */
[----:B------:R-:W-:-:S07]  /*13470*/  MOV R10, 0x1 ;  /* 0x00000001000a7802 */ /* 0x000fce0000000f00 */
.L_x_528:
[----:B------:R-:W-:Y:S05]  /*13480*/  @!P0 BRA `(.L_x_530) ;  /* 0x00000000001c8947 */ /* 0x000fea0003800000 */
[----:B------:R-:W-:-:S13]  /*13490*/  LOP3.LUT P2, RZ, R10, 0xff, RZ, 0xc0, !PT ;  /* 0x000000ff0aff7812 */ /* 0x000fda000784c0ff */
[----:B---3--:R-:W3:Y:S02]  /*134a0*/  @!P2 LDC.64 R4, c[0x0][0x588] ;  /* 0x00016200ff04ab82 */ /* 0x008ee40000000a00 */
[----:B---3--:R-:W-:-:S04]  /*134b0*/  @!P2 ISETP.NE.U32.AND P0, PT, R4, RZ, PT ;  /* 0x000000ff0400a20c */ /* 0x008fc80003f05070 */
[----:B------:R-:W-:Y:S02]  /*134c0*/  @!P2 ISETP.NE.AND.EX P1, PT, R5, RZ, PT, P0 ;  /* 0x000000ff0500a20c */ /* 0x000fe40003f25300 */
[----:B-12--5:R-:W-:Y:S02]  /*134d0*/  @P2 FSETP.EQ.AND P0, PT, R12, RZ, PT ;  /* 0x000000ff0c00220b */ /* 0x026fe40003f02000 */
[----:B------:R-:W-:Y:S01]  /*134e0*/  @!P2 PLOP3.LUT P0, PT, P1, PT, PT, 0x8, 0x0 ;  /* 0x000000000000a81c */ /* 0x000fe20000f0e170 */
[----:B------:R-:W-:-:S12]  /*134f0*/  BRA `(.L_x_531) ;  /* 0x0000000000047947 */ /* 0x000fd80003800000 */
.L_x_530:
[----:B-12--5:R-:W-:-:S13]  /*13500*/  FSETP.EQ.AND P0, PT, R12, RZ, PT ;  /* 0x000000ff0c00720b */ /* 0x026fda0003f02000 */
.L_x_531:
[----:B------:R-:W-:Y:S02]  /*13510*/  ISETP.NE.AND P2, PT, R11, 0x3, PT ;  /* 0x000000030b00780c */ /* 0x000fe40003f45270 */
[----:B------:R-:W-:-:S04]  /*13520*/  ELECT P1, URZ, PT ;  /* 0x00000000003f782f */ /* 0x000fc80003820000 */
[----:B------:R-:W-:-:S07]  /*13530*/  PLOP3.LUT P0, PT, P1, P0, PT, 0x20, 0x0 ;  /* 0x000000000000781c */ /* 0x000fce0000f00470 */
[----:B------:R-:W-:Y:S06]  /*13540*/  @!P2 BRA `(.L_x_532) ;  /* 0x000000000004a947 */ /* 0x000fec0003800000 */
[----:B------:R-:W-:Y:S01]  /*13550*/  BPT.TRAP 0x1 ;  /* 0x000000040000795c */ /* 0x000fe20000300000 */
.L_x_532:
[----:B------:R-:W1:Y:S01]  /*13560*/  S2UR UR37, SR_CgaCtaId ;  /* 0x00000000002579c3 */ /* 0x000e620000008800 */
[----:B------:R-:W-:Y:S01]  /*13570*/  UMOV UR13, 0x400 ;  /* 0x00000400000d7882 */ /* 0x000fe20000000000 */
[----:B---3--:R-:W-:-:S04]  /*13580*/  MOV R4, 0x1 ;  /* 0x0000000100047802 */ /* 0x008fc80000000f00 */
[----:B------:R-:W-:Y:S01]  /*13590*/  SHF.L.U32 R4, R4, 0x1f, RZ ;  /* 0x0000001f04047819 */ /* 0x000fe200000006ff */
[----:B-1----:R-:W-:-:S09]  /*135a0*/  ULEA UR13, UR37, UR13, 0x18 ;  /* 0x0000000d250d7291 */ /* 0x002fd2000f8ec03f */
[----:B------:R-:W1:Y:S02]  /*135b0*/  SYNCS.PHASECHK.TRANS64.TRYWAIT P1, [UR13+0x60], R4 ;  /* 0x00006004ff0075a7 */ /* 0x000e64000802014d */
[----:B-1----:R-:W-:Y:S05]  /*135c0*/  @!P1 BRA `(.L_x_533) ;  /* 0x0000002400d09947 */ /* 0x002fea0003800000 */
.L_x_619:
[----:B------:R-:W-:Y:S04]  /*135d0*/  BSSY B0, `(.L_x_534) ;  /* 0x000000e000007945 */ /* 0x000fe80003800000 */
[----:B------:R-:W-:Y:S05]  /*135e0*/  @!P0 BRA `(.L_x_535) ;  /* 0x0000000000308947 */ /* 0x000fea0003800000 */
[----:B------:R-:W-:Y:S01]  /*135f0*/  R2UR UR44, R3 ;  /* 0x00000000032c72ca */ /* 0x000fe200000e0000 */
[----:B------:R-:W-:Y:S02]  /*13600*/  UIADD3 UR8, UP0, UR22, 0x3f0, URZ ;  /* 0x000003f016087890 */ /* 0x000fe4000ff1e03f */
[----:B------:R-:W-:Y:S02]  /*13610*/  UIADD3 UR40, UR13, 0x200, URZ ;  /* 0x000002000d287890 */ /* 0x000fe4000fffe03f */
[----:B------:R-:W-:Y:S02]  /*13620*/  UIADD3 UR41, UR13, 0x40, URZ ;  /* 0x000000400d297890 */ /* 0x000fe4000fffe03f */
[----:B------:R-:W-:Y:S01]  /*13630*/  UIADD3.X UR9, URZ, UR23, URZ, UP0, !UPT ;  /* 0x000000173f097290 */ /* 0x000fe200087fe43f */
[----:B------:R-:W-:Y:S01]  /*13640*/  UMOV UR10, 0x0 ;  /* 0x00000000000a7882 */ /* 0x000fe20000000000 */
[----:B------:R-:W-:-:S07]  /*13650*/  UMOV UR11, 0x10000000 ;  /* 0x10000000000b7882 */ /* 0x000fce0000000000 */
[----:B------:R2:W-:Y:S02]  /*13660*/  UTMALDG.3D [UR40], [UR8], desc[UR10] ;  /* 0x00000a28080075b4 */ /* 0x0005e40008011000 */
[----:B--2---:R-:W-:Y:S05]  /*13670*/  @!P2 BRA `(.L_x_536) ;  /* 0x000000000004a947 */ /* 0x004fea0003800000 */
[----:B------:R-:W-:Y:S01]  /*13680*/  BPT.TRAP 0x1 ;  /* 0x000000040000795c */ /* 0x000fe20000300000 */
.L_x_536:
[----:B-1----:R-:W1:Y:S02]  /*13690*/  LDC R5, c[0x0][0x800] ;  /* 0x00020000ff057b82 */ /* 0x002e640000000800 */
[----:B-1----:R2:W-:Y:S02]  /*136a0*/  SYNCS.ARRIVE.TRANS64.RED.A0TR RZ, [UR13+0x40], R5 ;  /* 0x00004005ffff79a7 */ /* 0x0025e4000830040d */
.L_x_535:
[----:B------:R-:W-:Y:S05]  /*136b0*/  BSYNC B0 ;  /* 0x0000000000007941 */ /* 0x000fea0003800000 */
.L_x_534:
[----:B------:R-:W-:Y:S05]  /*136c0*/  @!P2 BRA `(.L_x_537) ;  /* 0x000000000004a947 */ /* 0x000fea0003800000 */
[----:B------:R-:W-:Y:S01]  /*136d0*/  BPT.TRAP 0x1 ;  /* 0x000000040000795c */ /* 0x000fe20000300000 */
.L_x_537:
[----:B------:R-:W-:-:S04]  /*136e0*/  UIADD3 UR33, UR13, 0x40, URZ ;  /* 0x000000400d217890 */ /* 0x000fc8000fffe03f */
[----:B------:R-:W-:-:S09]  /*136f0*/  UPRMT UR16, UR37, 0x654, UR33 ;  /* 0x0000065425107896 */ /* 0x000fd20008000021 */
[----:B------:R-:W-:Y:S01]  /*13700*/  SYNCS.ARRIVE.TRANS64.RED.A1T0 RZ, [UR16], RZ ;  /* 0x000000ffffff79a7 */ /* 0x000fe20008100410 */
[----:B------:R-:W-:Y:S05]  /*13710*/  @!P2 BRA `(.L_x_538) ;  /* 0x000000000004a947 */ /* 0x000fea0003800000 */
[----:B------:R-:W-:Y:S01]  /*13720*/  BPT.TRAP 0x1 ;  /* 0x000000040000795c */ /* 0x000fe20000300000 */
.L_x_538:
[----:B------:R-:W3:Y:S02]  /*13730*/  SYNCS.PHASECHK.TRANS64.TRYWAIT P1, [UR13+0x68], R4 ;  /* 0x00006804ff0075a7 */ /* 0x000ee4000802014d */
[----:B---3--:R-:W-:Y:S05]  /*13740*/  @!P1 BRA `(.L_x_539) ;  /* 0x0000002400889947 */ /* 0x008fea0003800000 */
.L_x_620:
[----:B------:R-:W-:Y:S04]  /*13750*/  BSSY B0, `(.L_x_540) ;  /* 0x0000010000007945 */ /* 0x000fe80003800000 */
[----:B------:R-:W-:Y:S05]  /*13760*/  @!P0 BRA `(.L_x_541) ;  /* 0x0000000000388947 */ /* 0x000fea0003800000 */
[----:B------:R-:W-:Y:S01]  /*13770*/  UIADD3 UR18, UP0, UR22, 0x3f0, URZ ;  /* 0x000003f016127890 */ /* 0x000fe2000ff1e03f */
[----:B------:R-:W-:Y:S01]  /*13780*/  R2UR UR12, R3 ;  /* 0x00000000030c72ca */ /* 0x000fe200000e0000 */
[----:B------:R-:W-:Y:S02]  /*13790*/  UIADD3 UR10, UR42, 0x20, URZ ;  /* 0x000000202a0a7890 */ /* 0x000fe4000fffe03f */
[----:B------:R-:W-:Y:S02]  /*137a0*/  UIADD3 UR8, UR13, 0x2200, URZ ;  /* 0x000022000d087890 */ /* 0x000fe4000fffe03f */
[----:B------:R-:W-:Y:S02]  /*137b0*/  UIADD3 UR9, UR13, 0x48, URZ ;  /* 0x000000480d097890 */ /* 0x000fe4000fffe03f */
[----:B------:R-:W-:Y:S01]  /*137c0*/  UIADD3.X UR19, URZ, UR23, URZ, UP0, !UPT ;  /* 0x000000173f137290 */ /* 0x000fe200087fe43f */
[----:B------:R-:W-:Y:S01]  /*137d0*/  UMOV UR20, 0x0 ;  /* 0x0000000000147882 */ /* 0x000fe20000000000 */
[----:B------:R-:W-:Y:S01]  /*137e0*/  UMOV UR21, 0x10000000 ;  /* 0x1000000000157882 */ /* 0x000fe20000000000 */
[----:B------:R-:W-:-:S06]  /*137f0*/  UMOV UR11, UR43 ;  /* 0x0000002b000b7c82 */ /* 0x000fcc0008000000 */
[----:B------:R3:W-:Y:S02]  /*13800*/  UTMALDG.3D [UR8], [UR18], desc[UR20] ;  /* 0x00001408120075b4 */ /* 0x0007e40008011000 */
[----:B---3--:R-:W-:Y:S05]  /*13810*/  @!P2 BRA `(.L_x_542) ;  /* 0x000000000004a947 */ /* 0x008fea0003800000 */
[----:B------:R-:W-:Y:S01]  /*13820*/  BPT.TRAP 0x1 ;  /* 0x000000040000795c */ /* 0x000fe20000300000 */
.L_x_542:
[----:B-12---:R-:W1:Y:S02]  /*13830*/  LDC R5, c[0x0][0x800] ;  /* 0x00020000ff057b82 */ /* 0x006e640000000800 */
[----:B-1----:R3:W-:Y:S02]  /*13840*/  SYNCS.ARRIVE.TRANS64.RED.A0TR RZ, [UR13+0x48], R5 ;  /* 0x00004805ffff79a7 */ /* 0x0027e4000830040d */
.L_x_541:
[----:B------:R-:W-:Y:S05]  /*13850*/  BSYNC B0 ;  /* 0x0000000000007941 */ /* 0x000fea0003800000 */
.L_x_540:
[----:B------:R-:W-:Y:S05]  /*13860*/  @!P2 BRA `(.L_x_543) ;  /* 0x000000000004a947 */ /* 0x000fea0003800000 */
[----:B------:R-:W-:Y:S01]  /*13870*/  BPT.TRAP 0x1 ;  /* 0x000000040000795c */ /* 0x000fe20000300000 */
.L_x_543:
[----:B------:R-:W-:-:S04]  /*13880*/  UIADD3 UR25, UR13, 0x48, URZ ;  /* 0x000000480d197890 */ /* 0x000fc8000fffe03f */
[----:B------:R-:W-:-:S09]  /*13890*/  UPRMT UR18, UR37, 0x654, UR25 ;  /* 0x0000065425127896 */ /* 0x000fd20008000019 */
[----:B------:R-:W-:Y:S01]  /*138a0*/  SYNCS.ARRIVE.TRANS64.RED.A1T0 RZ, [UR18], RZ ;  /* 0x000000ffffff79a7 */ /* 0x000fe20008100412 */
[----:B------:R-:W-:Y:S05]  /*138b0*/  @!P2 BRA `(.L_x_544) ;  /* 0x000000000004a947 */ /* 0x000fea0003800000 */
[----:B------:R-:W-:Y:S01]  /*138c0*/  BPT.TRAP 0x1 ;  /* 0x000000040000795c */ /* 0x000fe20000300000 */
.L_x_544:
[----:B------:R-:W4:Y:S02]  /*138d0*/  SYNCS.PHASECHK.TRANS64.TRYWAIT P1, [UR13+0x70], R4 ;  /* 0x00007004ff0075a7 */ /* 0x000f24000802014d */
[----:B----4-:R-:W-:Y:S05]  /*138e0*/  @!P1 BRA `(.L_x_545) ;  /* 0x0000002400389947 */ /* 0x010fea0003800000 */
.L_x_621:
        /* <DEDUP_REMOVED lines=12> */
[----:B----4-:R-:W-:Y:S05]  /*139b0*/  @!P2 BRA `(.L_x_548) ;  /* 0x000000000004a947 */ /* 0x010fea0003800000 */
[----:B------:R-:W-:Y:S01]  /*139c0*/  BPT.TRAP 0x1 ;  /* 0x000000040000795c */ /* 0x000fe20000300000 */
.L_x_548:
[----:B-123--:R-:W1:Y:S02]  /*139d0*/  LDC R5, c[0x0][0x800] ;  /* 0x00020000ff057b82 */ /* 0x00ee640000000800 */
[----:B-1----:R4:W-:Y:S02]  /*139e0*/  SYNCS.ARRIVE.TRANS64.RED.A0TR RZ, [UR13+0x50], R5 ;  /* 0x00005005ffff79a7 */ /* 0x0029e4000830040d */
.L_x_547:
[----:B------:R-:W-:Y:S05]  /*139f0*/  BSYNC B0 ;  /* 0x0000000000007941 */ /* 0x000fea0003800000 */
.L_x_546:
[----:B------:R-:W-:Y:S05]  /*13a00*/  @!P2 BRA `(.L_x_549) ;  /* 0x000000000004a947 */ /* 0x000fea0003800000 */
[----:B------:R-:W-:Y:S01]  /*13a10*/  BPT.TRAP 0x1 ;  /* 0x000000040000795c */ /* 0x000fe20000300000 */
.L_x_549:
[----:B------:R-:W-:-:S04]  /*13a20*/  UIADD3 UR17, UR13, 0x50, URZ ;  /* 0x000000500d117890 */ /* 0x000fc8000fffe03f */
[----:B------:R-:W-:-:S09]  /*13a30*/  UPRMT UR21, UR37, 0x654, UR17 ;  /* 0x0000065425157896 */ /* 0x000fd20008000011 */
[----:B------:R-:W-:Y:S01]  /*13a40*/  SYNCS.ARRIVE.TRANS64.RED.A1T0 RZ, [UR21], RZ ;  /* 0x000000ffffff79a7 */ /* 0x000fe20008100415 */
[----:B------:R-:W-:Y:S05]  /*13a50*/  @!P2 BRA `(.L_x_550) ;  /* 0x000000000004a947 */ /* 0x000fea0003800000 */
[----:B------:R-:W-:Y:S01]  /*13a60*/  BPT.TRAP 0x1 ;  /* 0x000000040000795c */ /* 0x000fe20000300000 */
.L_x_550:
[----:B------:R-:W5:Y:S02]  /*13a70*/  SYNCS.PHASECHK.TRANS64.TRYWAIT P1, [UR13+0x78], R4 ;  /* 0x00007804ff0075a7 */ /* 0x000f64000802014d */
[----:B-----5:R-:W-:Y:S05]  /*13a80*/  @!P1 BRA `(.L_x_551) ;  /* 0x0000002000e89947 */ /* 0x020fea0003800000 */
.L_x_622:
        /* <DEDUP_REMOVED lines=12> */
[----:B-1----:R-:W-:Y:S05]  /*13b50*/  @!P2 BRA `(.L_x_554) ;  /* 0x000000000004a947 */ /* 0x002fea0003800000 */
[----:B------:R-:W-:Y:S01]  /*13b60*/  BPT.TRAP 0x1 ;  /* 0x000000040000795c */ /* 0x000fe20000300000 */
.L_x_554:
[----:B------:R-:W1:Y:S02]  /*13b70*/  LDC R4, c[0x0][0x800] ;  /* 0x00020000ff047b82 */ /* 0x000e640000000800 */
[----:B-1----:R1:W-:Y:S02]  /*13b80*/  SYNCS.ARRIVE.TRANS64.RED.A0TR RZ, [UR13+0x58], R4 ;  /* 0x00005804ffff79a7 */ /* 0x0023e4000830040d */
.L_x_553:
[----:B------:R-:W-:Y:S05]  /*13b90*/  BSYNC B0 ;  /* 0x0000000000007941 */ /* 0x000fea0003800000 */
.L_x_552:
[----:B------:R-:W-:Y:S05]  /*13ba0*/  @!P2 BRA `(.L_x_555) ;  /* 0x000000000004a947 */ /* 0x000fea0003800000 */
[----:B------:R-:W-:Y:S01]  /*13bb0*/  BPT.TRAP 0x1 ;  /* 0x000000040000795c */ /* 0x000fe20000300000 */
.L_x_555:
[----:B------:R-:W-:-:S04]  /*13bc0*/  UIADD3 UR9, UR13, 0x58, URZ ;  /* 0x000000580d097890 */ /* 0x000fc8000fffe03f */
[----:B------:R-:W-:-:S09]  /*13bd0*/  UPRMT UR29, UR37, 0x654, UR9 ;  /* 0x00000654251d7896 */ /* 0x000fd20008000009 */
[----:B------:R-:W-:Y:S01]  /*13be0*/  SYNCS.ARRIVE.TRANS64.RED.A1T0 RZ, [UR29], RZ ;  /* 0x000000ffffff79a7 */ /* 0x000fe2000810041d */
[----:B------:R-:W-:Y:S05]  /*13bf0*/  @!P2 BRA `(.L_x_556) ;  /* 0x000000000004a947 */ /* 0x000fea0003800000 */
[----:B------:R-:W-:Y:S01]  /*13c00*/  BPT.TRAP 0x1 ;  /* 0x000000040000795c */ /* 0x000fe20000300000 */
.L_x_556:
[----:B-1----:R-:W-:-:S04]  /*13c10*/  SHF.L.U32 R4, RZ, 0x1f, RZ ;  /* 0x0000001fff047819 */ /* 0x002fc800000006ff */
[----:B------:R-:W1:Y:S02]  /*13c20*/  SYNCS.PHASECHK.TRANS64.TRYWAIT P1, [UR13+0x60], R4 ;  /* 0x00006004ff0075a7 */ /* 0x000e64000802014d */
[----:B-1----:R-:W-:Y:S05]  /*13c30*/  @!P1 BRA `(.L_x_557) ;  /* 0x0000002000949947 */ /* 0x002fea0003800000 */
.L_x_623:
        /* <DEDUP_REMOVED lines=13> */
.L_x_560:
[----:B--234-:R-:W1:Y:S02]  /*13d10*/  LDC R5, c[0x0][0x800] ;  /* 0x00020000ff057b82 */ /* 0x01ce640000000800 */
[----:B-1----:R1:W-:Y:S02]  /*13d20*/  SYNCS.ARRIVE.TRANS64.RED.A0TR RZ, [UR13+0x40], R5 ;  /* 0x00004005ffff79a7 */ /* 0x0023e4000830040d */
.L_x_559:
[----:B------:R-:W-:Y:S05]  /*13d30*/  BSYNC B0 ;  /* 0x0000000000007941 */ /* 0x000fea0003800000 */
.L_x_558:
[----:B------:R-:W-:Y:S05]  /*13d40*/  @!P2 BRA `(.L_x_561) ;  /* 0x000000000004a947 */ /* 0x000fea0003800000 */
[----:B------:R-:W-:Y:S01]  /*13d50*/  BPT.TRAP 0x1 ;  /* 0x000000040000795c */ /* 0x000fe20000300000 */
.L_x_561:
[----:B------:R-:W-:Y:S01]  /*13d60*/  SYNCS.ARRIVE.TRANS64.RED.A1T0 RZ, [UR16], RZ ;  /* 0x000000ffffff79a7 */ /* 0x000fe20008100410 */
[----:B------:R-:W-:Y:S05]  /*13d70*/  @!P2 BRA `(.L_x_562) ;  /* 0x000000000004a947 */ /* 0x000fea0003800000 */
[----:B------:R-:W-:Y:S01]  /*13d80*/  BPT.TRAP 0x1 ;  /* 0x000000040000795c */ /* 0x000fe20000300000 */
.L_x_562:
[----:B------:R-:W5:Y:S02]  /*13d90*/  SYNCS.PHASECHK.TRANS64.TRYWAIT P1, [UR13+0x68], R4 ;  /* 0x00006804ff0075a7 */ /* 0x000f64000802014d */
[----:B-----5:R-:W-:Y:S05]  /*13da0*/  @!P1 BRA `(.L_x_563) ;  /* 0x0000002000509947 */ /* 0x020fea0003800000 */
.L_x_624:
        /* <DEDUP_REMOVED lines=13> */
.L_x_566:
[----:B--234-:R-:W1:Y:S02]  /*13e80*/  LDC R5, c[0x0][0x800] ;  /* 0x00020000ff057b82 */ /* 0x01ce640000000800 */
[----:B-1----:R1:W-:Y:S02]  /*13e90*/  SYNCS.ARRIVE.TRANS64.RED.A0TR RZ, [UR13+0x48], R5 ;  /* 0x00004805ffff79a7 */ /* 0x0023e4000830040d */
.L_x_565:
[----:B------:R-:W-:Y:S05]  /*13ea0*/  BSYNC B0 ;  /* 0x0000000000007941 */ /* 0x000fea0003800000 */
.L_x_564:
[----:B------:R-:W-:Y:S05]  /*13eb0*/  @!P2 BRA `(.L_x_567) ;  /* 0x000000000004a947 */ /* 0x000fea0003800000 */
[----:B------:R-:W-:Y:S01]  /*13ec0*/  BPT.TRAP 0x1 ;  /* 0x000000040000795c */ /* 0x000fe20000300000 */
.L_x_567:
[----:B------:R-:W-:Y:S01]  /*13ed0*/  SYNCS.ARRIVE.TRANS64.RED.A1T0 RZ, [UR18], RZ ;  /* 0x000000ffffff79a7 */ /* 0x000fe20008100412 */
[----:B------:R-:W-:Y:S05]  /*13ee0*/  @!P2 BRA `(.L_x_568) ;  /* 0x000000000004a947 */ /* 0x000fea0003800000 */
[----:B------:R-:W-:Y:S01]  /*13ef0*/  BPT.TRAP 0x1 ;  /* 0x000000040000795c */ /* 0x000fe20000300000 */
.L_x_568:
[----:B------:R-:W5:Y:S02]  /*13f00*/  SYNCS.PHASECHK.TRANS64.TRYWAIT P1, [UR13+0x70], R4 ;  /* 0x00007004ff0075a7 */ /* 0x000f64000802014d */
[----:B-----5:R-:W-:Y:S05]  /*13f10*/  @!P1 BRA `(.L_x_569) ;  /* 0x00000020000c9947 */ /* 0x020fea0003800000 */
.L_x_625:
        /* <DEDUP_REMOVED lines=13> */
.L_x_572:
[----:B--234-:R-:W1:Y:S02]  /*13ff0*/  LDC R5, c[0x0][0x800] ;  /* 0x00020000ff057b82 */ /* 0x01ce640000000800 */
[----:B-1----:R1:W-:Y:S02]  /*14000*/  SYNCS.ARRIVE.TRANS64.RED.A0TR RZ, [UR13+0x50], R5 ;  /* 0x00005005ffff79a7 */ /* 0x0023e4000830040d */
.L_x_571:
[----:B------:R-:W-:Y:S05]  /*14010*/  BSYNC B0 ;  /* 0x0000000000007941 */ /* 0x000fea0003800000 */
.L_x_570:
[----:B------:R-:W-:Y:S05]  /*14020*/  @!P2 BRA `(.L_x_573) ;  /* 0x000000000004a947 */ /* 0x000fea0003800000 */
[----:B------:R-:W-:Y:S01]  /*14030*/  BPT.TRAP 0x1 ;  /* 0x000000040000795c */ /* 0x000fe20000300000 */
.L_x_573:
[----:B------:R-:W-:Y:S01]  /*14040*/  SYNCS.ARRIVE.TRANS64.RED.A1T0 RZ, [UR21], RZ ;  /* 0x000000ffffff79a7 */ /* 0x000fe20008100415 */
[----:B------:R-:W-:Y:S05]  /*14050*/  @!P2 BRA `(.L_x_574) ;  /* 0x000000000004a947 */ /* 0x000fea0003800000 */
[----:B------:R-:W-:Y:S01]  /*14060*/  BPT.TRAP 0x1 ;  /* 0x000000040000795c */ /* 0x000fe20000300000 */
.L_x_574:
[----:B------:R-:W5:Y:S02]  /*14070*/  SYNCS.PHASECHK.TRANS64.TRYWAIT P1, [UR13+0x78], R4 ;  /* 0x00007804ff0075a7 */ /* 0x000f64000802014d */
[----:B-----5:R-:W-:Y:S05]  /*14080*/  @!P1 BRA `(.L_x_575) ;  /* 0x0000001c00c89947 */ /* 0x020fea0003800000 */
.L_x_626:
        /* <DEDUP_REMOVED lines=13> */
.L_x_578:
[----:B------:R-:W1:Y:S02]  /*14160*/  LDC R3, c[0x0][0x800] ;  /* 0x00020000ff037b82 */ /* 0x000e640000000800 */
[----:B-1----:R1:W-:Y:S02]  /*14170*/  SYNCS.ARRIVE.TRANS64.RED.A0TR RZ, [UR13+0x58], R3 ;  /* 0x00005803ffff79a7 */ /* 0x0023e4000830040d */
.L_x_577:
[----:B------:R-:W-:Y:S05]  /*14180*/  BSYNC B0 ;  /* 0x0000000000007941 */ /* 0x000fea0003800000 */
.L_x_576:
[----:B------:R-:W-:Y:S05]  /*14190*/  @!P2 BRA `(.L_x_579) ;  /* 0x000000000004a947 */ /* 0x000fea0003800000 */
[----:B------:R-:W-:Y:S01]  /*141a0*/  BPT.TRAP 0x1 ;  /* 0x000000040000795c */ /* 0x000fe20000300000 */
.L_x_579:
[----:B------:R-:W-:Y:S01]  /*141b0*/  IADD3 R2, P0, R2, UR46, RZ ;  /* 0x0000002e02027c10 */ /* 0x000fe2000ff1e0ff */
[----:B------:R-:W-:Y:S01]  /*141c0*/  SYNCS.ARRIVE.TRANS64.RED.A1T0 RZ, [UR29], RZ ;  /* 0x000000ffffff79a7 */ /* 0x000fe2000810041d */
[----:B-1----:R-:W-:Y:S02]  /*141d0*/  PRMT R4, RZ, 0x7610, R4 ;  /* 0x00007610ff047816 */ /* 0x002fe40000000004 */
[----:B------:R-:W-:Y:S02]  /*141e0*/  IADD3.X R16, R16, UR38, RZ, P0, !PT ;  /* 0x0000002610107c10 */ /* 0x000fe400087fe4ff */
[----:B------:R-:W-:Y:S02]  /*141f0*/  ISETP.GE.U32.AND P0, PT, R2, UR14, PT ;  /* 0x0000000e02007c0c */ /* 0x000fe4000bf06070 */
[----:B------:R-:W-:Y:S02]  /*14200*/  MOV R7, 0xffffffff ;  /* 0xffffffff00077802 */ /* 0x000fe40000000f00 */
[----:B------:R-:W-:-:S02]  /*14210*/  ISETP.GE.U32.AND.EX P0, PT, R16, UR15, PT, P0 ;  /* 0x0000000f10007c0c */ /* 0x000fc4000bf06100 */
[----:B------:R-:W-:Y:S02]  /*14220*/  MOV R6, 0xffffffff ;  /* 0xffffffff00067802 */ /* 0x000fe40000000f00 */
[----:B------:R-:W-:-:S09]  /*14230*/  MOV R3, 0xffffffff ;  /* 0xffffffff00037802 */ /* 0x000fd20000000f00 */
[----:B------:R-:W-:Y:S05]  /*14240*/  @P0 BRA `(.L_x_580) ;  /* 0x00000004005c0947 */ /* 0x000fea0003800000 */
[----:B------:R-:W1:Y:S01]  /*14250*/  S2R R17, SR_CTAID.X ;  /* 0x0000000000117919 */ /* 0x000e620000002500 */
[----:B------:R-:W5:Y:S01]  /*14260*/  LDC.64 R14, c[0x0][0x8d0] ;  /* 0x00023400ff0e7b82 */ /* 0x000f620000000a00 */
[----:B------:R-:W-:Y:S01]  /*14270*/  ULDC UR8, c[0x0][0x150] ;  /* 0x0000540000087ab9 */ /* 0x000fe20000000800 */
[----:B------:R-:W-:Y:S01]  /*14280*/  MOV R7, R2 ;  /* 0x0000000200077202 */ /* 0x000fe20000000f00 */
[----:B------:R-:W2:Y:S01]  /*14290*/  S2R R3, SR_CTAID.Y ;  /* 0x0000000000037919 */ /* 0x000ea20000002600 */
[----:B------:R-:W-:-:S04]  /*142a0*/  MOV R21, R16 ;  /* 0x0000001000157202 */ /* 0x000fc80000000f00 */
[----:B------:R-:W2:Y:S08]  /*142b0*/  LDC R20, c[0x0][0x144] ;  /* 0x00005100ff147b82 */ /* 0x000eb00000000800 */
[----:B------:R-:W3:Y:S01]  /*142c0*/  LDC R18, c[0x0][0x8d8] ;  /* 0x00023600ff127b82 */ /* 0x000ee20000000800 */
[----:B-----5:R-:W-:-:S04]  /*142d0*/  ISETP.NE.U32.AND P0, PT, R14, RZ, PT ;  /* 0x000000ff0e00720c */ /* 0x020fc80003f05070 */
[----:B------:R-:W-:Y:S02]  /*142e0*/  ISETP.NE.AND.EX P0, PT, R15, RZ, PT, P0 ;  /* 0x000000ff0f00720c */ /* 0x000fe40003f05300 */
[----:B-1----:R-:W-:Y:S02]  /*142f0*/  I2FP.F32.U32 R4, R17 ;  /* 0x0000001100047245 */ /* 0x002fe40000201000 */
[----:B--2---:R-:W-:-:S03]  /*14300*/  I2FP.F32.U32 R23, R3 ;  /* 0x0000000300177245 */ /* 0x004fc60000201000 */
[----:B------:R-:W-:-:S04]  /*14310*/  FMUL R4, R4, UR8 ;  /* 0x0000000804047c20 */ /* 0x000fc80008400000 */
[----:B------:R1:W2:Y:S02]  /*14320*/  F2I.U32.TRUNC.NTZ R13, R4 ;  /* 0x00000004000d7305 */ /* 0x0002a4000020f000 */
[----:B---3--:R-:W-:Y:S05]  /*14330*/  @!P0 BRA `(.L_x_581) ;  /* 0x0000000000308947 */ /* 0x008fea0003800000 */
[----:B----4-:R-:W3:Y:S02]  /*14340*/  LDC R5, c[0x0][0x8dc] ;  /* 0x00023700ff057b82 */ /* 0x010ee40000000800 */
[----:B---3--:R-:W-:-:S04]  /*14350*/  IADD3 R5, P0, R2, R5, RZ ;  /* 0x0000000502057210 */ /* 0x008fc80007f1e0ff */
[----:B------:R-:W-:-:S05]  /*14360*/  IADD3.X R21, RZ, R16, RZ, P0, !PT ;  /* 0x00000010ff157210 */ /* 0x000fca00007fe4ff */
[----:B------:R-:W-:-:S04]  /*14370*/  IMAD.WIDE.U32 R6, R21, R14, RZ ;  /* 0x0000000e15067225 */ /* 0x000fc800078e00ff */
[----:B------:R-:W-:-:S04]  /*14380*/  IMAD.WIDE.U32 R6, P0, R5, R15, R6 ;  /* 0x0000000f05067225 */ /* 0x000fc80007800006 */
[----:B-1----:R-:W-:Y:S01]  /*14390*/  IMAD.WIDE.U32 R4, R5, R14, RZ ;  /* 0x0000000e05047225 */ /* 0x002fe200078e00ff */
[----:B------:R-:W-:-:S04]  /*143a0*/  MOV R4, R7 ;  /* 0x0000000700047202 */ /* 0x000fc80000000f00 */
[----:B------:R-:W-:Y:S02]  /*143b0*/  IADD3 RZ, P1, R5, R6, RZ ;  /* 0x0000000605ff7210 */ /* 0x000fe40007f3e0ff */
[----:B------:R-:W-:-:S03]  /*143c0*/  IADD3.X R5, RZ, RZ, RZ, P0, !PT ;  /* 0x000000ffff057210 */ /* 0x000fc600007fe4ff */
[----:B------:R-:W-:-:S03]  /*143d0*/  IMAD.WIDE.U32.X R4, R21, R15, R4, P1 ;  /* 0x0000000f15047225 */ /* 0x000fc600008e0404 */
[----:B------:R-:W-:Y:S02]  /*143e0*/  MOV R7, R4 ;  /* 0x0000000400077202 */ /* 0x000fe40000000f00 */
[----:B------:R-:W-:-:S07]  /*143f0*/  MOV R21, R5 ;  /* 0x0000000500157202 */ /* 0x000fce0000000f00 */
.L_x_581:
[----:B------:R-:W-:Y:S01]  /*14400*/  ULDC UR8, c[0x0][0x154] ;  /* 0x0000550000087ab9 */ /* 0x000fe20000000800 */
[----:B------:R-:W3:Y:S01]  /*14410*/  LDC R14, c[0x0][0x148] ;  /* 0x00005200ff0e7b82 */ /* 0x000ee20000000800 */
[----:B------:R-:W-:Y:S01]  /*14420*/  FMUL R23, R23, UR8 ;  /* 0x0000000817177c20 */ /* 0x000fe20008400000 */
[----:B------:R-:W-:Y:S02]  /*14430*/  ISETP.NE.AND P2, PT, R22, 0x1, PT ;  /* 0x000000011600780c */ /* 0x000fe40003f45270 */
[----:B--2---:R-:W-:Y:S02]  /*14440*/  IADD3 R6, -R13, RZ, RZ ;  /* 0x000000ff0d067210 */ /* 0x004fe40007ffe1ff */
[----:B------:R-:W-:Y:S01]  /*14450*/  SHF.R.U64 R13, R7, R18, R21 ;  /* 0x00000012070d7219 */ /* 0x000fe20000001215 */
[----:B------:R-:W2:Y:S01]  /*14460*/  F2I.U32.TRUNC.NTZ R23, R23 ;  /* 0x0000001700177305 */ /* 0x000ea2000020f000 */
[----:B-1--4-:R-:W1:Y:S01]  /*14470*/  LDC.64 R4, c[0x0][0x8c8] ;  /* 0x00023200ff047b82 */ /* 0x012e620000000a00 */
[----:B------:R-:W-:Y:S01]  /*14480*/  IMAD R17, R20, R6, R17 ;  /* 0x0000000614117224 */ /* 0x000fe200078e0211 */
[----:B------:R-:W-:-:S02]  /*14490*/  SHF.R.U32.HI R18, RZ, R18, R21 ;  /* 0x00000012ff127219 */ /* 0x000fc40000011615 */
[----:B------:R-:W-:-:S04]  /*144a0*/  IADD3 R21, P0, RZ, -R13, RZ ;  /* 0x8000000dff157210 */ /* 0x000fc80007f1e0ff */
[----:B------:R-:W4:Y:S01]  /*144b0*/  LDC R20, c[0x0][0x8c0] ;  /* 0x00023000ff147b82 */ /* 0x000f220000000800 */
[----:B------:R-:W-:Y:S02]  /*144c0*/  IADD3.X R7, RZ, ~R18, RZ, P0, !PT ;  /* 0x80000012ff077210 */ /* 0x000fe400007fe4ff */
[----:B--2---:R-:W-:-:S05]  /*144d0*/  IADD3 R15, -R23, RZ, RZ ;  /* 0x000000ff170f7210 */ /* 0x004fca0007ffe1ff */
[----:B------:R-:W2:Y:S01]  /*144e0*/  LDC R23, c[0x0][0x8b0] ;  /* 0x00022c00ff177b82 */ /* 0x000ea20000000800 */
[----:B---3--:R-:W-:Y:S01]  /*144f0*/  @P2 IMAD R17, R14, R15, R3 ;  /* 0x0000000f0e112224 */ /* 0x008fe200078e0203 */
[----:B------:R-:W-:-:S06]  /*14500*/  MOV R3, R16 ;  /* 0x0000001000037202 */ /* 0x000fcc0000000f00 */
[----:B------:R-:W3:Y:S01]  /*14510*/  LDC.64 R14, c[0x0][0x8e8] ;  /* 0x00023a00ff0e7b82 */ /* 0x000ee20000000a00 */
[----:B-1----:R-:W-:-:S04]  /*14520*/  IMAD R6, R7, R4, RZ ;  /* 0x0000000407067224 */ /* 0x002fc800078e02ff */
[C---:B------:R-:W-:Y:S02]  /*14530*/  IMAD R7, R21.reuse, R5, R6 ;  /* 0x0000000515077224 */ /* 0x040fe400078e0206 */
[----:B------:R-:W-:Y:S01]  /*14540*/  IMAD.WIDE.U32 R4, R21, R4, R2 ;  /* 0x0000000415047225 */ /* 0x000fe200078e0002 */
[----:B------:R-:W1:Y:S04]  /*14550*/  LDC R6, c[0x0][0x900] ;  /* 0x00024000ff067b82 */ /* 0x000e680000000800 */
[----:B------:R-:W-:-:S04]  /*14560*/  IADD3 R3, R5, R7, RZ ;  /* 0x0000000705037210 */ /* 0x000fc80007ffe0ff */
[-CC-:B----4-:R-:W-:Y:S01]  /*14570*/  SHF.R.U64 R21, R4, R20.reuse, R3.reuse ;  /* 0x0000001404157219 */ /* 0x190fe20000001203 */
[----:B------:R-:W4:Y:S01]  /*14580*/  LDC R25, c[0x0][0x8f0] ;  /* 0x00023c00ff197b82 */ /* 0x000f220000000800 */
[----:B------:R-:W-:-:S04]  /*14590*/  SHF.R.U32.HI R4, RZ, R20, R3 ;  /* 0x00000014ff047219 */ /* 0x000fc80000011603 */
[-CC-:B--2---:R-:W-:Y:S02]  /*145a0*/  SHF.R.U64 R24, R21, R23.reuse, R4.reuse ;  /* 0x0000001715187219 */ /* 0x184fe40000001204 */
[----:B---3--:R-:W-:Y:S01]  /*145b0*/  ISETP.NE.U32.AND P0, PT, R14, RZ, PT ;  /* 0x000000ff0e00720c */ /* 0x008fe20003f05070 */
[----:B------:R-:W2:Y:S01]  /*145c0*/  LDC R20, c[0x0][0x8e0] ;  /* 0x00023800ff147b82 */ /* 0x000ea20000000800 */
[----:B------:R-:W-:Y:S02]  /*145d0*/  SHF.R.U32.HI R5, RZ, R23, R4 ;  /* 0x00000017ff057219 */ /* 0x000fe40000011604 */
[----:B------:R-:W-:Y:S02]  /*145e0*/  ISETP.NE.AND.EX P0, PT, R15, RZ, PT, P0 ;  /* 0x000000ff0f00720c */ /* 0x000fe40003f05300 */
[----:B-1----:R-:W-:-:S03]  /*145f0*/  SHF.R.U64 R23, R24, R6, R5 ;  /* 0x0000000618177219 */ /* 0x002fc60000001205 */
[----:B------:R-:W1:Y:S01]  /*14600*/  LDC R18, c[0x0][0x8b8] ;  /* 0x00022e00ff127b82 */ /* 0x000e620000000800 */
[----:B------:R-:W-:Y:S02]  /*14610*/  SHF.R.U32.HI R27, RZ, R6, R5 ;  /* 0x00000006ff1b7219 */ /* 0x000fe40000011605 */
[----:B------:R-:W-:Y:S02]  /*14620*/  MOV R4, R23 ;  /* 0x0000001700047202 */ /* 0x000fe40000000f00 */
[----:B------:R-:W-:-:S03]  /*14630*/  MOV R5, R27 ;  /* 0x0000001b00057202 */ /* 0x000fc60000000f00 */
        /* <DEDUP_REMOVED lines=8> */
[----:B------:R-:W-:-:S04]  /*146c0*/  MOV R4, R7 ;  /* 0x0000000700047202 */ /* 0x000fc80000000f00 */
[----:B------:R-:W-:Y:S02]  /*146d0*/  IADD3 RZ, P1, R5, R6, RZ ;  /* 0x0000000605ff7210 */ /* 0x000fe40007f3e0ff */
[----:B------:R-:W-:-:S03]  /*146e0*/  IADD3.X R5, RZ, RZ, RZ, P0, !PT ;  /* 0x000000ffff057210 */ /* 0x000fc600007fe4ff */
[----:B------:R-:W-:-:S08]  /*146f0*/  IMAD.WIDE.U32.X R4, R27, R15, R4, P1 ;  /* 0x0000000f1b047225 */ /* 0x000fd000008e0404 */
.L_x_582:
[----:B------:R-:W-:Y:S02]  /*14700*/  SHF.R.U64 R25, R4, R25, R5 ;  /* 0x0000001904197219 */ /* 0x000fe40000001205 */
[----:B------:R-:W-:Y:S02]  /*14710*/  LOP3.LUT R5, R24, R9, RZ, 0xc0, !PT ;  /* 0x0000000918057212 */ /* 0x000fe400078ec0ff */
[----:B------:R-:W-:Y:S02]  /*14720*/  IADD3 R4, -R25, RZ, RZ ;  /* 0x000000ff19047210 */ /* 0x000fe40007ffe1ff */
[----:B------:R-:W-:Y:S01]  /*14730*/  LOP3.LUT R21, R21, R8, RZ, 0xc0, !PT ;  /* 0x0000000815157212 */ /* 0x000fe200078ec0ff */
[----:B------:R-:W-:Y:S02]  /*14740*/  IMAD R5, R0, R25, R5 ;  /* 0x0000001900057224 */ /* 0x000fe400078e0205 */
[----:B--2---:R-:W-:Y:S01]  /*14750*/  IMAD R20, R4, R20, R23 ;  /* 0x0000001404147224 */ /* 0x004fe200078e0217 */
[----:B------:R-:W-:Y:S01]  /*14760*/  MOV R4, 0x1 ;  /* 0x0000000100047802 */ /* 0x000fe20000000f00 */
[----:B-1----:R-:W-:-:S02]  /*14770*/  IMAD R17, R5, R18, R17 ;  /* 0x0000001205117224 */ /* 0x002fc400078e0211 */
[----:B---3--:R-:W-:Y:S01]  /*14780*/  IMAD R20, R20, R3, R21 ;  /* 0x0000000314147224 */ /* 0x008fe200078e0215 */
[----:B------:R-:W-:-:S04]  /*14790*/  MOV R3, R13 ;  /* 0x0000000d00037202 */ /* 0x000fc80000000f00 */
[----:B------:R-:W-:Y:S02]  /*147a0*/  SEL R6, R20, R17, !P2 ;  /* 0x0000001114067207 */ /* 0x000fe40005000000 */
[----:B------:R-:W-:-:S07]  /*147b0*/  SEL R7, R17, R20, !P2 ;  /* 0x0000001411077207 */ /* 0x000fce0005000000 */
.L_x_580:
[----:B------:R-:W-:-:S13]  /*147c0*/  LOP3.LUT P0, RZ, R4, 0xff, RZ, 0xc0, !PT ;  /* 0x000000ff04ff7812 */ /* 0x000fda000780c0ff */
[----:B------:R-:W-:Y:S05]  /*147d0*/  @P0 BRA `(.L_x_583) ;  /* 0xffffffe800e00947 */ /* 0x000fea000383ffff */
.L_x_527:
[----:B------:R-:W-:-:S13]  /*147e0*/  ELECT P0, URZ, PT ;  /* 0x00000000003f782f */ /* 0x000fda0003800000 */
[----:B------:R-:W-:Y:S05]  /*147f0*/  @!P0 BRA `(.L_x_10) ;  /* 0x0000001000548947 */ /* 0x000fea0003800000 */
[----:B------:R-:W-:-:S04]  /*14800*/  LOP3.LUT R19, R19, 0x2, RZ, 0xfc, !PT ;  /* 0x0000000213137812 */ /* 0x000fc800078efcff */
[----:B------:R-:W-:-:S13]  /*14810*/  ISETP.NE.AND P1, PT, R19, 0x3, PT ;  /* 0x000000031300780c */ /* 0x000fda0003f25270 */
[----:B------:R-:W-:Y:S05]  /*14820*/  @!P1 BRA `(.L_x_584) ;  /* 0x0000000000049947 */ /* 0x000fea0003800000 */
[----:B------:R-:W-:Y:S01]  /*14830*/  BPT.TRAP 0x1 ;  /* 0x000000040000795c */ /* 0x000fe20000300000 */
.L_x_584:
[----:B-1----:R-:W-:Y:S02]  /*14840*/  MOV R0, 0x400 ;  /* 0x0000040000007802 */ /* 0x002fe40000000f00 */
[----:B------:R-:W-:Y:S02]  /*14850*/  MOV R3, UR37 ;  /* 0x0000002500037c02 */ /* 0x000fe40008000f00 */
[----:B------:R-:W-:Y:S02]  /*14860*/  MOV R2, 0x1 ;  /* 0x0000000100027802 */ /* 0x000fe40000000f00 */
[----:B------:R-:W-:Y:S02]  /*14870*/  LEA R0, R3, R0, 0x18 ;  /* 0x0000000003007211 */ /* 0x000fe400078ec0ff */
[----:B------:R-:W-:-:S04]  /*14880*/  SHF.L.U32 R3, R2, 0x1f, RZ ;  /* 0x0000001f02037819 */ /* 0x000fc800000006ff */
[----:B------:R-:W1:Y:S02]  /*14890*/  SYNCS.PHASECHK.TRANS64.TRYWAIT P0, [R0+URZ+0x60], R3 ;  /* 0x00006003000075a7 */ /* 0x000e64000800017f */
[----:B-1----:R-:W-:Y:S05]  /*148a0*/  @!P0 BRA `(.L_x_585) ;  /* 0x0000001400d88947 */ /* 0x002fea0003800000 */
.L_x_627:
[----:B------:R-:W-:Y:S05]  /*148b0*/  @!P1 BRA `(.L_x_586) ;  /* 0x0000000000049947 */ /* 0x000fea0003800000 */
[----:B------:R-:W-:Y:S01]  /*148c0*/  BPT.TRAP 0x1 ;  /* 0x000000040000795c */ /* 0x000fe20000300000 */
.L_x_586:
[----:B------:R-:W1:Y:S02]  /*148d0*/  SYNCS.PHASECHK.TRANS64.TRYWAIT P0, [R0+URZ+0x68], R3 ;  /* 0x00006803000075a7 */ /* 0x000e64000800017f */
[----:B-1----:R-:W-:Y:S05]  /*148e0*/  @!P0 BRA `(.L_x_587) ;  /* 0x0000001400dc8947 */ /* 0x002fea0003800000 */
.L_x_628:
[----:B------:R-:W-:Y:S05]  /*148f0*/  @!P1 BRA `(.L_x_588) ;  /* 0x0000000000049947 */ /* 0x000fea0003800000 */
[----:B------:R-:W-:Y:S01]  /*14900*/  BPT.TRAP 0x1 ;  /* 0x000000040000795c */ /* 0x000fe20000300000 */
.L_x_588:
[----:B------:R-:W1:Y:S02]  /*14910*/  SYNCS.PHASECHK.TRANS64.TRYWAIT P0, [R0+URZ+0x70], R3 ;  /* 0x00007003000075a7 */ /* 0x000e64000800017f */
[----:B-1----:R-:W-:Y:S05]  /*14920*/  @!P0 BRA `(.L_x_589) ;  /* 0x0000001400e08947 */ /* 0x002fea0003800000 */
.L_x_629:
[----:B------:R-:W-:Y:S05]  /*14930*/  @!P1 BRA `(.L_x_590) ;  /* 0x0000000000049947 */ /* 0x000fea0003800000 */
[----:B------:R-:W-:Y:S01]  /*14940*/  BPT.TRAP 0x1 ;  /* 0x000000040000795c */ /* 0x000fe20000300000 */
.L_x_590:
[----:B------:R-:W-:-:S04]  /*14950*/  MOV R3, 0x1 ;  /* 0x0000000100037802 */ /* 0x000fc80000000f00 */
[----:B------:R-:W-:-:S07]  /*14960*/  SHF.L.U32 R3, R3, 0x1f, RZ ;  /* 0x0000001f03037819 */ /* 0x000fce00000006ff */
.L_x_591:
[----:B------:R1:W1:Y:S02]  /*14970*/  SYNCS.PHASECHK.TRANS64.TRYWAIT P0, [R0+URZ+0x78], R3 ;  /* 0x00007803000075a7 */ /* 0x000264000800017f */
[----:B-1----:R-:W-:Y:S05]  /*14980*/  @!P0 NANOSLEEP.SYNCS 0x989680 ;  /* 0x009896800000895d */ /* 0x002fea0003900000 */
[----:B------:R-:W1:Y:S02]  /*14990*/  @!P0 SYNCS.PHASECHK.TRANS64 P0, [R0+URZ+0x78], R3 ;  /* 0x00007803000085a7 */ /* 0x000e64000800007f */
[----:B-1----:R-:W-:Y:S05]  /*149a0*/  @P0 BRA `(.L_x_10) ;  /* 0x0000000c00e80947 */ /* 0x002fea0003800000 */
[----:B------:R-:W-:Y:S05]  /*149b0*/  BRA `(.L_x_591) ;  /* 0xfffffffc00ec7947 */ /* 0x000fea000383ffff */
.L_x_522:
[----:B------:R-:W-:Y:S02]  /*149c0*/  LOP3.LUT P0, RZ, R11, 0xff, RZ, 0xc0, !PT ;  /* 0x000000ff0bff7812 */ /* 0x000fe4000780c0ff */
[----:B------:R-:W-:Y:S02]  /*149d0*/  MOV R10, 0x1 ;  /* 0x00000001000a7802 */ /* 0x000fe40000000f00 */
[----:B------:R-:W-:-:S09]  /*149e0*/  MOV R0, RZ ;  /* 0x000000ff00007202 */ /* 0x000fd20000000f00 */
[----:B------:R-:W-:Y:S05]  /*149f0*/  @!P0 BRA `(.L_x_592) ;  /* 0x0000000c00208947 */ /* 0x000fea0003800000 */
[----:B------:R-:W1:Y:S01]  /*14a00*/  LDC R0, c[0x0][0x28c] ;  /* 0x0000a300ff007b82 */ /* 0x000e620000000800 */
[C---:B------:R-:W-:Y:S01]  /*14a10*/  LOP3.LUT P2, RZ, R18.reuse, 0x7f, RZ, 0xc0, !PT ;  /* 0x0000007f12ff7812 */ /* 0x040fe2000784c0ff */
[----:B------:R-:W-:Y:S01]  /*14a20*/  ULDC UR5, c[0x0][0x900] ;  /* 0x0002400000057ab9 */ /* 0x000fe20000000800 */
[----:B------:R-:W-:Y:S01]  /*14a30*/  LOP3.LUT P0, RZ, R18, 0x1f, RZ, 0xc0, !PT ;  /* 0x0000001f12ff7812 */ /* 0x000fe2000780c0ff */
[----:B------:R-:W-:Y:S01]  /*14a40*/  UMOV UR6, 0xffffffff ;  /* 0xffffffff00067882 */ /* 0x000fe20000000000 */
[----:B------:R-:W-:Y:S01]  /*14a50*/  BSSY B0, `(.L_x_592) ;  /* 0x00000c2000007945 */ /* 0x000fe20003800000 */
[----:B------:R-:W-:Y:S01]  /*14a60*/  USHF.L.U32 UR6, UR6, UR5, URZ ;  /* 0x0000000506067299 */ /* 0x000fe2000800063f */
[----:B------:R-:W-:Y:S01]  /*14a70*/  MOV R12, 0x1 ;  /* 0x00000001000c7802 */ /* 0x000fe20000000f00 */
[----:B------:R-:W-:Y:S01]  /*14a80*/  ULDC UR4, c[0x0][0x8a8] ;  /* 0x00022a0000047ab9 */ /* 0x000fe20000000800 */
[----:B------:R-:W-:Y:S01]  /*14a90*/  LOP3.LUT R18, R17, 0x2, RZ, 0xfc, !PT ;  /* 0x0000000211127812 */ /* 0x000fe200078efcff */
[----:B------:R-:W-:Y:S01]  /*14aa0*/  UMOV UR7, 0x1 ;  /* 0x0000000100077882 */ /* 0x000fe20000000000 */
[----:B------:R-:W-:Y:S01]  /*14ab0*/  PLOP3.LUT P0, PT, P0, P2, PT, 0x8a, 0x0 ;  /* 0x000000000000781c */ /* 0x000fe20000705172 */
[----:B------:R-:W-:Y:S01]  /*14ac0*/  UIADD3 UR15, UR4, -0x1, URZ ;  /* 0xffffffff040f7890 */ /* 0x000fe2000fffe03f */
[----:B------:R-:W-:Y:S01]  /*14ad0*/  MOV R10, 0x1 ;  /* 0x00000001000a7802 */ /* 0x000fe20000000f00 */
[----:B------:R-:W-:-:S02]  /*14ae0*/  USHF.L.U32 UR17, UR7, UR5, URZ ;  /* 0x0000000507117299 */ /* 0x000fc4000800063f */
[----:B------:R-:W-:Y:S01]  /*14af0*/  ULOP3.LUT UR16, URZ, UR6, URZ, 0x33, !UPT ;  /* 0x000000063f107292 */ /* 0x000fe2000f8e333f */
[----:B------:R-:W-:Y:S01]  /*14b00*/  ULDC.64 UR20, c[0x0][0x198] ;  /* 0x0000660000147ab9 */ /* 0x000fe20000000a00 */
[----:B-1----:R-:W-:-:S04]  /*14b10*/  IADD3 R0, R0, 0x3f, RZ ;  /* 0x0000003f00007810 */ /* 0x002fc80007ffe0ff */
[----:B------:R-:W-:-:S04]  /*14b20*/  SHF.R.S32.HI R5, RZ, 0x1f, R0 ;  /* 0x0000001fff057819 */ /* 0x000fc80000011400 */
[----:B------:R-:W-:Y:S02]  /*14b30*/  LEA.HI R5, R5, R0, RZ, 0x6 ;  /* 0x0000000005057211 */ /* 0x000fe400078f30ff */
[----:B------:R-:W-:Y:S02]  /*14b40*/  MOV R0, RZ ;  /* 0x000000ff00007202 */ /* 0x000fe40000000f00 */
[----:B------:R-:W-:-:S04]  /*14b50*/  SHF.R.S32.HI R11, RZ, 0x6, R5 ;  /* 0x00000006ff0b7819 */ /* 0x000fc80000011405 */
[----:B------:R-:W-:-:S07]  /*14b60*/  IADD3 R13, R11, 0x1, RZ ;  /* 0x000000010b0d7810 */ /* 0x000fce0007ffe0ff */
.L_x_604:
[----:B------:R-:W-:-:S03]  /*14b70*/  UMOV UR4, 0xffffffff ;  /* 0xffffffff00047882 */ /* 0x000fc60000000000 */
[----:B------:R-:W-:Y:S05]  /*14b80*/  BRA.DIV UR4, `(.L_x_593) ;  /* 0x00000016045c7947 */ /* 0x000fea000b800000 */
[----:B------:R-:W-:-:S13]  /*14b90*/  ELECT P6, URZ, PT ;  /* 0x00000000003f782f */ /* 0x000fda00038c0000 */
.L_x_632:
[----:B------:R-:W1:Y:S01]  /*14ba0*/  LDC R4, c[0x0][0x28c] ;  /* 0x0000a300ff047b82 */ /* 0x000e620000000800 */
[----:B------:R-:W-:Y:S01]  /*14bb0*/  BSSY B1, `(.L_x_594) ;  /* 0x0000037000017945 */ /* 0x000fe20003800000 */
[----:B-1----:R-:W-:-:S13]  /*14bc0*/  ISETP.LT.OR P6, PT, R4, 0x1, !P6 ;  /* 0x000000010400780c */ /* 0x002fda00077c1670 */
[----:B------:R-:W-:Y:S05]  /*14bd0*/  @P6 BRA `(.L_x_595) ;  /* 0x0000000000d06947 */ /* 0x000fea0003800000 */
[----:B------:R-:W-:Y:S02]  /*14be0*/  SHF.L.U32 R9, R6, 0x8, RZ ;  /* 0x0000000806097819 */ /* 0x000fe400000006ff */
[----:B------:R-:W-:Y:S02]  /*14bf0*/  SHF.L.U32 R14, R7, 0x7, RZ ;  /* 0x00000007070e7819 */ /* 0x000fe400000006ff */
[----:B------:R-:W-:Y:S02]  /*14c00*/  MOV R19, RZ ;  /* 0x000000ff00137202 */ /* 0x000fe40000000f00 */
[----:B------:R-:W-:Y:S02]  /*14c10*/  MOV R4, R13 ;  /* 0x0000000d00047202 */ /* 0x000fe40000000f00 */
[----:B------:R-:W-:Y:S02]  /*14c20*/  MOV R5, R10 ;  /* 0x0000000a00057202 */ /* 0x000fe40000000f00 */
[----:B------:R-:W-:-:S07]  /*14c30*/  MOV R6, R0 ;  /* 0x0000000000067202 */ /* 0x000fce0000000f00 */
.L_x_599:
[----:B------:R-:W1:Y:S01]  /*14c40*/  S2R R8, SR_CgaCtaId ;  /* 0x0000000000087919 */ /* 0x000e620000008800 */
[----:B------:R-:W-:-:S04]  /*14c50*/  MOV R7, 0x400 ;  /* 0x0000040000077802 */ /* 0x000fc80000000f00 */
[----:B-1----:R-:W-:Y:S02]  /*14c60*/  LEA R15, R8, R7, 0x18 ;  /* 0x00000007080f7211 */ /* 0x002fe400078ec0ff */
[----:B------:R-:W-:Y:S01]  /*14c70*/  SHF.L.U32 R7, R5, 0x1f, RZ ;  /* 0x0000001f05077819 */ /* 0x000fe200000006ff */
[----:B------:R-:W1:Y:S01]  /*14c80*/  @!P2 LDC R8, c[0x0][0x500] ;  /* 0x00014000ff08ab82 */ /* 0x000e620000000800 */
[----:B------:R-:W-:-:S04]  /*14c90*/  LEA R20, R6, R15, 0x3 ;  /* 0x0000000f06147211 */ /* 0x000fc800078e18ff */
[----:B------:R-:W2:Y:S02]  /*14ca0*/  SYNCS.PHASECHK.TRANS64.TRYWAIT P1, [R20+URZ+0x20], R7 ;  /* 0x00002007140075a7 */ /* 0x000ea4000802017f */
[----:B--2---:R-:W-:Y:S05]  /*14cb0*/  @!P1 BRA `(.L_x_596) ;  /* 0x0000001400309947 */ /* 0x004fea0003800000 */
.L_x_633:
[----:B--2---:R-:W-:Y:S01]  /*14cc0*/  PRMT R7, R18, 0x9910, RZ ;  /* 0x0000991012077816 */ /* 0x004fe200000000ff */
[----:B-1----:R1:W-:Y:S03]  /*14cd0*/  @!P2 SYNCS.ARRIVE.TRANS64 RZ, [R20+URZ], R8 ;  /* 0x0000000814ffa9a7 */ /* 0x0023e6000800003f */
[----:B------:R-:W-:-:S13]  /*14ce0*/  ISETP.NE.AND P1, PT, R7, 0x2, PT ;  /* 0x000000020700780c */ /* 0x000fda0003f25270 */
[----:B-1----:R-:W-:Y:S05]  /*14cf0*/  @P1 BRA `(.L_x_597) ;  /* 0x0000000000041947 */ /* 0x002fea0003800000 */
[----:B------:R-:W-:Y:S01]  /*14d00*/  BPT.TRAP 0x1 ;  /* 0x000000040000795c */ /* 0x000fe20000300000 */
.L_x_597:
[----:B------:R-:W-:Y:S05]  /*14d10*/  @P0 BRA `(.L_x_598) ;  /* 0x0000000000040947 */ /* 0x000fea0003800000 */
[----:B------:R-:W-:Y:S01]  /*14d20*/  BPT.TRAP 0x1 ;  /* 0x000000040000795c */ /* 0x000fe20000300000 */
.L_x_598:
[CC--:B------:R-:W-:Y:S01]  /*14d30*/  LEA R7, R6.reuse, R15.reuse, 0xe ;  /* 0x0000000f06077211 */ /* 0x0c0fe200078e70ff */
[----:B------:R-:W-:Y:S01]  /*14d40*/  UIADD3 UR4, UP0, UR20, 0xf0, URZ ;  /* 0x000000f014047890 */ /* 0x000fe2000ff1e03f */
[----:B------:R-:W-:Y:S01]  /*14d50*/  LEA R15, R6, R15, 0xf ;  /* 0x0000000f060f7211 */ /* 0x000fe200078e78ff */
[----:B------:R-:W-:Y:S01]  /*14d60*/  UIADD3 UR22, UP1, UR20, 0x1f0, URZ ;  /* 0x000001f014167890 */ /* 0x000fe2000ff3e03f */
[----:B------:R-:W-:Y:S01]  /*14d70*/  R2UR UR5, R7 ;  /* 0x00000000070572ca */ /* 0x000fe200000e0000 */
[----:B------:R-:W-:Y:S01]  /*14d80*/  UMOV UR6, 0x0 ;  /* 0x0000000000067882 */ /* 0x000fe20000000000 */
[----:B------:R-:W-:Y:S01]  /*14d90*/  R2UR UR8, R15 ;  /* 0x000000000f0872ca */ /* 0x000fe200000e0000 */
[----:B------:R-:W-:Y:S01]  /*14da0*/  UIADD3.X UR23, URZ, UR21, URZ, UP1, !UPT ;  /* 0x000000153f177290 */ /* 0x000fe20008ffe43f */
[----:B------:R-:W-:Y:S01]  /*14db0*/  R2UR UR9, R20 ;  /* 0x00000000140972ca */ /* 0x000fe200000e0000 */
[----:B------:R-:W-:Y:S01]  /*14dc0*/  UMOV UR7, 0x10000000 ;  /* 0x1000000000077882 */ /* 0x000fe20000000000 */
[----:B------:R-:W-:-:S02]  /*14dd0*/  R2UR UR11, R14 ;  /* 0x000000000e0b72ca */ /* 0x000fc400000e0000 */
[----:B------:R-:W-:Y:S02]  /*14de0*/  R2UR UR10, R19 ;  /* 0x00000000130a72ca */ /* 0x000fe400000e0000 */
[----:B------:R-:W-:Y:S02]  /*14df0*/  R2UR UR12, R3 ;  /* 0x00000000030c72ca */ /* 0x000fe400000e0000 */
[----:B------:R-:W-:Y:S01]  /*14e00*/  IADD3 R4, R4, -0x1, RZ ;  /* 0xffffffff04047810 */ /* 0x000fe20007ffe0ff */
[----:B------:R-:W-:Y:S01]  /*14e10*/  UIADD3 UR13, UR5, 0x8400, URZ ;  /* 0x00008400050d7890 */ /* 0x000fe2000fffe03f */
[----:B------:R-:W-:Y:S01]  /*14e20*/  R2UR UR18, R9 ;  /* 0x00000000091272ca */ /* 0x000fe200000e0000 */
[----:B------:R-:W-:Y:S01]  /*14e30*/  UIADD3.X UR5, URZ, UR21, URZ, UP0, !UPT ;  /* 0x000000153f057290 */ /* 0x000fe200087fe43f */
[----:B------:R-:W-:Y:S01]  /*14e40*/  ISETP.GT.AND P3, PT, R4, 0x1, PT ;  /* 0x000000010400780c */ /* 0x000fe20003f64270 */
[----:B------:R-:W-:Y:S01]  /*14e50*/  UIADD3 UR14, UR8, 0x18400, URZ ;  /* 0x00018400080e7890 */ /* 0x000fe2000fffe03f */
[----:B------:R-:W-:-:S02]  /*14e60*/  IADD3 R6, R6, 0x1, RZ ;  /* 0x0000000106067810 */ /* 0x000fc40007ffe0ff */
[----:B------:R-:W-:Y:S01]  /*14e70*/  UMOV UR8, UR13 ;  /* 0x0000000d00087c82 */ /* 0x000fe20008000000 */
[----:B------:R-:W-:Y:S02]  /*14e80*/  IADD3 R19, R19, 0x40, RZ ;  /* 0x0000004013137810 */ /* 0x000fe40007ffe0ff */
[C---:B------:R-:W-:Y:S01]  /*14e90*/  ISETP.NE.AND P1, PT, R6.reuse, 0x4, PT ;  /* 0x000000040600780c */ /* 0x040fe20003f25270 */
[----:B------:R1:W-:Y:S03]  /*14ea0*/  UTMALDG.3D [UR8], [UR4], desc[UR6] ;  /* 0x00000608040075b4 */ /* 0x0003e60008011000 */
[----:B------:R-:W-:Y:S02]  /*14eb0*/  SEL R8, RZ, 0x1, P1 ;  /* 0x00000001ff087807 */ /* 0x000fe40000800000 */
[----:B------:R-:W-:Y:S02]  /*14ec0*/  SEL R6, R6, RZ, P1 ;  /* 0x000000ff06067207 */ /* 0x000fe40000800000 */
[----:B------:R-:W-:Y:S01]  /*14ed0*/  LOP3.LUT R5, R5, R8, RZ, 0x3c, !PT ;  /* 0x0000000805057212 */ /* 0x000fe200078e3cff */
[----:B-1----:R-:W-:Y:S01]  /*14ee0*/  UMOV UR8, UR14 ;  /* 0x0000000e00087c82 */ /* 0x002fe20008000000 */
[----:B------:R-:W-:-:S02]  /*14ef0*/  UMOV UR11, UR18 ;  /* 0x00000012000b7c82 */ /* 0x000fc40008000000 */
[----:B------:R1:W-:Y:S02]  /*14f00*/  UTMALDG.3D [UR8], [UR22], desc[UR6] ;  /* 0x00000608160075b4 */ /* 0x0003e40008011000 */
[----:B-1----:R-:W-:Y:S05]  /*14f10*/  @P3 BRA `(.L_x_599) ;  /* 0xfffffffc00483947 */ /* 0x002fea000383ffff */
.L_x_595:
[----:B------:R-:W-:Y:S05]  /*14f20*/  BSYNC B1 ;  /* 0x0000000000017941 */ /* 0x000fea0003800000 */
.L_x_594:
[----:B------:R-:W-:Y:S01]  /*14f30*/  LOP3.LUT P3, RZ, R12, 0xff, RZ, 0xc0, !PT ;  /* 0x000000ff0cff7812 */ /* 0x000fe2000786c0ff */
[----:B------:R-:W-:Y:S01]  /*14f40*/  ULDC.64 UR4, c[0x0][0x8f8] ;  /* 0x00023e0000047ab9 */ /* 0x000fe20000000a00 */
[----:B------:R-:W-:Y:S01]  /*14f50*/  IADD3 R0, R11, R0, RZ ;  /* 0x000000000b007210 */ /* 0x000fe20007ffe0ff */
[----:B------:R-:W-:Y:S01]  /*14f60*/  BSSY B1, `(.L_x_600) ;  /* 0x000006e000017945 */ /* 0x000fe20003800000 */
[----:B------:R-:W-:Y:S02]  /*14f70*/  IADD3 R2, P4, R2, UR46, RZ ;  /* 0x0000002e02027c10 */ /* 0x000fe4000ff9e0ff */
[----:B------:R-:W-:Y:S02]  /*14f80*/  SHF.R.U32.HI R3, RZ, 0x2, R0 ;  /* 0x00000002ff037819 */ /* 0x000fe40000011600 */
[----:B------:R-:W-:Y:S02]  /*14f90*/  ISETP.GT.U32.AND P1, PT, R0, 0x3, PT ;  /* 0x000000030000780c */ /* 0x000fe40003f24070 */
[----:B------:R-:W-:-:S02]  /*14fa0*/  LOP3.LUT R3, R3, 0x1, RZ, 0xc0, !PT ;  /* 0x0000000103037812 */ /* 0x000fc400078ec0ff */
[----:B------:R-:W-:Y:S01]  /*14fb0*/  ISETP.LT.U32.AND P1, PT, R11, 0x4, P1 ;  /* 0x000000040b00780c */ /* 0x000fe20000f21070 */
[----:B------:R-:W1:Y:S01]  /*14fc0*/  @P3 S2R R5, SR_CgaCtaId ;  /* 0x0000000000053919 */ /* 0x000e620000008800 */
[----:B------:R-:W-:Y:S02]  /*14fd0*/  @P3 MOV R4, 0x400 ;  /* 0x0000040000043802 */ /* 0x000fe40000000f00 */
[----:B------:R-:W-:Y:S02]  /*14fe0*/  IADD3.X R16, R16, UR38, RZ, P4, !PT ;  /* 0x0000002610107c10 */ /* 0x000fe4000a7fe4ff */
[----:B------:R-:W-:Y:S02]  /*14ff0*/  ISETP.GE.U32.AND P4, PT, R2, UR4, PT ;  /* 0x0000000402007c0c */ /* 0x000fe4000bf86070 */
[----:B------:R-:W-:Y:S02]  /*15000*/  MOV R7, 0xffffffff ;  /* 0xffffffff00077802 */ /* 0x000fe40000000f00 */
[----:B------:R-:W-:-:S02]  /*15010*/  MOV R6, 0xffffffff ;  /* 0xffffffff00067802 */ /* 0x000fc40000000f00 */
[----:B------:R-:W-:Y:S02]  /*15020*/  LOP3.LUT R0, R0, 0x3, RZ, 0xc0, !PT ;  /* 0x0000000300007812 */ /* 0x000fe400078ec0ff */
[----:B------:R-:W-:Y:S02]  /*15030*/  PRMT R12, RZ, 0x7610, R12 ;  /* 0x00007610ff0c7816 */ /* 0x000fe4000000000c */
[----:B-1----:R-:W-:-:S04]  /*15040*/  @P3 LEA R4, R5, R4, 0x18 ;  /* 0x0000000405043211 */ /* 0x002fc800078ec0ff */
[----:B------:R1:W-:Y:S01]  /*15050*/  @P3 SYNCS.ARRIVE.TRANS64.A1T0 RZ, [R4+URZ+0x88], RZ ;  /* 0x000088ff04ff39a7 */ /* 0x0003e2000810003f */
[----:B------:R-:W-:Y:S02]  /*15060*/  ISETP.NE.U32.AND P3, PT, R3, 0x1, PT ;  /* 0x000000010300780c */ /* 0x000fe40003f65070 */
[----:B------:R-:W-:Y:S02]  /*15070*/  SEL R3, RZ, 0x1, !P1 ;  /* 0x00000001ff037807 */ /* 0x000fe40004800000 */
[----:B------:R-:W-:Y:S02]  /*15080*/  ISETP.GE.U32.AND.EX P1, PT, R16, UR5, PT, P4 ;  /* 0x0000000510007c0c */ /* 0x000fe4000bf26140 */
[----:B------:R-:W-:-:S04]  /*15090*/  ISETP.GT.U32.AND P3, PT, R11, 0x3, !P3 ;  /* 0x000000030b00780c */ /* 0x000fc80005f64070 */
[----:B-1----:R-:W-:-:S04]  /*150a0*/  SEL R4, RZ, 0x1, !P3 ;  /* 0x00000001ff047807 */ /* 0x002fc80005800000 */
[----:B------:R-:W-:Y:S02]  /*150b0*/  LOP3.LUT R10, R4, R10, R3, 0x96, !PT ;  /* 0x0000000a040a7212 */ /* 0x000fe400078e9603 */
[----:B------:R-:W-:Y:S02]  /*150c0*/  MOV R3, 0xffffffff ;  /* 0xffffffff00037802 */ /* 0x000fe40000000f00 */
[----:B------:R-:W-:Y:S01]  /*150d0*/  PRMT R4, RZ, 0x7610, R4 ;  /* 0x00007610ff047816 */ /* 0x000fe20000000004 */
[----:B------:R-:W-:Y:S06]  /*150e0*/  @P1 BRA `(.L_x_601) ;  /* 0x0000000400541947 */ /* 0x000fec0003800000 */
[----:B------:R-:W-:Y:S01]  /*150f0*/  ULDC.64 UR4, c[0x0][0x8d0] ;  /* 0x0002340000047ab9 */ /* 0x000fe20000000a00 */
[----:B------:R-:W1:Y:S01]  /*15100*/  S2R R15, SR_CTAID.X ;  /* 0x00000000000f7919 */ /* 0x000e620000002500 */
[----:B------:R-:W-:Y:S01]  /*15110*/  ISETP.NE.U32.AND P1, PT, RZ, UR4, PT ;  /* 0x00000004ff007c0c */ /* 0x000fe2000bf25070 */
[----:B------:R-:W-:Y:S01]  /*15120*/  ULDC UR7, c[0x0][0x8d8] ;  /* 0x0002360000077ab9 */ /* 0x000fe20000000800 */
[----:B------:R-:W-:Y:S01]  /*15130*/  MOV R4, R2 ;  /* 0x0000000200047202 */ /* 0x000fe20000000f00 */
[----:B------:R-:W2:Y:S01]  /*15140*/  S2R R14, SR_CTAID.Y ;  /* 0x00000000000e7919 */ /* 0x000ea20000002600 */
[----:B------:R-:W-:Y:S02]  /*15150*/  ISETP.NE.AND.EX P1, PT, RZ, UR5, PT, P1 ;  /* 0x00000005ff007c0c */ /* 0x000fe4000bf25310 */
[----:B------:R-:W-:-:S11]  /*15160*/  MOV R5, R16 ;  /* 0x0000001000057202 */ /* 0x000fd60000000f00 */
[----:B------:R-:W-:Y:S05]  /*15170*/  @!P1 BRA `(.L_x_602) ;  /* 0x0000000000289947 */ /* 0x000fea0003800000 */
[----:B------:R-:W-:Y:S02]  /*15180*/  ULDC UR6, c[0x0][0x8dc] ;  /* 0x0002370000067ab9 */ /* 0x000fe40000000800 */
[----:B------:R-:W-:-:S04]  /*15190*/  IADD3 R9, P1, R2, UR6, RZ ;  /* 0x0000000602097c10 */ /* 0x000fc8000ff3e0ff */
[----:B------:R-:W-:-:S05]  /*151a0*/  IADD3.X R3, RZ, R16, RZ, P1, !PT ;  /* 0x00000010ff037210 */ /* 0x000fca0000ffe4ff */
[----:B------:R-:W-:-:S04]  /*151b0*/  IMAD.WIDE.U32 R6, R3, UR4, RZ ;  /* 0x0000000403067c25 */ /* 0x000fc8000f8e00ff */
[----:B------:R-:W-:-:S04]  /*151c0*/  IMAD.WIDE.U32 R6, P1, R9, UR5, R6 ;  /* 0x0000000509067c25 */ /* 0x000fc8000f820006 */
[----:B------:R-:W-:Y:S01]  /*151d0*/  IMAD.WIDE.U32 R8, R9, UR4, RZ ;  /* 0x0000000409087c25 */ /* 0x000fe2000f8e00ff */
[----:B------:R-:W-:Y:S02]  /*151e0*/  IADD3.X R5, RZ, RZ, RZ, P1, !PT ;  /* 0x000000ffff057210 */ /* 0x000fe40000ffe4ff */
[----:B------:R-:W-:Y:S02]  /*151f0*/  MOV R4, R7 ;  /* 0x0000000700047202 */ /* 0x000fe40000000f00 */
[----:B------:R-:W-:-:S05]  /*15200*/  IADD3 RZ, P1, R9, R6, RZ ;  /* 0x0000000609ff7210 */ /* 0x000fca0007f3e0ff */
[----:B------:R-:W-:-:S08]  /*15210*/  IMAD.WIDE.U32.X R4, R3, UR5, R4, P1 ;  /* 0x0000000503047c25 */ /* 0x000fd000088e0404 */
.L_x_602:
[--C-:B------:R-:W-:Y:S01]  /*15220*/  SHF.R.U64 R8, R4, UR7, R5.reuse ;  /* 0x0000000704087c19 */ /* 0x100fe20008001205 */
[----:B------:R-:W-:Y:S01]  /*15230*/  ULDC.64 UR4, c[0x0][0x8c8] ;  /* 0x0002320000047ab9 */ /* 0x000fe20000000a00 */
[----:B------:R-:W-:Y:S01]  /*15240*/  SHF.R.U32.HI R3, RZ, UR7, R5 ;  /* 0x00000007ff037c19 */ /* 0x000fe20008011605 */
[----:B------:R-:W-:Y:S01]  /*15250*/  ULDC.64 UR8, c[0x0][0x8e8] ;  /* 0x00023a0000087ab9 */ /* 0x000fe20000000a00 */
[----:B------:R-:W-:Y:S01]  /*15260*/  IADD3 R7, P1, RZ, -R8, RZ ;  /* 0x80000008ff077210 */ /* 0x000fe20007f3e0ff */
[----:B------:R-:W3:Y:S01]  /*15270*/  LDC R19, c[0x0][0x148] ;  /* 0x00005200ff137b82 */ /* 0x000ee20000000800 */
[----:B-1----:R-:W-:Y:S01]  /*15280*/  I2FP.F32.U32 R9, R15 ;  /* 0x0000000f00097245 */ /* 0x002fe20000201000 */
[----:B------:R-:W-:Y:S01]  /*15290*/  ULDC UR6, c[0x0][0x8b0] ;  /* 0x00022c0000067ab9 */ /* 0x000fe20000000800 */
[----:B------:R-:W-:Y:S02]  /*152a0*/  IADD3.X R3, RZ, ~R3, RZ, P1, !PT ;  /* 0x80000003ff037210 */ /* 0x000fe40000ffe4ff */
[----:B------:R-:W-:-:S03]  /*152b0*/  ISETP.NE.U32.AND P1, PT, RZ, UR8, PT ;  /* 0x00000008ff007c0c */ /* 0x000fc6000bf25070 */
[----:B------:R-:W-:Y:S01]  /*152c0*/  IMAD R6, R3, UR4, RZ ;  /* 0x0000000403067c24 */ /* 0x000fe2000f8e02ff */
[----:B------:R-:W-:Y:S02]  /*152d0*/  MOV R3, R16 ;  /* 0x0000001000037202 */ /* 0x000fe40000000f00 */
[----:B------:R-:W-:Y:S01]  /*152e0*/  ISETP.NE.AND.EX P1, PT, RZ, UR9, PT, P1 ;  /* 0x00000009ff007c0c */ /* 0x000fe2000bf25310 */
[----:B------:R-:W-:Y:S01]  /*152f0*/  IMAD.WIDE.U32 R4, R7, UR4, R2 ;  /* 0x0000000407047c25 */ /* 0x000fe2000f8e0002 */
[----:B------:R-:W-:-:S03]  /*15300*/  ULDC UR4, c[0x0][0x150] ;  /* 0x0000540000047ab9 */ /* 0x000fc60000000800 */
[----:B------:R-:W-:Y:S01]  /*15310*/  FMUL R9, R9, UR4 ;  /* 0x0000000409097c20 */ /* 0x000fe20008400000 */
[----:B------:R-:W-:Y:S01]  /*15320*/  IMAD R3, R7, UR5, R6 ;  /* 0x0000000507037c24 */ /* 0x000fe2000f8e0206 */
[----:B------:R-:W-:Y:S01]  /*15330*/  ULDC UR4, c[0x0][0x8c0] ;  /* 0x0002300000047ab9 */ /* 0x000fe20000000800 */
[----:B------:R-:W1:Y:S01]  /*15340*/  LDC R6, c[0x0][0x144] ;  /* 0x00005100ff067b82 */ /* 0x000e620000000800 */
[----:B------:R-:W-:Y:S02]  /*15350*/  ULDC UR5, c[0x0][0x154] ;  /* 0x0000550000057ab9 */ /* 0x000fe40000000800 */
[----:B------:R-:W-:Y:S01]  /*15360*/  IADD3 R5, R5, R3, RZ ;  /* 0x0000000305057210 */ /* 0x000fe20007ffe0ff */
[----:B------:R-:W4:Y:S03]  /*15370*/  F2I.U32.TRUNC.NTZ R9, R9 ;  /* 0x0000000900097305 */ /* 0x000f26000020f000 */
[----:B------:R-:W-:-:S02]  /*15380*/  SHF.R.U64 R3, R4, UR4, R5 ;  /* 0x0000000404037c19 */ /* 0x000fc40008001205 */
[----:B--2---:R-:W-:-:S05]  /*15390*/  I2FP.F32.U32 R4, R14 ;  /* 0x0000000e00047245 */ /* 0x004fca0000201000 */
[----:B------:R-:W-:Y:S01]  /*153a0*/  FMUL R21, R4, UR5 ;  /* 0x0000000504157c20 */ /* 0x000fe20008400000 */
[----:B------:R-:W-:Y:S01]  /*153b0*/  SHF.R.U32.HI R4, RZ, UR4, R5 ;  /* 0x00000004ff047c19 */ /* 0x000fe20008011605 */
[----:B------:R-:W-:-:S03]  /*153c0*/  ULDC UR4, c[0x0][0x900] ;  /* 0x0002400000047ab9 */ /* 0x000fc60000000800 */
[--C-:B------:R-:W-:Y:S01]  /*153d0*/  SHF.R.U64 R20, R3, UR6, R4.reuse ;  /* 0x0000000603147c19 */ /* 0x100fe20008001204 */
[----:B------:R-:W2:Y:S01]  /*153e0*/  F2I.U32.TRUNC.NTZ R21, R21 ;  /* 0x0000001500157305 */ /* 0x000ea2000020f000 */
[----:B------:R-:W-:Y:S02]  /*153f0*/  SHF.R.U32.HI R5, RZ, UR6, R4 ;  /* 0x00000006ff057c19 */ /* 0x000fe40008011604 */
[----:B----4-:R-:W-:Y:S02]  /*15400*/  IADD3 R4, -R9, RZ, RZ ;  /* 0x000000ff09047210 */ /* 0x010fe40007ffe1ff */
[--C-:B------:R-:W-:Y:S02]  /*15410*/  SHF.R.U64 R9, R20, UR4, R5.reuse ;  /* 0x0000000414097c19 */ /* 0x100fe40008001205 */
[----:B------:R-:W-:Y:S01]  /*15420*/  SHF.R.U32.HI R23, RZ, UR4, R5 ;  /* 0x00000004ff177c19 */ /* 0x000fe20008011605 */
[----:B-1----:R-:W-:Y:S01]  /*15430*/  IMAD R15, R6, R4, R15 ;  /* 0x00000004060f7224 */ /* 0x002fe200078e020f */
[----:B------:R-:W-:-:S02]  /*15440*/  MOV R4, R9 ;  /* 0x0000000900047202 */ /* 0x000fc40000000f00 */
[----:B------:R-:W-:Y:S01]  /*15450*/  MOV R5, R23 ;  /* 0x0000001700057202 */ /* 0x000fe20000000f00 */
[----:B--23--:R-:W-:Y:S06]  /*15460*/  @!P1 BRA `(.L_x_603) ;  /* 0x0000000000289947 */ /* 0x00cfec0003800000 */
[----:B------:R-:W-:Y:S02]  /*15470*/  ULDC UR4, c[0x0][0x8f4] ;  /* 0x00023d0000047ab9 */ /* 0x000fe40000000800 */
[----:B------:R-:W-:-:S04]  /*15480*/  IADD3 R5, P1, R9, UR4, RZ ;  /* 0x0000000409057c10 */ /* 0x000fc8000ff3e0ff */
[----:B------:R-:W-:-:S05]  /*15490*/  IADD3.X R23, RZ, R23, RZ, P1, !PT ;  /* 0x00000017ff177210 */ /* 0x000fca0000ffe4ff */
[----:B------:R-:W-:-:S04]  /*154a0*/  IMAD.WIDE.U32 R6, R23, UR8, RZ ;  /* 0x0000000817067c25 */ /* 0x000fc8000f8e00ff */
[----:B------:R-:W-:-:S04]  /*154b0*/  IMAD.WIDE.U32 R6, P1, R5, UR9, R6 ;  /* 0x0000000905067c25 */ /* 0x000fc8000f820006 */
[----:B------:R-:W-:Y:S01]  /*154c0*/  IMAD.WIDE.U32 R4, R5, UR8, RZ ;  /* 0x0000000805047c25 */ /* 0x000fe2000f8e00ff */
[----:B------:R-:W-:-:S04]  /*154d0*/  MOV R4, R7 ;  /* 0x0000000700047202 */ /* 0x000fc80000000f00 */
[----:B------:R-:W-:Y:S02]  /*154e0*/  IADD3 RZ, P3, R5, R6, RZ ;  /* 0x0000000605ff7210 */ /* 0x000fe40007f7e0ff */
[----:B------:R-:W-:-:S03]  /*154f0*/  IADD3.X R5, RZ, RZ, RZ, P1, !PT ;  /* 0x000000ffff057210 */ /* 0x000fc60000ffe4ff */
[----:B------:R-:W-:-:S08]  /*15500*/  IMAD.WIDE.U32.X R4, R23, UR9, R4, P3 ;  /* 0x0000000917047c25 */ /* 0x000fd000098e0404 */
.L_x_603:
[----:B------:R-:W-:Y:S01]  /*15510*/  ISETP.NE.AND P1, PT, R22, 0x1, PT ;  /* 0x000000011600780c */ /* 0x000fe20003f25270 */
[----:B------:R-:W-:Y:S01]  /*15520*/  ULDC UR4, c[0x0][0x8f0] ;  /* 0x00023c0000047ab9 */ /* 0x000fe20000000800 */
[----:B------:R-:W-:Y:S01]  /*15530*/  IADD3 R21, -R21, RZ, RZ ;  /* 0x000000ff15157210 */ /* 0x000fe20007ffe1ff */
[----:B------:R-:W-:Y:S01]  /*15540*/  ULDC UR5, c[0x0][0x8b8] ;  /* 0x00022e0000057ab9 */ /* 0x000fe20000000800 */
[----:B------:R-:W-:Y:S01]  /*15550*/  SHF.R.U64 R5, R4, UR4, R5 ;  /* 0x0000000404057c19 */ /* 0x000fe20008001205 */
[----:B------:R-:W-:Y:S01]  /*15560*/  ULDC UR4, c[0x0][0x8e0] ;  /* 0x0002380000047ab9 */ /* 0x000fe20000000800 */
[----:B------:R-:W-:Y:S02]  /*15570*/  LOP3.LUT R20, R20, UR16, RZ, 0xc0, !PT ;  /* 0x0000001014147c12 */ /* 0x000fe4000f8ec0ff */
[----:B------:R-:W-:-:S03]  /*15580*/  IADD3 R4, -R5, RZ, RZ ;  /* 0x000000ff05047210 */ /* 0x000fc60007ffe1ff */
[----:B------:R-:W-:Y:S02]  /*15590*/  IMAD R20, R5, UR17, R20 ;  /* 0x0000001105147c24 */ /* 0x000fe4000f8e0214 */
[----:B------:R-:W-:Y:S01]  /*155a0*/  @P1 IMAD R15, R19, R21, R14 ;  /* 0x00000015130f1224 */ /* 0x000fe200078e020e */
[----:B------:R-:W-:Y:S01]  /*155b0*/  LOP3.LUT R14, R3, UR15, RZ, 0xc0, !PT ;  /* 0x0000000f030e7c12 */ /* 0x000fe2000f8ec0ff */
[----:B------:R-:W-:Y:S01]  /*155c0*/  IMAD R9, R4, UR4, R9 ;  /* 0x0000000404097c24 */ /* 0x000fe2000f8e0209 */
[----:B------:R-:W-:Y:S01]  /*155d0*/  ULDC UR4, c[0x0][0x8a8] ;  /* 0x00022a0000047ab9 */ /* 0x000fe20000000800 */
[----:B------:R-:W-:Y:S01]  /*155e0*/  IMAD R15, R20, UR5, R15 ;  /* 0x00000005140f7c24 */ /* 0x000fe2000f8e020f */
[----:B------:R-:W-:Y:S01]  /*155f0*/  MOV R4, 0x1 ;  /* 0x0000000100047802 */ /* 0x000fe20000000f00 */
[----:B------:R-:W-:Y:S01]  /*15600*/  IMAD R14, R9, UR4, R14 ;  /* 0x00000004090e7c24 */ /* 0x000fe2000f8e020e */
[----:B------:R-:W-:-:S04]  /*15610*/  MOV R3, R8 ;  /* 0x0000000800037202 */ /* 0x000fc80000000f00 */
[----:B------:R-:W-:Y:S02]  /*15620*/  SEL R6, R14, R15, !P1 ;  /* 0x0000000f0e067207 */ /* 0x000fe40004800000 */
[----:B------:R-:W-:-:S07]  /*15630*/  SEL R7, R15, R14, !P1 ;  /* 0x0000000e0f077207 */ /* 0x000fce0004800000 */
.L_x_601:
[----:B------:R-:W-:Y:S05]  /*15640*/  BSYNC B1 ;  /* 0x0000000000017941 */ /* 0x000fea0003800000 */
.L_x_600:
[----:B------:R-:W-:-:S13]  /*15650*/  LOP3.LUT P1, RZ, R4, 0xff, RZ, 0xc0, !PT ;  /* 0x000000ff04ff7812 */ /* 0x000fda000782c0ff */
[----:B------:R-:W-:Y:S05]  /*15660*/  @P1 BRA `(.L_x_604) ;  /* 0xfffffff400401947 */ /* 0x000fea000383ffff */
[----:B------:R-:W-:Y:S05]  /*15670*/  BSYNC B0 ;  /* 0x0000000000007941 */ /* 0x000fea0003800000 */
.L_x_592:
[----:B------:R-:W-:-:S03]  /*15680*/  UMOV UR4, 0xffffffff ;  /* 0xffffffff00047882 */ /* 0x000fc60000000000 */
[----:B------:R-:W-:Y:S05]  /*15690*/  BRA.DIV UR4, `(.L_x_605) ;  /* 0x0000000a04cc7947 */ /* 0x000fea000b800000 */
[----:B------:R-:W-:-:S13]  /*156a0*/  ELECT P6, URZ, PT ;  /* 0x00000000003f782f */ /* 0x000fda00038c0000 */
.L_x_636:
[----:B------:R-:W-:Y:S05]  /*156b0*/  @!P6 BRA `(.L_x_10) ;  /* 0x0000000000a4e947 */ /* 0x000fea0003800000 */
[----:B------:R-:W-:-:S04]  /*156c0*/  LOP3.LUT R17, R17, 0x2, RZ, 0xfc, !PT ;  /* 0x0000000211117812 */ /* 0x000fc800078efcff */
[----:B------:R-:W-:-:S13]  /*156d0*/  ISETP.NE.AND P0, PT, R17, 0x3, PT ;  /* 0x000000031100780c */ /* 0x000fda0003f05270 */
[----:B------:R-:W-:Y:S05]  /*156e0*/  @!P0 BRA `(.L_x_606) ;  /* 0x0000000000048947 */ /* 0x000fea0003800000 */
[----:B------:R-:W-:Y:S01]  /*156f0*/  BPT.TRAP 0x1 ;  /* 0x000000040000795c */ /* 0x000fe20000300000 */
.L_x_606:
[----:B------:R-:W1:Y:S01]  /*15700*/  S2R R3, SR_CgaCtaId ;  /* 0x0000000000037919 */ /* 0x000e620000008800 */
[----:B------:R-:W-:-:S04]  /*15710*/  MOV R2, 0x400 ;  /* 0x0000040000027802 */ /* 0x000fc80000000f00 */
[----:B-1----:R-:W-:Y:S02]  /*15720*/  LEA R3, R3, R2, 0x18 ;  /* 0x0000000203037211 */ /* 0x002fe400078ec0ff */
[----:B------:R-:W-:Y:S02]  /*15730*/  SHF.L.U32 R2, R10, 0x1f, RZ ;  /* 0x0000001f0a027819 */ /* 0x000fe400000006ff */
[----:B------:R-:W-:-:S04]  /*15740*/  IADD3 R3, R3, 0x20, RZ ;  /* 0x0000002003037810 */ /* 0x000fc80007ffe0ff */
[C---:B------:R-:W-:Y:S02]  /*15750*/  LEA R7, R0.reuse, R3, 0x3 ;  /* 0x0000000300077211 */ /* 0x040fe400078e18ff */
[----:B------:R-:W-:Y:S02]  /*15760*/  IADD3 R0, R0, 0x1, RZ ;  /* 0x0000000100007810 */ /* 0x000fe40007ffe0ff */
[----:B------:R-:W1:Y:S02]  /*15770*/  SYNCS.PHASECHK.TRANS64.TRYWAIT P0, [R7+URZ], R2 ;  /* 0x00000002070075a7 */ /* 0x000e64000800017f */
[----:B------:R-:W-:-:S04]  /*15780*/  ISETP.NE.AND P1, PT, R0, 0x4, PT ;  /* 0x000000040000780c */ /* 0x000fc80003f25270 */
[----:B------:R-:W-:Y:S02]  /*15790*/  SEL R5, RZ, 0x1, P1 ;  /* 0x00000001ff057807 */ /* 0x000fe40000800000 */
[----:B------:R-:W-:Y:S02]  /*157a0*/  SEL R0, R0, RZ, P1 ;  /* 0x000000ff00007207 */ /* 0x000fe40000800000 */
[----:B------:R-:W-:Y:S02]  /*157b0*/  LOP3.LUT R5, R10, R5, RZ, 0x3c, !PT ;  /* 0x000000050a057212 */ /* 0x000fe400078e3cff */
[----:B------:R-:W-:Y:S02]  /*157c0*/  LEA R9, R0, R3, 0x3 ;  /* 0x0000000300097211 */ /* 0x000fe400078e18ff */
[----:B------:R-:W-:Y:S01]  /*157d0*/  SHF.L.U32 R4, R5, 0x1f, RZ ;  /* 0x0000001f05047819 */ /* 0x000fe200000006ff */
[----:B-1----:R-:W-:Y:S06]  /*157e0*/  @!P0 BRA `(.L_x_607) ;  /* 0x0000000800988947 */ /* 0x002fec0003800000 */
.L_x_637:
[----:B------:R-:W2:Y:S01]  /*157f0*/  SYNCS.PHASECHK.TRANS64.TRYWAIT P0, [R9+URZ], R4 ;  /* 0x00000004090075a7 */ /* 0x000ea2000800017f */
[----:B------:R-:W-:-:S04]  /*15800*/  IADD3 R0, R0, 0x1, RZ ;  /* 0x0000000100007810 */ /* 0x000fc80007ffe0ff */
[----:B------:R-:W-:-:S04]  /*15810*/  ISETP.NE.AND P1, PT, R0, 0x4, PT ;  /* 0x000000040000780c */ /* 0x000fc80003f25270 */
[----:B-1----:R-:W-:Y:S02]  /*15820*/  SEL R2, RZ, 0x1, P1 ;  /* 0x00000001ff027807 */ /* 0x002fe40000800000 */
[----:B------:R-:W-:Y:S02]  /*15830*/  SEL R0, R0, RZ, P1 ;  /* 0x000000ff00007207 */ /* 0x000fe40000800000 */
[----:B------:R-:W-:Y:S02]  /*15840*/  LOP3.LUT R7, R5, R2, RZ, 0x3c, !PT ;  /* 0x0000000205077212 */ /* 0x000fe400078e3cff */
[----:B------:R-:W-:Y:S02]  /*15850*/  LEA R6, R0, R3, 0x3 ;  /* 0x0000000300067211 */ /* 0x000fe400078e18ff */
[----:B------:R-:W-:Y:S01]  /*15860*/  SHF.L.U32 R5, R7, 0x1f, RZ ;  /* 0x0000001f07057819 */ /* 0x000fe200000006ff */
[----:B--2---:R-:W-:Y:S06]  /*15870*/  @!P0 BRA `(.L_x_608) ;  /* 0x0000000800888947 */ /* 0x004fec0003800000 */
.L_x_638:
[----:B------:R-:W2:Y:S01]  /*15880*/  SYNCS.PHASECHK.TRANS64.TRYWAIT P0, [R6+URZ], R5 ;  /* 0x00000005060075a7 */ /* 0x000ea2000800017f */
[----:B------:R-:W-:-:S04]  /*15890*/  IADD3 R0, R0, 0x1, RZ ;  /* 0x0000000100007810 */ /* 0x000fc80007ffe0ff */
[----:B------:R-:W-:-:S04]  /*158a0*/  ISETP.NE.AND P1, PT, R0, 0x4, PT ;  /* 0x000000040000780c */ /* 0x000fc80003f25270 */
[----:B------:R-:W-:Y:S02]  /*158b0*/  SEL R2, RZ, 0x1, P1 ;  /* 0x00000001ff027807 */ /* 0x000fe40000800000 */
[----:B------:R-:W-:Y:S02]  /*158c0*/  SEL R0, R0, RZ, P1 ;  /* 0x000000ff00007207 */ /* 0x000fe40000800000 */
[----:B------:R-:W-:Y:S01]  /*158d0*/  LOP3.LUT R2, R7, R2, RZ, 0x3c, !PT ;  /* 0x0000000207027212 */ /* 0x000fe200078e3cff */
[----:B--2---:R-:W-:Y:S06]  /*158e0*/  @!P0 BRA `(.L_x_609) ;  /* 0x0000000800808947 */ /* 0x004fec0003800000 */
.L_x_639:
[----:B------:R-:W-:Y:S02]  /*158f0*/  LEA R3, R0, R3, 0x3 ;  /* 0x0000000300037211 */ /* 0x000fe400078e18ff */
[----:B------:R-:W-:-:S07]  /*15900*/  SHF.L.U32 R0, R2, 0x1f, RZ ;  /* 0x0000001f02007819 */ /* 0x000fce00000006ff */
.L_x_610:
[----:B---3--:R3:W4:Y:S02]  /*15910*/  SYNCS.PHASECHK.TRANS64.TRYWAIT P0, [R3+URZ], R0 ;  /* 0x00000000030075a7 */ /* 0x008724000800017f */
[----:B----4-:R-:W-:Y:S05]  /*15920*/  @!P0 NANOSLEEP.SYNCS 0x989680 ;  /* 0x009896800000895d */ /* 0x010fea0003900000 */
[----:B------:R-:W4:Y:S02]  /*15930*/  @!P0 SYNCS.PHASECHK.TRANS64 P0, [R3+URZ], R0 ;  /* 0x00000000030085a7 */ /* 0x000f24000800007f */
[----:B----4-:R-:W-:Y:S05]  /*15940*/  @!P0 BRA `(.L_x_610) ;  /* 0xfffffffc00f08947 */ /* 0x010fea000383ffff */
.L_x_10:
[----:B------:R-:W-:Y:S05]  /*15950*/  BSYNC B6 ;  /* 0x0000000000067941 */ /* 0x000fea0003800000 */
.L_x_8:
[----:B------:R-:W-:Y:S05]  /*15960*/  EXIT ;  /* 0x000000000000794d */ /* 0x000fea0003800000 */
.L_x_23:
[----:B---3--:R3:W4:Y:S02]  /*15970*/  SYNCS.PHASECHK.TRANS64.TRYWAIT P1, [R3+URZ], R0 ;  /* 0x00000000030075a7 */ /* 0x008724000802017f */
[----:B----4-:R-:W-:Y:S05]  /*15980*/  @!P1 NANOSLEEP.SYNCS 0x989680 ;  /* 0x009896800000995d */ /* 0x010fea0003900000 */
[----:B------:R-:W4:Y:S02]  /*15990*/  @!P1 SYNCS.PHASECHK.TRANS64 P1, [R3+URZ], R0 ;  /* 0x00000000030095a7 */ /* 0x000f24000802007f */
[----:B----4-:R-:W-:Y:S05]  /*159a0*/  @!P1 BRA `(.L_x_23) ;  /* 0xfffffffc00f09947 */ /* 0x010fea000383ffff */
[----:B------:R-:W-:Y:S05]  /*159b0*/  BRA `(.L_x_22) ;  /* 0xfffffebc00607947 */ /* 0x000fea000383ffff */
.L_x_28:
[----:B--2---:R-:W-:-:S04]  /*159c0*/  MOV R4, UR4 ;  /* 0x0000000400047c02 */ /* 0x004fc80008000f00 */
[----:B------:R2:W3:Y:S03]  /*159d0*/  SYNCS.PHASECHK.TRANS64.TRYWAIT P1, [R4+URZ], R3 ;  /* 0x00000003040075a7 */ /* 0x0004e6000802017f */
[----:B---3--:R-:W-:Y:S05]  /*159e0*/  @!P1 NANOSLEEP.SYNCS 0x989680 ;  /* 0x009896800000995d */ /* 0x008fea0003900000 */
[----:B------:R-:W3:Y:S02]  /*159f0*/  @!P1 SYNCS.PHASECHK.TRANS64 P1, [R4+URZ], R3 ;  /* 0x00000003040095a7 */ /* 0x000ee4000802007f */
[----:B---3--:R-:W-:Y:S05]  /*15a00*/  @!P1 BRA `(.L_x_28) ;  /* 0xfffffffc00ec9947 */ /* 0x008fea000383ffff */
[----:B------:R-:W-:Y:S05]  /*15a10*/  BRA `(.L_x_27) ;  /* 0xfffffec000407947 */ /* 0x000fea000383ffff */
.L_x_49:
[----:B-1----:R-:W-:-:S04]  /*15a20*/  MOV R3, UR45 ;  /* 0x0000002d00037c02 */ /* 0x002fc80008000f00 */
[----:B------:R1:W2:Y:S03]  /*15a30*/  SYNCS.PHASECHK.TRANS64.TRYWAIT P2, [R3+URZ+0x40], R0 ;  /* 0x00004000030075a7 */ /* 0x0002a6000804017f */
[----:B--2---:R-:W-:Y:S05]  /*15a40*/  @!P2 NANOSLEEP.SYNCS 0x989680 ;  /* 0x009896800000a95d */ /* 0x004fea0003900000 */
[----:B------:R-:W2:Y:S02]  /*15a50*/  @!P2 SYNCS.PHASECHK.TRANS64 P2, [R3+URZ+0x40], R0 ;  /* 0x000040000300a5a7 */ /* 0x000ea4000804007f */
[----:B--2---:R-:W-:Y:S05]  /*15a60*/  @!P2 BRA `(.L_x_49) ;  /* 0xfffffffc00eca947 */ /* 0x004fea000383ffff */
[----:B------:R-:W-:Y:S05]  /*15a70*/  BRA `(.L_x_611) ;  /* 0xfffffecc00047947 */ /* 0x000fea000383ffff */
.L_x_108:
[----:B-1----:R1:W2:Y:S02]  /*15a80*/  SYNCS.PHASECHK.TRANS64.TRYWAIT P2, [R20+URZ+0x40], R21 ;  /* 0x00004015140075a7 */ /* 0x0022a4000804017f */
[----:B--2---:R-:W-:Y:S05]  /*15a90*/  @!P2 NANOSLEEP.SYNCS 0x989680 ;  /* 0x009896800000a95d */ /* 0x004fea0003900000 */
[----:B------:R-:W2:Y:S02]  /*15aa0*/  @!P2 SYNCS.PHASECHK.TRANS64 P2, [R20+URZ+0x40], R21 ;  /* 0x000040151400a5a7 */ /* 0x000ea4000804007f */
[----:B--2---:R-:W-:Y:S05]  /*15ab0*/  @!P2 BRA `(.L_x_108) ;  /* 0xfffffffc00f0a947 */ /* 0x004fea000383ffff */
[----:B------:R-:W-:Y:S05]  /*15ac0*/  BRA `(.L_x_612) ;  /* 0xfffffeec00307947 */ /* 0x000fea000383ffff */
.L_x_166:
[----:B-1----:R1:W2:Y:S02]  /*15ad0*/  SYNCS.PHASECHK.TRANS64.TRYWAIT P2, [R0+URZ+0x40], R3 ;  /* 0x00004003000075a7 */ /* 0x0022a4000804017f */
[----:B--2---:R-:W-:Y:S05]  /*15ae0*/  @!P2 NANOSLEEP.SYNCS 0x989680 ;  /* 0x009896800000a95d */ /* 0x004fea0003900000 */
[----:B------:R-:W2:Y:S02]  /*15af0*/  @!P2 SYNCS.PHASECHK.TRANS64 P2, [R0+URZ+0x40], R3 ;  /* 0x000040030000a5a7 */ /* 0x000ea4000804007f */
[----:B--2---:R-:W-:Y:S05]  /*15b00*/  @!P2 BRA `(.L_x_166) ;  /* 0xfffffffc00f0a947 */ /* 0x004fea000383ffff */
[----:B------:R-:W-:Y:S05]  /*15b10*/  BRA `(.L_x_613) ;  /* 0xffffff0800e87947 */ /* 0x000fea000383ffff */
.L_x_224:
[----:B-1----:R1:W2:Y:S02]  /*15b20*/  SYNCS.PHASECHK.TRANS64.TRYWAIT P2, [R3+URZ+0x40], R0 ;  /* 0x00004000030075a7 */ /* 0x0022a4000804017f */
[----:B--2---:R-:W-:Y:S05]  /*15b30*/  @!P2 NANOSLEEP.SYNCS 0x989680 ;  /* 0x009896800000a95d */ /* 0x004fea0003900000 */
[----:B------:R-:W2:Y:S02]  /*15b40*/  @!P2 SYNCS.PHASECHK.TRANS64 P2, [R3+URZ+0x40], R0 ;  /* 0x000040000300a5a7 */ /* 0x000ea4000804007f */
[----:B--2---:R-:W-:Y:S05]  /*15b50*/  @!P2 BRA `(.L_x_224) ;  /* 0xfffffffc00f0a947 */ /* 0x004fea000383ffff */
[----:B------:R-:W-:Y:S05]  /*15b60*/  BRA `(.L_x_614) ;  /* 0xffffff2800a87947 */ /* 0x000fea000383ffff */
.L_x_282:
[----:B-1----:R1:W2:Y:S02]  /*15b70*/  SYNCS.PHASECHK.TRANS64.TRYWAIT P2, [R0+URZ+0x40], R3 ;  /* 0x00004003000075a7 */ /* 0x0022a4000804017f */
[----:B--2---:R-:W-:Y:S05]  /*15b80*/  @!P2 NANOSLEEP.SYNCS 0x989680 ;  /* 0x009896800000a95d */ /* 0x004fea0003900000 */
[----:B------:R-:W2:Y:S02]  /*15b90*/  @!P2 SYNCS.PHASECHK.TRANS64 P2, [R0+URZ+0x40], R3 ;  /* 0x000040030000a5a7 */ /* 0x000ea4000804007f */
[----:B--2---:R-:W-:Y:S05]  /*15ba0*/  @!P2 BRA `(.L_x_282) ;  /* 0xfffffffc00f0a947 */ /* 0x004fea000383ffff */
[----:B------:R-:W-:Y:S05]  /*15bb0*/  BRA `(.L_x_615) ;  /* 0xffffff48006c7947 */ /* 0x000fea000383ffff */
.L_x_340:
[----:B-1----:R1:W2:Y:S02]  /*15bc0*/  SYNCS.PHASECHK.TRANS64.TRYWAIT P2, [R0+URZ+0x40], R3 ;  /* 0x00004003000075a7 */ /* 0x0022a4000804017f */
[----:B--2---:R-:W-:Y:S05]  /*15bd0*/  @!P2 NANOSLEEP.SYNCS 0x989680 ;  /* 0x009896800000a95d */ /* 0x004fea0003900000 */
[----:B------:R-:W2:Y:S02]  /*15be0*/  @!P2 SYNCS.PHASECHK.TRANS64 P2, [R0+URZ+0x40], R3 ;  /* 0x000040030000a5a7 */ /* 0x000ea4000804007f */
[----:B--2---:R-:W-:Y:S05]  /*15bf0*/  @!P2 BRA `(.L_x_340) ;  /* 0xfffffffc00f0a947 */ /* 0x004fea000383ffff */
[----:B------:R-:W-:Y:S05]  /*15c00*/  BRA `(.L_x_616) ;  /* 0xffffff6800247947 */ /* 0x000fea000383ffff */
.L_x_398:
[----:B--2---:R2:W3:Y:S02]  /*15c10*/  SYNCS.PHASECHK.TRANS64.TRYWAIT P2, [R0+URZ+0x40], R3 ;  /* 0x00004003000075a7 */ /* 0x0044e4000804017f */
[----:B---3--:R-:W-:Y:S05]  /*15c20*/  @!P2 NANOSLEEP.SYNCS 0x989680 ;  /* 0x009896800000a95d */ /* 0x008fea0003900000 */
[----:B------:R-:W3:Y:S02]  /*15c30*/  @!P2 SYNCS.PHASECHK.TRANS64 P2, [R0+URZ+0x40], R3 ;  /* 0x000040030000a5a7 */ /* 0x000ee4000804007f */
[----:B---3--:R-:W-:Y:S05]  /*15c40*/  @!P2 BRA `(.L_x_398) ;  /* 0xfffffffc00f0a947 */ /* 0x008fea000383ffff */
[----:B------:R-:W-:Y:S05]  /*15c50*/  BRA `(.L_x_617) ;  /* 0xffffff8400dc7947 */ /* 0x000fea000383ffff */
.L_x_456:
[----:B--2---:R2:W3:Y:S02]  /*15c60*/  SYNCS.PHASECHK.TRANS64.TRYWAIT P2, [R3+URZ+0x40], R20 ;  /* 0x00004014030075a7 */ /* 0x0044e4000804017f */
[----:B---3--:R-:W-:Y:S05]  /*15c70*/  @!P2 NANOSLEEP.SYNCS 0x989680 ;  /* 0x009896800000a95d */ /* 0x008fea0003900000 */
[----:B------:R-:W3:Y:S02]  /*15c80*/  @!P2 SYNCS.PHASECHK.TRANS64 P2, [R3+URZ+0x40], R20 ;  /* 0x000040140300a5a7 */ /* 0x000ee4000804007f */
[----:B---3--:R-:W-:Y:S05]  /*15c90*/  @!P2 BRA `(.L_x_456) ;  /* 0xfffffffc00f0a947 */ /* 0x008fea000383ffff */
[----:B------:R-:W-:Y:S05]  /*15ca0*/  BRA `(.L_x_618) ;  /* 0xffffffa400947947 */ /* 0x000fea000383ffff */
.L_x_524:
[----:B-1----:R-:W-:-:S04]  /*15cb0*/  MOV R9, UR4 ;  /* 0x0000000400097c02 */ /* 0x002fc80008000f00 */
[----:B------:R1:W2:Y:S03]  /*15cc0*/  SYNCS.PHASECHK.TRANS64.TRYWAIT P0, [R9+URZ+0x88], R0 ;  /* 0x00008800090075a7 */ /* 0x0002a6000800017f */
[----:B--2---:R-:W-:Y:S05]  /*15cd0*/  @!P0 NANOSLEEP.SYNCS 0x989680 ;  /* 0x009896800000895d */ /* 0x004fea0003900000 */
[----:B------:R-:W2:Y:S02]  /*15ce0*/  @!P0 SYNCS.PHASECHK.TRANS64 P0, [R9+URZ+0x88], R0 ;  /* 0x00008800090085a7 */ /* 0x000ea4000800007f */
[----:B--2---:R-:W-:Y:S05]  /*15cf0*/  @!P0 BRA `(.L_x_524) ;  /* 0xfffffffc00ec8947 */ /* 0x004fea000383ffff */
[----:B------:R-:W-:Y:S05]  /*15d00*/  BRA `(.L_x_523) ;  /* 0xffffffd400307947 */ /* 0x000fea000383ffff */
.L_x_533:
[----:B-1----:R-:W-:-:S04]  /*15d10*/  MOV R5, UR13 ;  /* 0x0000000d00057c02 */ /* 0x002fc80008000f00 */
[----:B------:R1:W2:Y:S03]  /*15d20*/  SYNCS.PHASECHK.TRANS64.TRYWAIT P1, [R5+URZ+0x60], R4 ;  /* 0x00006004050075a7 */ /* 0x0002a6000802017f */
[----:B--2---:R-:W-:Y:S05]  /*15d30*/  @!P1 NANOSLEEP.SYNCS 0x989680 ;  /* 0x009896800000995d */ /* 0x004fea0003900000 */
[----:B------:R-:W2:Y:S02]  /*15d40*/  @!P1 SYNCS.PHASECHK.TRANS64 P1, [R5+URZ+0x60], R4 ;  /* 0x00006004050095a7 */ /* 0x000ea4000802007f */
[----:B--2---:R-:W-:Y:S05]  /*15d50*/  @!P1 BRA `(.L_x_533) ;  /* 0xfffffffc00ec9947 */ /* 0x004fea000383ffff */
[----:B------:R-:W-:Y:S05]  /*15d60*/  BRA `(.L_x_619) ;  /* 0xffffffd800187947 */ /* 0x000fea000383ffff */
.L_x_539:
[----:B-12---:R-:W-:-:S04]  /*15d70*/  MOV R5, UR13 ;  /* 0x0000000d00057c02 */ /* 0x006fc80008000f00 */
[----:B------:R1:W2:Y:S03]  /*15d80*/  SYNCS.PHASECHK.TRANS64.TRYWAIT P1, [R5+URZ+0x68], R4 ;  /* 0x00006804050075a7 */ /* 0x0002a6000802017f */
[----:B--2---:R-:W-:Y:S05]  /*15d90*/  @!P1 NANOSLEEP.SYNCS 0x989680 ;  /* 0x009896800000995d */ /* 0x004fea0003900000 */
[----:B------:R-:W2:Y:S02]  /*15da0*/  @!P1 SYNCS.PHASECHK.TRANS64 P1, [R5+URZ+0x68], R4 ;  /* 0x00006804050095a7 */ /* 0x000ea4000802007f */
[----:B--2---:R-:W-:Y:S05]  /*15db0*/  @!P1 BRA `(.L_x_539) ;  /* 0xfffffffc00ec9947 */ /* 0x004fea000383ffff */
[----:B------:R-:W-:Y:S05]  /*15dc0*/  BRA `(.L_x_620) ;  /* 0xffffffd800607947 */ /* 0x000fea000383ffff */
.L_x_545:
[----:B-123--:R-:W-:-:S04]  /*15dd0*/  MOV R5, UR13 ;  /* 0x0000000d00057c02 */ /* 0x00efc80008000f00 */
[----:B------:R1:W2:Y:S03]  /*15de0*/  SYNCS.PHASECHK.TRANS64.TRYWAIT P1, [R5+URZ+0x70], R4 ;  /* 0x00007004050075a7 */ /* 0x0002a6000802017f */
[----:B--2---:R-:W-:Y:S05]  /*15df0*/  @!P1 NANOSLEEP.SYNCS 0x989680 ;  /* 0x009896800000995d */ /* 0x004fea0003900000 */
[----:B------:R-:W2:Y:S02]  /*15e00*/  @!P1 SYNCS.PHASECHK.TRANS64 P1, [R5+URZ+0x70], R4 ;  /* 0x00007004050095a7 */ /* 0x000ea4000802007f */
[----:B--2---:R-:W-:Y:S05]  /*15e10*/  @!P1 BRA `(.L_x_545) ;  /* 0xfffffffc00ec9947 */ /* 0x004fea000383ffff */
[----:B------:R-:W-:Y:S05]  /*15e20*/  BRA `(.L_x_621) ;  /* 0xffffffd800b07947 */ /* 0x000fea000383ffff */
.L_x_551:
[----:B-1234-:R-:W-:-:S04]  /*15e30*/  MOV R5, UR13 ;  /* 0x0000000d00057c02 */ /* 0x01efc80008000f00 */
[----:B------:R1:W2:Y:S03]  /*15e40*/  SYNCS.PHASECHK.TRANS64.TRYWAIT P1, [R5+URZ+0x78], R4 ;  /* 0x00007804050075a7 */ /* 0x0002a6000802017f */
[----:B--2---:R-:W-:Y:S05]  /*15e50*/  @!P1 NANOSLEEP.SYNCS 0x989680 ;  /* 0x009896800000995d */ /* 0x004fea0003900000 */
[----:B------:R-:W2:Y:S02]  /*15e60*/  @!P1 SYNCS.PHASECHK.TRANS64 P1, [R5+URZ+0x78], R4 ;  /* 0x00007804050095a7 */ /* 0x000ea4000802007f */
[----:B--2---:R-:W-:Y:S05]  /*15e70*/  @!P1 BRA `(.L_x_551) ;  /* 0xfffffffc00ec9947 */ /* 0x004fea000383ffff */
[----:B------:R-:W-:Y:S05]  /*15e80*/  BRA `(.L_x_622) ;  /* 0xffffffdc00007947 */ /* 0x000fea000383ffff */
.L_x_557:
[----:B-1234-:R-:W-:-:S04]  /*15e90*/  MOV R5, UR13 ;  /* 0x0000000d00057c02 */ /* 0x01efc80008000f00 */
[----:B------:R1:W2:Y:S03]  /*15ea0*/  SYNCS.PHASECHK.TRANS64.TRYWAIT P1, [R5+URZ+0x60], R4 ;  /* 0x00006004050075a7 */ /* 0x0002a6000802017f */
[----:B--2---:R-:W-:Y:S05]  /*15eb0*/  @!P1 NANOSLEEP.SYNCS 0x989680 ;  /* 0x009896800000995d */ /* 0x004fea0003900000 */
[----:B------:R-:W2:Y:S02]  /*15ec0*/  @!P1 SYNCS.PHASECHK.TRANS64 P1, [R5+URZ+0x60], R4 ;  /* 0x00006004050095a7 */ /* 0x000ea4000802007f */
[----:B--2---:R-:W-:Y:S05]  /*15ed0*/  @!P1 BRA `(.L_x_557) ;  /* 0xfffffffc00ec9947 */ /* 0x004fea000383ffff */
[----:B------:R-:W-:Y:S05]  /*15ee0*/  BRA `(.L_x_623) ;  /* 0xffffffdc00547947 */ /* 0x000fea000383ffff */
.L_x_563:
[----:B-1234-:R-:W-:-:S04]  /*15ef0*/  MOV R5, UR13 ;  /* 0x0000000d00057c02 */ /* 0x01efc80008000f00 */
[----:B------:R1:W2:Y:S03]  /*15f00*/  SYNCS.PHASECHK.TRANS64.TRYWAIT P1, [R5+URZ+0x68], R4 ;  /* 0x00006804050075a7 */ /* 0x0002a6000802017f */
[----:B--2---:R-:W-:Y:S05]  /*15f10*/  @!P1 NANOSLEEP.SYNCS 0x989680 ;  /* 0x009896800000995d */ /* 0x004fea0003900000 */
[----:B------:R-:W2:Y:S02]  /*15f20*/  @!P1 SYNCS.PHASECHK.TRANS64 P1, [R5+URZ+0x68], R4 ;  /* 0x00006804050095a7 */ /* 0x000ea4000802007f */
[----:B--2---:R-:W-:Y:S05]  /*15f30*/  @!P1 BRA `(.L_x_563) ;  /* 0xfffffffc00ec9947 */ /* 0x004fea000383ffff */
[----:B------:R-:W-:Y:S05]  /*15f40*/  BRA `(.L_x_624) ;  /* 0xffffffdc00987947 */ /* 0x000fea000383ffff */
.L_x_569:
[----:B-1234-:R-:W-:-:S04]  /*15f50*/  MOV R5, UR13 ;  /* 0x0000000d00057c02 */ /* 0x01efc80008000f00 */
[----:B------:R1:W2:Y:S03]  /*15f60*/  SYNCS.PHASECHK.TRANS64.TRYWAIT P1, [R5+URZ+0x70], R4 ;  /* 0x00007004050075a7 */ /* 0x0002a6000802017f */
[----:B--2---:R-:W-:Y:S05]  /*15f70*/  @!P1 NANOSLEEP.SYNCS 0x989680 ;  /* 0x009896800000995d */ /* 0x004fea0003900000 */
[----:B------:R-:W2:Y:S02]  /*15f80*/  @!P1 SYNCS.PHASECHK.TRANS64 P1, [R5+URZ+0x70], R4 ;  /* 0x00007004050095a7 */ /* 0x000ea4000802007f */
[----:B--2---:R-:W-:Y:S05]  /*15f90*/  @!P1 BRA `(.L_x_569) ;  /* 0xfffffffc00ec9947 */ /* 0x004fea000383ffff */
[----:B------:R-:W-:Y:S05]  /*15fa0*/  BRA `(.L_x_625) ;  /* 0xffffffdc00dc7947 */ /* 0x000fea000383ffff */
.L_x_575:
[----:B-1234-:R-:W-:-:S04]  /*15fb0*/  MOV R5, UR13 ;  /* 0x0000000d00057c02 */ /* 0x01efc80008000f00 */
[----:B------:R1:W2:Y:S03]  /*15fc0*/  SYNCS.PHASECHK.TRANS64.TRYWAIT P1, [R5+URZ+0x78], R4 ;  /* 0x00007804050075a7 */ /* 0x0002a6000802017f */
[----:B--2---:R-:W-:Y:S05]  /*15fd0*/  @!P1 NANOSLEEP.SYNCS 0x989680 ;  /* 0x009896800000995d */ /* 0x004fea0003900000 */
[----:B------:R-:W2:Y:S02]  /*15fe0*/  @!P1 SYNCS.PHASECHK.TRANS64 P1, [R5+URZ+0x78], R4 ;  /* 0x00007804050095a7 */ /* 0x000ea4000802007f */
[----:B--2---:R-:W-:Y:S05]  /*15ff0*/  @!P1 BRA `(.L_x_575) ;  /* 0xfffffffc00ec9947 */ /* 0x004fea000383ffff */
[----:B------:R-:W-:Y:S05]  /*16000*/  BRA `(.L_x_626) ;  /* 0xffffffe000207947 */ /* 0x000fea000383ffff */
.L_x_585:
[----:B------:R1:W1:Y:S02]  /*16010*/  SYNCS.PHASECHK.TRANS64.TRYWAIT P0, [R0+URZ+0x60], R3 ;  /* 0x00006003000075a7 */ /* 0x000264000800017f */
[----:B-1----:R-:W-:Y:S05]  /*16020*/  @!P0 NANOSLEEP.SYNCS 0x989680 ;  /* 0x009896800000895d */ /* 0x002fea0003900000 */
[----:B------:R-:W1:Y:S02]  /*16030*/  @!P0 SYNCS.PHASECHK.TRANS64 P0, [R0+URZ+0x60], R3 ;  /* 0x00006003000085a7 */ /* 0x000e64000800007f */
[----:B-1----:R-:W-:Y:S05]  /*16040*/  @!P0 BRA `(.L_x_585) ;  /* 0xfffffffc00f08947 */ /* 0x002fea000383ffff */
[----:B------:R-:W-:Y:S05]  /*16050*/  BRA `(.L_x_627) ;  /* 0xffffffe800147947 */ /* 0x000fea000383ffff */
.L_x_587:
[----:B------:R1:W1:Y:S02]  /*16060*/  SYNCS.PHASECHK.TRANS64.TRYWAIT P0, [R0+URZ+0x68], R3 ;  /* 0x00006803000075a7 */ /* 0x000264000800017f */
[----:B-1----:R-:W-:Y:S05]  /*16070*/  @!P0 NANOSLEEP.SYNCS 0x989680 ;  /* 0x009896800000895d */ /* 0x002fea0003900000 */
[----:B------:R-:W1:Y:S02]  /*16080*/  @!P0 SYNCS.PHASECHK.TRANS64 P0, [R0+URZ+0x68], R3 ;  /* 0x00006803000085a7 */ /* 0x000e64000800007f */
[----:B-1----:R-:W-:Y:S05]  /*16090*/  @!P0 BRA `(.L_x_587) ;  /* 0xfffffffc00f08947 */ /* 0x002fea000383ffff */
[----:B------:R-:W-:Y:S05]  /*160a0*/  BRA `(.L_x_628) ;  /* 0xffffffe800107947 */ /* 0x000fea000383ffff */
.L_x_589:
[----:B------:R1:W1:Y:S02]  /*160b0*/  SYNCS.PHASECHK.TRANS64.TRYWAIT P0, [R0+URZ+0x70], R3 ;  /* 0x00007003000075a7 */ /* 0x000264000800017f */
[----:B-1----:R-:W-:Y:S05]  /*160c0*/  @!P0 NANOSLEEP.SYNCS 0x989680 ;  /* 0x009896800000895d */ /* 0x002fea0003900000 */
[----:B------:R-:W1:Y:S02]  /*160d0*/  @!P0 SYNCS.PHASECHK.TRANS64 P0, [R0+URZ+0x70], R3 ;  /* 0x00007003000085a7 */ /* 0x000e64000800007f */
[----:B-1----:R-:W-:Y:S05]  /*160e0*/  @!P0 BRA `(.L_x_589) ;  /* 0xfffffffc00f08947 */ /* 0x002fea000383ffff */
[----:B------:R-:W-:Y:S05]  /*160f0*/  BRA `(.L_x_629) ;  /* 0xffffffe8000c7947 */ /* 0x000fea000383ffff */
.L_x_593:
[----:B------:R-:W-:Y:S01]  /*16100*/  BSSY B1, `(.L_x_630) ;  /* 0x0000006000017945 */ /* 0x000fe20003800000 */
[----:B------:R-:W-:-:S07]  /*16110*/  MOV R15, 0xffffffff ;  /* 0xffffffff000f7802 */ /* 0x000fce0000000f00 */
[----:B------:R-:W-:Y:S05]  /*16120*/  WARPSYNC.COLLECTIVE R15, `(.L_x_631) ;  /* 0x000000000f0c7348 */ /* 0x000fea0003c00000 */
[----:B------:R-:W-:Y:S02]  /*16130*/  ELECT P6, UR62, PT ;  /* 0x00000000003e782f */ /* 0x000fe400038c0000 */
[----:B------:R-:W-:Y:S01]  /*16140*/  MOV R14, UR62 ;  /* 0x0000003e000e7c02 */ /* 0x000fe20008000f00 */
[----:B------:R-:W-:Y:S10]  /*16150*/  ENDCOLLECTIVE ;  /* 0x000000000000791b */ /* 0x000ff40003800000 */
.L_x_631:
[----:B------:R-:W-:Y:S05]  /*16160*/  BSYNC B1 ;  /* 0x0000000000017941 */ /* 0x000fea0003800000 */
.L_x_630:
[----:B------:R-:W-:Y:S05]  /*16170*/  BRA `(.L_x_632) ;  /* 0xffffffe800887947 */ /* 0x000fea000383ffff */
.L_x_596:
[----:B--2---:R2:W3:Y:S02]  /*16180*/  SYNCS.PHASECHK.TRANS64.TRYWAIT P1, [R20+URZ+0x20], R7 ;  /* 0x00002007140075a7 */ /* 0x0044e4000802017f */
[----:B---3--:R-:W-:Y:S05]  /*16190*/  @!P1 NANOSLEEP.SYNCS 0x989680 ;  /* 0x009896800000995d */ /* 0x008fea0003900000 */
[----:B------:R-:W3:Y:S02]  /*161a0*/  @!P1 SYNCS.PHASECHK.TRANS64 P1, [R20+URZ+0x20], R7 ;  /* 0x00002007140095a7 */ /* 0x000ee4000802007f */
[----:B---3--:R-:W-:Y:S05]  /*161b0*/  @!P1 BRA `(.L_x_596) ;  /* 0xfffffffc00f09947 */ /* 0x008fea000383ffff */
[----:B------:R-:W-:Y:S05]  /*161c0*/  BRA `(.L_x_633) ;  /* 0xffffffe800bc7947 */ /* 0x000fea000383ffff */
.L_x_605:
[----:B------:R-:W-:Y:S01]  /*161d0*/  BSSY B0, `(.L_x_634) ;  /* 0x0000006000007945 */ /* 0x000fe20003800000 */
[----:B------:R-:W-:-:S07]  /*161e0*/  MOV R15, 0xffffffff ;  /* 0xffffffff000f7802 */ /* 0x000fce0000000f00 */
[----:B------:R-:W-:Y:S05]  /*161f0*/  WARPSYNC.COLLECTIVE R15, `(.L_x_635) ;  /* 0x000000000f0c7348 */ /* 0x000fea0003c00000 */
[----:B------:R-:W-:Y:S02]  /*16200*/  ELECT P6, UR62, PT ;  /* 0x00000000003e782f */ /* 0x000fe400038c0000 */
[----:B------:R-:W-:Y:S01]  /*16210*/  MOV R14, UR62 ;  /* 0x0000003e000e7c02 */ /* 0x000fe20008000f00 */
[----:B------:R-:W-:Y:S10]  /*16220*/  ENDCOLLECTIVE ;  /* 0x000000000000791b */ /* 0x000ff40003800000 */
.L_x_635:
[----:B------:R-:W-:Y:S05]  /*16230*/  BSYNC B0 ;  /* 0x0000000000007941 */ /* 0x000fea0003800000 */
.L_x_634:
[----:B------:R-:W-:Y:S05]  /*16240*/  BRA `(.L_x_636) ;  /* 0xfffffff400187947 */ /* 0x000fea000383ffff */
.L_x_607:
[----:B-1----:R1:W2:Y:S02]  /*16250*/  SYNCS.PHASECHK.TRANS64.TRYWAIT P0, [R7+URZ], R2 ;  /* 0x00000002070075a7 */ /* 0x0022a4000800017f */
[----:B--2---:R-:W-:Y:S05]  /*16260*/  @!P0 NANOSLEEP.SYNCS 0x989680 ;  /* 0x009896800000895d */ /* 0x004fea0003900000 */
[----:B------:R-:W2:Y:S02]  /*16270*/  @!P0 SYNCS.PHASECHK.TRANS64 P0, [R7+URZ], R2 ;  /* 0x00000002070085a7 */ /* 0x000ea4000800007f */
[----:B--2---:R-:W-:Y:S05]  /*16280*/  @!P0 BRA `(.L_x_607) ;  /* 0xfffffffc00f08947 */ /* 0x004fea000383ffff */
[----:B------:R-:W-:Y:S05]  /*16290*/  BRA `(.L_x_637) ;  /* 0xfffffff400547947 */ /* 0x000fea000383ffff */
.L_x_608:
[----:B-1----:R1:W2:Y:S02]  /*162a0*/  SYNCS.PHASECHK.TRANS64.TRYWAIT P0, [R9+URZ], R4 ;  /* 0x00000004090075a7 */ /* 0x0022a4000800017f */
[----:B--2---:R-:W-:Y:S05]  /*162b0*/  @!P0 NANOSLEEP.SYNCS 0x989680 ;  /* 0x009896800000895d */ /* 0x004fea0003900000 */
[----:B------:R-:W2:Y:S02]  /*162c0*/  @!P0 SYNCS.PHASECHK.TRANS64 P0, [R9+URZ], R4 ;  /* 0x00000004090085a7 */ /* 0x000ea4000800007f */
[----:B--2---:R-:W-:Y:S05]  /*162d0*/  @!P0 BRA `(.L_x_608) ;  /* 0xfffffffc00f08947 */ /* 0x004fea000383ffff */
[----:B------:R-:W-:Y:S05]  /*162e0*/  BRA `(.L_x_638) ;  /* 0xfffffff400647947 */ /* 0x000fea000383ffff */
.L_x_609:
[----:B--2---:R2:W3:Y:S02]  /*162f0*/  SYNCS.PHASECHK.TRANS64.TRYWAIT P0, [R6+URZ], R5 ;  /* 0x00000005060075a7 */ /* 0x0044e4000800017f */
[----:B---3--:R-:W-:Y:S05]  /*16300*/  @!P0 NANOSLEEP.SYNCS 0x989680 ;  /* 0x009896800000895d */ /* 0x008fea0003900000 */
[----:B------:R-:W3:Y:S02]  /*16310*/  @!P0 SYNCS.PHASECHK.TRANS64 P0, [R6+URZ], R5 ;  /* 0x00000005060085a7 */ /* 0x000ee4000800007f */
[----:B---3--:R-:W-:Y:S05]  /*16320*/  @!P0 BRA `(.L_x_609) ;  /* 0xfffffffc00f08947 */ /* 0x008fea000383ffff */
[----:B------:R-:W-:Y:S05]  /*16330*/  BRA `(.L_x_639) ;  /* 0xfffffff4006c7947 */ /* 0x000fea000383ffff */
        .weak           $__internal_0_$__cuda_sm20_rcp_rn_f32_slowpath
        .type           $__internal_0_$__cuda_sm20_rcp_rn_f32_slowpath,@function
        .size           $__internal_0_$__cuda_sm20_rcp_rn_f32_slowpath,(.L_x_645 - $__internal_0_$__cuda_sm20_rcp_rn_f32_slowpath)
$__internal_0_$__cuda_sm20_rcp_rn_f32_slowpath:
[----:B------:R-:W-:Y:S01]  /*16340*/  SHF.L.U32 R3, R0, 0x1, RZ ;  /* 0x0000000100037819 */ /* 0x000fe200000006ff */
[----:B------:R-:W-:Y:S03]  /*16350*/  BSSY B0, `(.L_x_640) ;  /* 0x0000030000007945 */ /* 0x000fe60003800000 */
[----:B------:R-:W-:-:S04]  /*16360*/  SHF.R.U32.HI R3, RZ, 0x18, R3 ;  /* 0x00000018ff037819 */ /* 0x000fc80000011603 */
[----:B------:R-:W-:-:S13]  /*16370*/  ISETP.NE.U32.AND P2, PT, R3, RZ, PT ;  /* 0x000000ff0300720c */ /* 0x000fda0003f45070 */
[----:B------:R-:W-:Y:S05]  /*16380*/  @P2 BRA `(.L_x_641) ;  /* 0x0000000000282947 */ /* 0x000fea0003800000 */
[----:B------:R-:W-:-:S04]  /*16390*/  SHF.L.U32 R3, R0, 0x1, RZ ;  /* 0x0000000100037819 */ /* 0x000fc800000006ff */
[----:B------:R-:W-:-:S13]  /*163a0*/  ISETP.NE.AND P2, PT, R3, RZ, PT ;  /* 0x000000ff0300720c */ /* 0x000fda0003f45270 */
[----:B------:R-:W-:Y:S01]  /*163b0*/  @P2 FFMA R36, R0, 1.84467440737095516160e+19, RZ ;  /* 0x5f80000000242823 */ /* 0x000fe200000000ff */
[----:B------:R-:W-:Y:S08]  /*163c0*/  @!P2 MUFU.RCP R29, R0 ;  /* 0x00000000001da308 */ /* 0x000ff00000001000 */
[----:B------:R-:W1:Y:S02]  /*163d0*/  @P2 MUFU.RCP R3, R36 ;  /* 0x0000002400032308 */ /* 0x000e640000001000 */
[----:B-1----:R-:W-:-:S04]  /*163e0*/  @P2 FFMA R37, R36, R3, -1 ;  /* 0xbf80000024252423 */ /* 0x002fc80000000003 */
[----:B------:R-:W-:-:S04]  /*163f0*/  @P2 FADD.FTZ R38, -R37, -RZ ;  /* 0x800000ff25262221 */ /* 0x000fc80000010100 */
[----:B------:R-:W-:-:S04]  /*16400*/  @P2 FFMA R3, R3, R38, R3 ;  /* 0x0000002603032223 */ /* 0x000fc80000000003 */
[----:B------:R-:W-:Y:S01]  /*16410*/  @P2 FFMA R29, R3, 1.84467440737095516160e+19, RZ ;  /* 0x5f800000031d2823 */ /* 0x000fe200000000ff */
[----:B------:R-:W-:Y:S06]  /*16420*/  BRA `(.L_x_642) ;  /* 0x0000000000887947 */ /* 0x000fec0003800000 */
.L_x_641:
[----:B------:R-:W-:-:S04]  /*16430*/  IADD3 R29, R3, -0xfd, RZ ;  /* 0xffffff03031d7810 */ /* 0x000fc80007ffe0ff */
[----:B------:R-:W-:-:S13]  /*16440*/  ISETP.GT.U32.AND P2, PT, R29, 0x1, PT ;  /* 0x000000011d00780c */ /* 0x000fda0003f44070 */
[----:B------:R-:W-:Y:S05]  /*16450*/  @P2 BRA `(.L_x_643) ;  /* 0x0000000000782947 */ /* 0x000fea0003800000 */
[----:B------:R-:W-:Y:S02]  /*16460*/  LOP3.LUT R158, R0, 0x7fffff, RZ, 0xc0, !PT ;  /* 0x007fffff009e7812 */ /* 0x000fe400078ec0ff */
[----:B------:R-:W-:Y:S02]  /*16470*/  MOV R38, 0x3 ;  /* 0x0000000300267802 */ /* 0x000fe40000000f00 */
[----:B------:R-:W-:Y:S02]  /*16480*/  LOP3.LUT R158, R158, 0x3f800000, RZ, 0xfc, !PT ;  /* 0x3f8000009e9e7812 */ /* 0x000fe400078efcff */
[----:B------:R-:W-:Y:S02]  /*16490*/  IADD3 R3, R3, -0xfc, RZ ;  /* 0xffffff0403037810 */ /* 0x000fe40007ffe0ff */
[----:B------:R-:W1:Y:S02]  /*164a0*/  MUFU.RCP R37, R158 ;  /* 0x0000009e00257308 */ /* 0x000e640000001000 */
[----:B-1----:R-:W-:-:S04]  /*164b0*/  FFMA R156, R158, R37, -1 ;  /* 0xbf8000009e9c7423 */ /* 0x002fc80000000025 */
[----:B------:R-:W-:-:S04]  /*164c0*/  FADD.FTZ R156, -R156, -RZ ;  /* 0x800000ff9c9c7221 */ /* 0x000fc80000010100 */
[CCC-:B------:R-:W-:Y:S01]  /*164d0*/  FFMA.RM R36, R37.reuse, R156.reuse, R37.reuse ;  /* 0x0000009c25247223 */ /* 0x1c0fe20000004025 */
[----:B------:R-:W-:Y:S01]  /*164e0*/  FFMA.RP R39, R37, R156, R37 ;  /* 0x0000009c25277223 */ /* 0x000fe20000008025 */
[----:B------:R-:W-:-:S03]  /*164f0*/  SHF.L.U32 R37, R38, R29, RZ ;  /* 0x0000001d26257219 */ /* 0x000fc600000006ff */
[C---:B------:R-:W-:Y:S02]  /*16500*/  LOP3.LUT R156, R36.reuse, 0x7fffff, RZ, 0xc0, !PT ;  /* 0x007fffff249c7812 */ /* 0x040fe400078ec0ff */
[----:B------:R-:W-:Y:S02]  /*16510*/  FSETP.NEU.FTZ.AND P2, PT, R36, R39, PT ;  /* 0x000000272400720b */ /* 0x000fe40003f5d000 */
[----:B------:R-:W-:Y:S02]  /*16520*/  LOP3.LUT R36, R156, 0x800000, RZ, 0xfc, !PT ;  /* 0x008000009c247812 */ /* 0x000fe400078efcff */
[----:B------:R-:W-:Y:S02]  /*16530*/  SEL R38, RZ, 0xffffffff, !P2 ;  /* 0xffffffffff267807 */ /* 0x000fe40005000000 */
[----:B------:R-:W-:Y:S02]  /*16540*/  LOP3.LUT R156, R37, R36, RZ, 0xc0, !PT ;  /* 0x00000024259c7212 */ /* 0x000fe400078ec0ff */
[----:B------:R-:W-:-:S02]  /*16550*/  IADD3 R38, -R38, RZ, RZ ;  /* 0x000000ff26267210 */ /* 0x000fc40007ffe1ff */
[-C--:B------:R-:W-:Y:S02]  /*16560*/  SHF.R.U32.HI R156, RZ, R29.reuse, R156 ;  /* 0x0000001dff9c7219 */ /* 0x080fe4000001169c */
[--C-:B------:R-:W-:Y:S02]  /*16570*/  LOP3.LUT P3, RZ, R38, R29, R36.reuse, 0xf8, !PT ;  /* 0x0000001d26ff7212 */ /* 0x100fe4000786f824 */
[C---:B------:R-:W-:Y:S02]  /*16580*/  LOP3.LUT P2, RZ, R156.reuse, 0x1, RZ, 0xc0, !PT ;  /* 0x000000019cff7812 */ /* 0x040fe4000784c0ff */
[----:B------:R-:W-:Y:S02]  /*16590*/  LOP3.LUT P4, RZ, R156, 0x2, RZ, 0xc0, !PT ;  /* 0x000000029cff7812 */ /* 0x000fe4000788c0ff */
[----:B------:R-:W-:Y:S02]  /*165a0*/  SHF.R.U32.HI R3, RZ, R3, R36 ;  /* 0x00000003ff037219 */ /* 0x000fe40000011624 */
[----:B------:R-:W-:-:S02]  /*165b0*/  PLOP3.LUT P2, PT, P2, P3, P4, 0xe0, 0x0 ;  /* 0x000000000000781c */ /* 0x000fc40001747c40 */
[----:B------:R-:W-:Y:S02]  /*165c0*/  LOP3.LUT P3, RZ, R0, 0x7fffff, RZ, 0xc0, !PT ;  /* 0x007fffff00ff7812 */ /* 0x000fe4000786c0ff */
[----:B------:R-:W-:-:S04]  /*165d0*/  SEL R29, RZ, 0x1, !P2 ;  /* 0x00000001ff1d7807 */ /* 0x000fc80005000000 */
[----:B------:R-:W-:-:S04]  /*165e0*/  IADD3 R29, -R29, RZ, RZ ;  /* 0x000000ff1d1d7210 */ /* 0x000fc80007ffe1ff */
[----:B------:R-:W-:-:S13]  /*165f0*/  ISETP.GE.AND P2, PT, R29, RZ, PT ;  /* 0x000000ff1d00720c */ /* 0x000fda0003f46270 */
[----:B------:R-:W-:-:S04]  /*16600*/  @!P2 IADD3 R3, R3, 0x1, RZ ;  /* 0x000000010303a810 */ /* 0x000fc80007ffe0ff */
[----:B------:R-:W-:-:S04]  /*16610*/  @!P3 SHF.L.U32 R3, R3, 0x1, RZ ;  /* 0x000000010303b819 */ /* 0x000fc800000006ff */
[----:B------:R-:W-:Y:S01]  /*16620*/  LOP3.LUT R29, R3, 0x80000000, R0, 0xf8, !PT ;  /* 0x80000000031d7812 */ /* 0x000fe200078ef800 */
[----:B------:R-:W-:Y:S06]  /*16630*/  BRA `(.L_x_642) ;  /* 0x0000000000047947 */ /* 0x000fec0003800000 */
.L_x_643:
[----:B------:R1:W2:Y:S02]  /*16640*/  MUFU.RCP R29, R0 ;  /* 0x00000000001d7308 */ /* 0x0002a40000001000 */
.L_x_642:
[----:B------:R-:W-:Y:S05]  /*16650*/  BSYNC B0 ;  /* 0x0000000000007941 */ /* 0x000fea0003800000 */
.L_x_640:
[----:B-12---:R-:W-:Y:S02]  /*16660*/  MOV R0, R29 ;  /* 0x0000001d00007202 */ /* 0x006fe40000000f00 */
[----:B------:R-:W-:-:S04]  /*16670*/  MOV R29, 0x0 ;  /* 0x00000000001d7802 */ /* 0x000fc80000000f00 */
[----:B------:R-:W-:Y:S05]  /*16680*/  RET.REL.NODEC R28 `(_ZN7cutlass13device_kernelINS_4gemm6kernel13GemmUniversalIN4cute5tupleIJiiiiEEENS1_10collective13CollectiveMmaINS1_34MainloopSm90TmaGmmaWarpSpecializedILi4ENS5_IJNS4_1CILi1EEESB_SB_EEENS1_35KernelTmaWarpSpecializedCooperativeEEENS5_IJNSA_ILi128EEENSA_ILi256EEENSA_ILi64EEEEEENS_6half_tENS5_IJlSB_lEEESJ_SK_NS4_8TiledMMAINS4_8MMA_AtomIJNS4_4SM904GMMA26MMA_64x256x16_F32F16F16_SSILNSO_5MajorE0ELSQ_0ELNSO_7ScaleInE1ELSR_1EEEEEENS4_6LayoutINS5_IJNSA_ILi2EEESB_SB_EEENS5_IJSB_NSA_ILi0EEESX_EEEEENS5_IJNS4_10UnderscoreES10_S10_EEEEENS4_13SM90_TMA_LOADENS4_14ComposedLayoutINS4_7SwizzleILi3ELi4ELi3EEENS4_18smem_ptr_flag_bitsILi16EEENSU_INS5_IJNSA_ILi8EEESH_EEENS5_IJSH_SB_EEEEEEEvNS4_8identityES13_S1D_vS1E_EENS_8epilogue10collective18CollectiveEpilogueINS1G_22Sm90TmaWarpSpecializedILi4ELi2ELi16ELb1ELb0EEEJSI_NS5_IJSF_NSA_ILi32EEEEEESJ_SK_SJ_SK_NS1G_6fusion15FusionCallbacksIS1K_NS1N_13LinCombEltActINS1G_6thread4SiLuESJ_fSJ_fLNS_15FloatRoundStyleE2EEESI_S1M_JEEES13_NS14_INS15_ILi2ELi4ELi3EEES18_NSU_INS5_IJS19_S1L_EEENS5_IJS1L_SB_EEEEEEENS4_17SM75_U32x4_LDSM_NENS4_14SM90_TMA_STOREES1Z_NS4_17SM90_U32x4_STSM_NENS4_9Copy_AtomIJS22_SJ_EEEvEEEvvEEEEvNT_6ParamsE) ;  /* 0xfffffe981c5c7950 */ /* 0x000fea0003c3ffff */
.L_x_644:
[----:B------:R-:W-:-:S00]  /*16690*/  BRA `(.L_x_644) ;  /* 0xfffffffc00fc7947 */ /* 0x000fc0000383ffff */
[----:B------:R-:W-:-:S00]  /*166a0*/  NOP ;  /* 0x0000000000007918 */ /* 0x000fc00000000000 */
        /* <DEDUP_REMOVED lines=13> */
.L_x_645:


//--------------------- .nv.global.init           --------------------------
	.section	.nv.global.init,"aw",@progbits
.nv.global.init:
	.type		$str$22,@object
	.size		$str$22,($str$26 - $str$22)
$str$22:
        /*0000*/ 	.byte	0x6b, 0x5f, 0x74, 0x69, 0x6c, 0x65, 0x5f, 0x63, 0x6f, 0x75, 0x6e, 0x74, 0x20, 0x3e, 0x3d, 0x20
        /*0010*/ 	.byte	0x31, 0x00
	.type		$str$26,@object
	.size		$str$26,($str$27 - $str$26)
$str$26:
        /*0012*/ 	.byte	0x28, 0x61, 0x64, 0x64, 0x72, 0x65, 0x73, 0x73, 0x20, 0x26, 0x20, 0x6d, 0x61, 0x73, 0x6b, 0x29
        /*0022*/ 	.byte	0x20, 0x3d, 0x3d, 0x20, 0x30, 0x00
	.type		$str$27,@object
	.size		$str$27,($str$23 - $str$27)
$str$27:
        /*0028*/ 	.byte	0x2f, 0x74, 0x6d, 0x70, 0x2f, 0x63, 0x75, 0x74, 0x6c, 0x61, 0x73, 0x73, 0x5f, 0x73, 0x77, 0x65
        /*0038*/ 	.byte	0x65, 0x70, 0x5f, 0x73, 0x72, 0x63, 0x2f, 0x69, 0x6e, 0x63, 0x6c, 0x75, 0x64, 0x65, 0x2f, 0x63
        /*0048*/ 	.byte	0x75, 0x74, 0x65, 0x2f, 0x70, 0x6f, 0x69, 0x6e, 0x74, 0x65, 0x72, 0x5f, 0x66, 0x6c, 0x61, 0x67
        /*0058*/ 	.byte	0x67, 0x65, 0x64, 0x2e, 0x68, 0x70, 0x70, 0x00
	.type		$str$23,@object
	.size		$str$23,(__unnamed_2 - $str$23)
$str$23:
        /*0060*/ 	.byte	0x2f, 0x74, 0x6d, 0x70, 0x2f, 0x63, 0x75, 0x74, 0x6c, 0x61, 0x73, 0x73, 0x5f, 0x73, 0x77, 0x65
        /*0070*/ 	.byte	0x65, 0x70, 0x5f, 0x73, 0x72, 0x63, 0x2f, 0x69, 0x6e, 0x63, 0x6c, 0x75, 0x64, 0x65, 0x2f, 0x63
        /*0080*/ 	.byte	0x75, 0x74, 0x6c, 0x61, 0x73, 0x73, 0x2f, 0x67, 0x65, 0x6d, 0x6d, 0x2f, 0x63, 0x6f, 0x6c, 0x6c
        /*0090*/ 	.byte	0x65, 0x63, 0x74, 0x69, 0x76, 0x65, 0x2f, 0x73, 0x6d, 0x39, 0x30, 0x5f, 0x6d, 0x6d, 0x61, 0x5f
        /*00a0*/ 	.byte	0x74, 0x6d, 0x61, 0x5f, 0x67, 0x6d, 0x6d, 0x61, 0x5f, 0x73, 0x73, 0x5f, 0x77, 0x61, 0x72, 0x70
        /*00b0*/ 	.byte	0x73, 0x70, 0x65, 0x63, 0x69, 0x61, 0x6c, 0x69, 0x7a, 0x65, 0x64, 0x2e, 0x68, 0x70, 0x70, 0x00
	.type		__unnamed_2,@object
	.size		__unnamed_2,(__unnamed_1 - __unnamed_2)
__unnamed_2:
        /*00c0*/ 	.byte	0x61, 0x75, 0x74, 0x6f, 0x20, 0x63, 0x75, 0x74, 0x65, 0x3a, 0x3a, 0x61, 0x73, 0x5f, 0x70, 0x6f
        /* <DEDUP_REMOVED lines=27> */
        /*0280*/ 	.byte	0x36, 0x3e, 0x3e, 0x3e, 0x3e, 0x3e, 0x5d, 0x00
	.type		__unnamed_1,@object
	.size		__unnamed_1,(.L_0 - __unnamed_1)
__unnamed_1:
        /* <DEDUP_REMOVED lines=180> */
        /*0dc8*/ 	.byte	0x3a, 0x3a, 0x69, 0x64, 0x65, 0x6e, 0x74, 0x69, 0x74, 0x79, 0x5d, 0x00
.L_0:


//--------------------- .nv.shared._ZN7cutlass13device_kernelINS_4gemm6kernel13GemmUniversalIN4cute5tupleIJiiiiEEENS1_10collective13CollectiveMmaINS1_34MainloopSm90TmaGmmaWarpSpecializedILi4ENS5_IJNS4_1CILi1EEESB_SB_EEENS1_35KernelTmaWarpSpecializedCooperativeEEENS5_IJNSA_ILi128EEENSA_ILi256EEENSA_ILi64EEEEEENS_6half_tENS5_IJlSB_lEEESJ_SK_NS4_8TiledMMAINS4_8MMA_AtomIJNS4_4SM904GMMA26MMA_64x256x16_F32F16F16_SSILNSO_5MajorE0ELSQ_0ELNSO_7ScaleInE1ELSR_1EEEEEENS4_6LayoutINS5_IJNSA_ILi2EEESB_SB_EEENS5_IJSB_NSA_ILi0EEESX_EEEEENS5_IJNS4_10UnderscoreES10_S10_EEEEENS4_13SM90_TMA_LOADENS4_14ComposedLayoutINS4_7SwizzleILi3ELi4ELi3EEENS4_18smem_ptr_flag_bitsILi16EEENSU_INS5_IJNSA_ILi8EEESH_EEENS5_IJSH_SB_EEEEEEEvNS4_8identityES13_S1D_vS1E_EENS_8epilogue10collective18CollectiveEpilogueINS1G_22Sm90TmaWarpSpecializedILi4ELi2ELi16ELb1ELb0EEEJSI_NS5_IJSF_NSA_ILi32EEEEEESJ_SK_SJ_SK_NS1G_6fusion15FusionCallbacksIS1K_NS1N_13LinCombEltActINS1G_6thread4SiLuESJ_fSJ_fLNS_15FloatRoundStyleE2EEESI_S1M_JEEES13_NS14_INS15_ILi2ELi4ELi3EEES18_NSU_INS5_IJS19_S1L_EEENS5_IJS1L_SB_EEEEEEENS4_17SM75_U32x4_LDSM_NENS4_14SM90_TMA_STOREES1Z_NS4_17SM90_U32x4_STSM_NENS4_9Copy_AtomIJS22_SJ_EEEvEEEvvEEEEvNT_6ParamsE --------------------------
	.section	.nv.shared._ZN7cutlass13device_kernelINS_4gemm6kernel13GemmUniversalIN4cute5tupleIJiiiiEEENS1_10collective13CollectiveMmaINS1_34MainloopSm90TmaGmmaWarpSpecializedILi4ENS5_IJNS4_1CILi1EEESB_SB_EEENS1_35KernelTmaWarpSpecializedCooperativeEEENS5_IJNSA_ILi128EEENSA_ILi256EEENSA_ILi64EEEEEENS_6half_tENS5_IJlSB_lEEESJ_SK_NS4_8TiledMMAINS4_8MMA_AtomIJNS4_4SM904GMMA26MMA_64x256x16_F32F16F16_SSILNSO_5MajorE0ELSQ_0ELNSO_7ScaleInE1ELSR_1EEEEEENS4_6LayoutINS5_IJNSA_ILi2EEESB_SB_EEENS5_IJSB_NSA_ILi0EEESX_EEEEENS5_IJNS4_10UnderscoreES10_S10_EEEEENS4_13SM90_TMA_LOADENS4_14ComposedLayoutINS4_7SwizzleILi3ELi4ELi3EEENS4_18smem_ptr_flag_bitsILi16EEENSU_INS5_IJNSA_ILi8EEESH_EEENS5_IJSH_SB_EEEEEEEvNS4_8identityES13_S1D_vS1E_EENS_8epilogue10collective18CollectiveEpilogueINS1G_22Sm90TmaWarpSpecializedILi4ELi2ELi16ELb1ELb0EEEJSI_NS5_IJSF_NSA_ILi32EEEEEESJ_SK_SJ_SK_NS1G_6fusion15FusionCallbacksIS1K_NS1N_13LinCombEltActINS1G_6thread4SiLuESJ_fSJ_fLNS_15FloatRoundStyleE2EEESI_S1M_JEEES13_NS14_INS15_ILi2ELi4ELi3EEES18_NSU_INS5_IJS19_S1L_EEENS5_IJS1L_SB_EEEEEEENS4_17SM75_U32x4_LDSM_NENS4_14SM90_TMA_STOREES1Z_NS4_17SM90_U32x4_STSM_NENS4_9Copy_AtomIJS22_SJ_EEEvEEEvvEEEEvNT_6ParamsE,"aw",@nobits
	.sectionflags	@""
	.align	16
	.zero		1024


//--------------------- .nv.shared.reserved.0     --------------------------
	.section	.nv.shared.reserved.0,"aw",@nobits
	.weak		__nv_reservedSMEM_offset_0_alias
	.size		__nv_reservedSMEM_offset_0_alias, 0, 0
	.other		__nv_reservedSMEM_offset_0_alias,@"STO_CUDA_RESERVED_SHARED STV_DEFAULT"
__nv_reservedSMEM_offset_0_alias:
	.zero		0


//--------------------- .nv.global                --------------------------
	.section	.nv.global,"aw",@nobits
.nv.global:
	.type		_ZN39_INTERNAL_f843bf94_4_k_cu_e82d521d_27424cute1_E,@object
	.size		_ZN39_INTERNAL_f843bf94_4_k_cu_e82d521d_27424cute1_E,(_ZN39_INTERNAL_f843bf94_4_k_cu_e82d521d_27424cuda3std3__45__cpo6cbeginE - _ZN39_INTERNAL_f843bf94_4_k_cu_e82d521d_27424cute1_E)
_ZN39_INTERNAL_f843bf94_4_k_cu_e82d521d_27424cute1_E:
	.zero		1
	.type		_ZN39_INTERNAL_f843bf94_4_k_cu_e82d521d_27424cuda3std3__45__cpo6cbeginE,@object
	.size		_ZN39_INTERNAL_f843bf94_4_k_cu_e82d521d_27424cuda3std3__45__cpo6cbeginE,(_ZN39_INTERNAL_f843bf94_4_k_cu_e82d521d_27424cuda3std3__48in_placeE - _ZN39_INTERNAL_f843bf94_4_k_cu_e82d521d_27424cuda3std3__45__cpo6cbeginE)
_ZN39_INTERNAL_f843bf94_4_k_cu_e82d521d_27424cuda3std3__45__cpo6cbeginE:
	.zero		1
	.type		_ZN39_INTERNAL_f843bf94_4_k_cu_e82d521d_27424cuda3std3__48in_placeE,@object
	.size		_ZN39_INTERNAL_f843bf94_4_k_cu_e82d521d_27424cuda3std3__48in_placeE,(_ZN39_INTERNAL_f843bf94_4_k_cu_e82d521d_27424cuda3std6ranges3__45__cpo9iter_moveE - _ZN39_INTERNAL_f843bf94_4_k_cu_e82d521d_27424cuda3std3__48in_placeE)
_ZN39_INTERNAL_f843bf94_4_k_cu_e82d521d_27424cuda3std3__48in_placeE:
	.zero		1
	.type		_ZN39_INTERNAL_f843bf94_4_k_cu_e82d521d_27424cuda3std6ranges3__45__cpo9iter_moveE,@object
	.size		_ZN39_INTERNAL_f843bf94_4_k_cu_e82d521d_27424cuda3std6ranges3__45__cpo9iter_moveE,(_ZN39_INTERNAL_f843bf94_4_k_cu_e82d521d_27424cuda3std3__45__cpo5beginE - _ZN39_INTERNAL_f843bf94_4_k_cu_e82d521d_27424cuda3std6ranges3__45__cpo9iter_moveE)
_ZN39_INTERNAL_f843bf94_4_k_cu_e82d521d_27424cuda3std6ranges3__45__cpo9iter_moveE:
	.zero		1
	.type		_ZN39_INTERNAL_f843bf94_4_k_cu_e82d521d_27424cuda3std3__45__cpo5beginE,@object
	.size		_ZN39_INTERNAL_f843bf94_4_k_cu_e82d521d_27424cuda3std3__45__cpo5beginE,(_ZN39_INTERNAL_f843bf94_4_k_cu_e82d521d_27424cuda3std3__441_GLOBAL__N__f843bf94_4_k_cu_e82d521d_27426ignoreE - _ZN39_INTERNAL_f843bf94_4_k_cu_e82d521d_27424cuda3std3__45__cpo5beginE)
_ZN39_INTERNAL_f843bf94_4_k_cu_e82d521d_27424cuda3std3__45__cpo5beginE:
	.zero		1
	.type		_ZN39_INTERNAL_f843bf94_4_k_cu_e82d521d_27424cuda3std3__441_GLOBAL__N__f843bf94_4_k_cu_e82d521d_27426ignoreE,@object
	.size		_ZN39_INTERNAL_f843bf94_4_k_cu_e82d521d_27424cuda3std3__441_GLOBAL__N__f843bf94_4_k_cu_e82d521d_27426ignoreE,(_ZN39_INTERNAL_f843bf94_4_k_cu_e82d521d_27424cute7productE - _ZN39_INTERNAL_f843bf94_4_k_cu_e82d521d_27424cuda3std3__441_GLOBAL__N__f843bf94_4_k_cu_e82d521d_27426ignoreE)
_ZN39_INTERNAL_f843bf94_4_k_cu_e82d521d_27424cuda3std3__441_GLOBAL__N__f843bf94_4_k_cu_e82d521d_27426ignoreE:
	.zero		1
	.type		_ZN39_INTERNAL_f843bf94_4_k_cu_e82d521d_27424cute7productE,@object
	.size		_ZN39_INTERNAL_f843bf94_4_k_cu_e82d521d_27424cute7productE,(_ZN39_INTERNAL_f843bf94_4_k_cu_e82d521d_27424cuda3std3__45__cpo3endE - _ZN39_INTERNAL_f843bf94_4_k_cu_e82d521d_27424cute7productE)
_ZN39_INTERNAL_f843bf94_4_k_cu_e82d521d_27424cute7productE:
	.zero		1
	.type		_ZN39_INTERNAL_f843bf94_4_k_cu_e82d521d_27424cuda3std3__45__cpo3endE,@object
	.size		_ZN39_INTERNAL_f843bf94_4_k_cu_e82d521d_27424cuda3std3__45__cpo3endE,(_ZN39_INTERNAL_f843bf94_4_k_cu_e82d521d_27424cuda3std3__419piecewise_constructE - _ZN39_INTERNAL_f843bf94_4_k_cu_e82d521d_27424cuda3std3__45__cpo3endE)
_ZN39_INTERNAL_f843bf94_4_k_cu_e82d521d_27424cuda3std3__45__cpo3endE:
	.zero		1
	.type		_ZN39_INTERNAL_f843bf94_4_k_cu_e82d521d_27424cuda3std3__419piecewise_constructE,@object
	.size		_ZN39_INTERNAL_f843bf94_4_k_cu_e82d521d_27424cuda3std3__419piecewise_constructE,(_ZN39_INTERNAL_f843bf94_4_k_cu_e82d521d_27424cuda3std3__45__cpo4cendE - _ZN39_INTERNAL_f843bf94_4_k_cu_e82d521d_27424cuda3std3__419piecewise_constructE)
_ZN39_INTERNAL_f843bf94_4_k_cu_e82d521d_27424cuda3std3__419piecewise_constructE:
	.zero		1
	.type		_ZN39_INTERNAL_f843bf94_4_k_cu_e82d521d_27424cuda3std3__45__cpo4cendE,@object
	.size		_ZN39_INTERNAL_f843bf94_4_k_cu_e82d521d_27424cuda3std3__45__cpo4cendE,(_ZN39_INTERNAL_f843bf94_4_k_cu_e82d521d_27424cuda3std6ranges3__45__cpo4swapE - _ZN39_INTERNAL_f843bf94_4_k_cu_e82d521d_27424cuda3std3__45__cpo4cendE)
_ZN39_INTERNAL_f843bf94_4_k_cu_e82d521d_27424cuda3std3__45__cpo4cendE:
	.zero		1
	.type		_ZN39_INTERNAL_f843bf94_4_k_cu_e82d521d_27424cuda3std6ranges3__45__cpo4swapE,@object
	.size		_ZN39_INTERNAL_f843bf94_4_k_cu_e82d521d_27424cuda3std6ranges3__45__cpo4swapE,(.L_9 - _ZN39_INTERNAL_f843bf94_4_k_cu_e82d521d_27424cuda3std6ranges3__45__cpo4swapE)
_ZN39_INTERNAL_f843bf94_4_k_cu_e82d521d_27424cuda3std6ranges3__45__cpo4swapE:
	.zero		1
.L_9:


//--------------------- .nv.constant0._ZN7cutlass13device_kernelINS_4gemm6kernel13GemmUniversalIN4cute5tupleIJiiiiEEENS1_10collective13CollectiveMmaINS1_34MainloopSm90TmaGmmaWarpSpecializedILi4ENS5_IJNS4_1CILi1EEESB_SB_EEENS1_35KernelTmaWarpSpecializedCooperativeEEENS5_IJNSA_ILi128EEENSA_ILi256EEENSA_ILi64EEEEEENS_6half_tENS5_IJlSB_lEEESJ_SK_NS4_8TiledMMAINS4_8MMA_AtomIJNS4_4SM904GMMA26MMA_64x256x16_F32F16F16_SSILNSO_5MajorE0ELSQ_0ELNSO_7ScaleInE1ELSR_1EEEEEENS4_6LayoutINS5_IJNSA_ILi2EEESB_SB_EEENS5_IJSB_NSA_ILi0EEESX_EEEEENS5_IJNS4_10UnderscoreES10_S10_EEEEENS4_13SM90_TMA_LOADENS4_14ComposedLayoutINS4_7SwizzleILi3ELi4ELi3EEENS4_18smem_ptr_flag_bitsILi16EEENSU_INS5_IJNSA_ILi8EEESH_EEENS5_IJSH_SB_EEEEEEEvNS4_8identityES13_S1D_vS1E_EENS_8epilogue10collective18CollectiveEpilogueINS1G_22Sm90TmaWarpSpecializedILi4ELi2ELi16ELb1ELb0EEEJSI_NS5_IJSF_NSA_ILi32EEEEEESJ_SK_SJ_SK_NS1G_6fusion15FusionCallbacksIS1K_NS1N_13LinCombEltActINS1G_6thread4SiLuESJ_fSJ_fLNS_15FloatRoundStyleE2EEESI_S1M_JEEES13_NS14_INS15_ILi2ELi4ELi3EEES18_NSU_INS5_IJS19_S1L_EEENS5_IJS1L_SB_EEEEEEENS4_17SM75_U32x4_LDSM_NENS4_14SM90_TMA_STOREES1Z_NS4_17SM90_U32x4_STSM_NENS4_9Copy_AtomIJS22_SJ_EEEvEEEvvEEEEvNT_6ParamsE --------------------------
	.section	.nv.constant0._ZN7cutlass13device_kernelINS_4gemm6kernel13GemmUniversalIN4cute5tupleIJiiiiEEENS1_10collective13CollectiveMmaINS1_34MainloopSm90TmaGmmaWarpSpecializedILi4ENS5_IJNS4_1CILi1EEESB_SB_EEENS1_35KernelTmaWarpSpecializedCooperativeEEENS5_IJNSA_ILi128EEENSA_ILi256EEENSA_ILi64EEEEEENS_6half_tENS5_IJlSB_lEEESJ_SK_NS4_8TiledMMAINS4_8MMA_AtomIJNS4_4SM904GMMA26MMA_64x256x16_F32F16F16_SSILNSO_5MajorE0ELSQ_0ELNSO_7ScaleInE1ELSR_1EEEEEENS4_6LayoutINS5_IJNSA_ILi2EEESB_SB_EEENS5_IJSB_NSA_ILi0EEESX_EEEEENS5_IJNS4_10UnderscoreES10_S10_EEEEENS4_13SM90_TMA_LOADENS4_14ComposedLayoutINS4_7SwizzleILi3ELi4ELi3EEENS4_18smem_ptr_flag_bitsILi16EEENSU_INS5_IJNSA_ILi8EEESH_EEENS5_IJSH_SB_EEEEEEEvNS4_8identityES13_S1D_vS1E_EENS_8epilogue10collective18CollectiveEpilogueINS1G_22Sm90TmaWarpSpecializedILi4ELi2ELi16ELb1ELb0EEEJSI_NS5_IJSF_NSA_ILi32EEEEEESJ_SK_SJ_SK_NS1G_6fusion15FusionCallbacksIS1K_NS1N_13LinCombEltActINS1G_6thread4SiLuESJ_fSJ_fLNS_15FloatRoundStyleE2EEESI_S1M_JEEES13_NS14_INS15_ILi2ELi4ELi3EEES18_NSU_INS5_IJS19_S1L_EEENS5_IJS1L_SB_EEEEEEENS4_17SM75_U32x4_LDSM_NENS4_14SM90_TMA_STOREES1Z_NS4_17SM90_U32x4_STSM_NENS4_9Copy_AtomIJS22_SJ_EEEvEEEvvEEEEvNT_6ParamsE,"a",@progbits
	.sectionflags	@""
	.align	4
.nv.constant0._ZN7cutlass13device_kernelINS_4gemm6kernel13GemmUniversalIN4cute5tupleIJiiiiEEENS1_10collective13CollectiveMmaINS1_34MainloopSm90TmaGmmaWarpSpecializedILi4ENS5_IJNS4_1CILi1EEESB_SB_EEENS1_35KernelTmaWarpSpecializedCooperativeEEENS5_IJNSA_ILi128EEENSA_ILi256EEENSA_ILi64EEEEEENS_6half_tENS5_IJlSB_lEEESJ_SK_NS4_8TiledMMAINS4_8MMA_AtomIJNS4_4SM904GMMA26MMA_64x256x16_F32F16F16_SSILNSO_5MajorE0ELSQ_0ELNSO_7ScaleInE1ELSR_1EEEEEENS4_6LayoutINS5_IJNSA_ILi2EEESB_SB_EEENS5_IJSB_NSA_ILi0EEESX_EEEEENS5_IJNS4_10UnderscoreES10_S10_EEEEENS4_13SM90_TMA_LOADENS4_14ComposedLayoutINS4_7SwizzleILi3ELi4ELi3EEENS4_18smem_ptr_flag_bitsILi16EEENSU_INS5_IJNSA_ILi8EEESH_EEENS5_IJSH_SB_EEEEEEEvNS4_8identityES13_S1D_vS1E_EENS_8epilogue10collective18CollectiveEpilogueINS1G_22Sm90TmaWarpSpecializedILi4ELi2ELi16ELb1ELb0EEEJSI_NS5_IJSF_NSA_ILi32EEEEEESJ_SK_SJ_SK_NS1G_6fusion15FusionCallbacksIS1K_NS1N_13LinCombEltActINS1G_6thread4SiLuESJ_fSJ_fLNS_15FloatRoundStyleE2EEESI_S1M_JEEES13_NS14_INS15_ILi2ELi4ELi3EEES18_NSU_INS5_IJS19_S1L_EEENS5_IJS1L_SB_EEEEEEENS4_17SM75_U32x4_LDSM_NENS4_14SM90_TMA_STOREES1Z_NS4_17SM90_U32x4_STSM_NENS4_9Copy_AtomIJS22_SJ_EEEvEEEvvEEEEvNT_6ParamsE:
	.zero		2432


//--------------------- SYMBOLS --------------------------

	.type		.nv.reservedSmem.offset0,@object
	.size		.nv.reservedSmem.offset0,0x4
	.type		__assertfail,@function
